	.target	sm_90a

	.elftype	@"ET_EXEC"


//--------------------- .note.nv.tkinfo           --------------------------
	.section	.note.nv.tkinfo,"",@"SHT_NOTE"
	.sectionflags	@"SHF_NOTE_NV_TKINFO"
	.tkinfo
        /*0018*/ 	.word	0x00000002
        /*0030*/ 	.string	""
        /*0030*/ 	.string	"ptxas"
        /*0030*/ 	.string	"Cuda compilation tools, release 13.0, V13.0.88"
        /*0030*/ 	.string	"Build cuda_13.0.r13.0/compiler.36424714_0"
        /*0030*/ 	.string	"-arch sm_90a -m 64 "



//--------------------- .note.nv.cuinfo           --------------------------
	.section	.note.nv.cuinfo,"",@"SHT_NOTE"
	.sectionflags	@"SHF_NOTE_NV_CUINFO"
        /*0018*/ 	.short	0x0002
        /*001a*/ 	.short	0x005a
        /*001c*/ 	.short	0x0082
	.zero		2


//--------------------- .nv.info                  --------------------------
	.section	.nv.info,"",@"SHT_CUDA_INFO"
	.align	4


	//----- nvinfo : EIATTR_REGCOUNT
	.align		4
        /*0000*/ 	.byte	0x04, 0x2f
        /*0002*/ 	.short	(.L_18 - .L_17)
	.align		4
.L_17:
        /*0004*/ 	.word	index@(_ZN7cutlass13device_kernelINS_4gemm6kernel13GemmUniversalIN4cute5tupleIJiiiiEEENS1_10collective13CollectiveMmaINS1_34MainloopSm90TmaGmmaWarpSpecializedILi6ENS5_IJNS4_1CILi1EEESB_SB_EEENS1_35KernelTmaWarpSpecializedCooperativeEEENS5_IJNSA_ILi128EEESF_NSA_ILi64EEEEEENS_6half_tENS5_IJlSB_lEEESI_SJ_NS4_8TiledMMAINS4_8MMA_AtomIJNS4_4SM904GMMA26MMA_64x128x16_F32F16F16_SSILNSN_5MajorE0ELSP_0ELNSN_7ScaleInE1ELSQ_1EEEEEENS4_6LayoutINS5_IJNSA_ILi2EEESB_SB_EEENS5_IJSB_NSA_ILi0EEESW_EEEEENS5_IJNS4_10UnderscoreESZ_SZ_EEEEENS4_13SM90_TMA_LOADENS4_14ComposedLayoutINS4_7SwizzleILi3ELi4ELi3EEENS4_18smem_ptr_flag_bitsILi16EEENST_INS5_IJNSA_ILi8EEESG_EEENS5_IJSG_SB_EEEEEEEvNS4_8identityES12_S1C_vS1D_EENS_8epilogue10collective18CollectiveEpilogueINS1F_22Sm90TmaWarpSpecializedILi4ELi2ELi16ELb1ELb0EEEJSH_NS5_IJSF_NSA_ILi32EEEEEESI_SJ_SI_SJ_NS1F_6fusion15FusionCallbacksIS1J_NS1M_13LinCombEltActINS1F_6thread7SigmoidESI_fSI_fLNS_15FloatRoundStyleE2EEESH_S1L_JEEES12_NS13_INS14_ILi2ELi4ELi3EEES17_NST_INS5_IJS18_S1K_EEENS5_IJS1K_SB_EEEEEEENS4_17SM75_U32x4_LDSM_NENS4_14SM90_TMA_STOREES1Y_NS4_17SM90_U32x4_STSM_NENS4_9Copy_AtomIJS21_SI_EEEvEEEvvEEEEvNT_6ParamsE)
        /*0008*/ 	.word	0x000000a8


	//----- nvinfo : EIATTR_FRAME_SIZE
	.align		4
.L_18:
        /*000c*/ 	.byte	0x04, 0x11
        /*000e*/ 	.short	(.L_20 - .L_19)
	.align		4
.L_19:
        /*0010*/ 	.word	index@($__internal_0_$__cuda_sm20_rcp_rn_f32_slowpath)
        /*0014*/ 	.word	0x00000000


	//----- nvinfo : EIATTR_FRAME_SIZE
	.align		4
.L_20:
        /*0018*/ 	.byte	0x04, 0x11
        /*001a*/ 	.short	(.L_22 - .L_21)
	.align		4
.L_21:
        /*001c*/ 	.word	index@(_ZN7cutlass13device_kernelINS_4gemm6kernel13GemmUniversalIN4cute5tupleIJiiiiEEENS1_10collective13CollectiveMmaINS1_34MainloopSm90TmaGmmaWarpSpecializedILi6ENS5_IJNS4_1CILi1EEESB_SB_EEENS1_35KernelTmaWarpSpecializedCooperativeEEENS5_IJNSA_ILi128EEESF_NSA_ILi64EEEEEENS_6half_tENS5_IJlSB_lEEESI_SJ_NS4_8TiledMMAINS4_8MMA_AtomIJNS4_4SM904GMMA26MMA_64x128x16_F32F16F16_SSILNSN_5MajorE0ELSP_0ELNSN_7ScaleInE1ELSQ_1EEEEEENS4_6LayoutINS5_IJNSA_ILi2EEESB_SB_EEENS5_IJSB_NSA_ILi0EEESW_EEEEENS5_IJNS4_10UnderscoreESZ_SZ_EEEEENS4_13SM90_TMA_LOADENS4_14ComposedLayoutINS4_7SwizzleILi3ELi4ELi3EEENS4_18smem_ptr_flag_bitsILi16EEENST_INS5_IJNSA_ILi8EEESG_EEENS5_IJSG_SB_EEEEEEEvNS4_8identityES12_S1C_vS1D_EENS_8epilogue10collective18CollectiveEpilogueINS1F_22Sm90TmaWarpSpecializedILi4ELi2ELi16ELb1ELb0EEEJSH_NS5_IJSF_NSA_ILi32EEEEEESI_SJ_SI_SJ_NS1F_6fusion15FusionCallbacksIS1J_NS1M_13LinCombEltActINS1F_6thread7SigmoidESI_fSI_fLNS_15FloatRoundStyleE2EEESH_S1L_JEEES12_NS13_INS14_ILi2ELi4ELi3EEES17_NST_INS5_IJS18_S1K_EEENS5_IJS1K_SB_EEEEEEENS4_17SM75_U32x4_LDSM_NENS4_14SM90_TMA_STOREES1Y_NS4_17SM90_U32x4_STSM_NENS4_9Copy_AtomIJS21_SI_EEEvEEEvvEEEEvNT_6ParamsE)
        /*0020*/ 	.word	0x00000000


	//----- nvinfo : EIATTR_MIN_STACK_SIZE
	.align		4
.L_22:
        /*0024*/ 	.byte	0x04, 0x12
        /*0026*/ 	.short	(.L_24 - .L_23)
	.align		4
.L_23:
        /*0028*/ 	.word	index@(_ZN7cutlass13device_kernelINS_4gemm6kernel13GemmUniversalIN4cute5tupleIJiiiiEEENS1_10collective13CollectiveMmaINS1_34MainloopSm90TmaGmmaWarpSpecializedILi6ENS5_IJNS4_1CILi1EEESB_SB_EEENS1_35KernelTmaWarpSpecializedCooperativeEEENS5_IJNSA_ILi128EEESF_NSA_ILi64EEEEEENS_6half_tENS5_IJlSB_lEEESI_SJ_NS4_8TiledMMAINS4_8MMA_AtomIJNS4_4SM904GMMA26MMA_64x128x16_F32F16F16_SSILNSN_5MajorE0ELSP_0ELNSN_7ScaleInE1ELSQ_1EEEEEENS4_6LayoutINS5_IJNSA_ILi2EEESB_SB_EEENS5_IJSB_NSA_ILi0EEESW_EEEEENS5_IJNS4_10UnderscoreESZ_SZ_EEEEENS4_13SM90_TMA_LOADENS4_14ComposedLayoutINS4_7SwizzleILi3ELi4ELi3EEENS4_18smem_ptr_flag_bitsILi16EEENST_INS5_IJNSA_ILi8EEESG_EEENS5_IJSG_SB_EEEEEEEvNS4_8identityES12_S1C_vS1D_EENS_8epilogue10collective18CollectiveEpilogueINS1F_22Sm90TmaWarpSpecializedILi4ELi2ELi16ELb1ELb0EEEJSH_NS5_IJSF_NSA_ILi32EEEEEESI_SJ_SI_SJ_NS1F_6fusion15FusionCallbacksIS1J_NS1M_13LinCombEltActINS1F_6thread7SigmoidESI_fSI_fLNS_15FloatRoundStyleE2EEESH_S1L_JEEES12_NS13_INS14_ILi2ELi4ELi3EEES17_NST_INS5_IJS18_S1K_EEENS5_IJS1K_SB_EEEEEEENS4_17SM75_U32x4_LDSM_NENS4_14SM90_TMA_STOREES1Y_NS4_17SM90_U32x4_STSM_NENS4_9Copy_AtomIJS21_SI_EEEvEEEvvEEEEvNT_6ParamsE)
        /*002c*/ 	.word	0x00000000
.L_24:


//--------------------- .nv.compat                --------------------------
	.section	.nv.compat,"",@"SHT_CUDA_COMPAT_INFO"
	.align	4
        /*0000*/ 	.byte	0x02, 0x09, 0x01, 0x00, 0x02, 0x02, 0x04, 0x00, 0x02, 0x05, 0x05, 0x00, 0x03, 0x07, 0x01, 0x01
        /*0010*/ 	.byte	0x02, 0x03, 0x01, 0x00, 0x02, 0x06, 0x01, 0x00, 0x04, 0x0b, 0x08, 0x00, 0x00, 0x00, 0x00, 0x00
        /*0020*/ 	.byte	0x00, 0x00, 0x00, 0x00


//--------------------- .nv.info._ZN7cutlass13device_kernelINS_4gemm6kernel13GemmUniversalIN4cute5tupleIJiiiiEEENS1_10collective13CollectiveMmaINS1_34MainloopSm90TmaGmmaWarpSpecializedILi6ENS5_IJNS4_1CILi1EEESB_SB_EEENS1_35KernelTmaWarpSpecializedCooperativeEEENS5_IJNSA_ILi128EEESF_NSA_ILi64EEEEEENS_6half_tENS5_IJlSB_lEEESI_SJ_NS4_8TiledMMAINS4_8MMA_AtomIJNS4_4SM904GMMA26MMA_64x128x16_F32F16F16_SSILNSN_5MajorE0ELSP_0ELNSN_7ScaleInE1ELSQ_1EEEEEENS4_6LayoutINS5_IJNSA_ILi2EEESB_SB_EEENS5_IJSB_NSA_ILi0EEESW_EEEEENS5_IJNS4_10UnderscoreESZ_SZ_EEEEENS4_13SM90_TMA_LOADENS4_14ComposedLayoutINS4_7SwizzleILi3ELi4ELi3EEENS4_18smem_ptr_flag_bitsILi16EEENST_INS5_IJNSA_ILi8EEESG_EEENS5_IJSG_SB_EEEEEEEvNS4_8identityES12_S1C_vS1D_EENS_8epilogue10collective18CollectiveEpilogueINS1F_22Sm90TmaWarpSpecializedILi4ELi2ELi16ELb1ELb0EEEJSH_NS5_IJSF_NSA_ILi32EEEEEESI_SJ_SI_SJ_NS1F_6fusion15FusionCallbacksIS1J_NS1M_13LinCombEltActINS1F_6thread7SigmoidESI_fSI_fLNS_15FloatRoundStyleE2EEESH_S1L_JEEES12_NS13_INS14_ILi2ELi4ELi3EEES17_NST_INS5_IJS18_S1K_EEENS5_IJS1K_SB_EEEEEEENS4_17SM75_U32x4_LDSM_NENS4_14SM90_TMA_STOREES1Y_NS4_17SM90_U32x4_STSM_NENS4_9Copy_AtomIJS21_SI_EEEvEEEvvEEEEvNT_6ParamsE --------------------------
	.section	.nv.info._ZN7cutlass13device_kernelINS_4gemm6kernel13GemmUniversalIN4cute5tupleIJiiiiEEENS1_10collective13CollectiveMmaINS1_34MainloopSm90TmaGmmaWarpSpecializedILi6ENS5_IJNS4_1CILi1EEESB_SB_EEENS1_35KernelTmaWarpSpecializedCooperativeEEENS5_IJNSA_ILi128EEESF_NSA_ILi64EEEEEENS_6half_tENS5_IJlSB_lEEESI_SJ_NS4_8TiledMMAINS4_8MMA_AtomIJNS4_4SM904GMMA26MMA_64x128x16_F32F16F16_SSILNSN_5MajorE0ELSP_0ELNSN_7ScaleInE1ELSQ_1EEEEEENS4_6LayoutINS5_IJNSA_ILi2EEESB_SB_EEENS5_IJSB_NSA_ILi0EEESW_EEEEENS5_IJNS4_10UnderscoreESZ_SZ_EEEEENS4_13SM90_TMA_LOADENS4_14ComposedLayoutINS4_7SwizzleILi3ELi4ELi3EEENS4_18smem_ptr_flag_bitsILi16EEENST_INS5_IJNSA_ILi8EEESG_EEENS5_IJSG_SB_EEEEEEEvNS4_8identityES12_S1C_vS1D_EENS_8epilogue10collective18CollectiveEpilogueINS1F_22Sm90TmaWarpSpecializedILi4ELi2ELi16ELb1ELb0EEEJSH_NS5_IJSF_NSA_ILi32EEEEEESI_SJ_SI_SJ_NS1F_6fusion15FusionCallbacksIS1J_NS1M_13LinCombEltActINS1F_6thread7SigmoidESI_fSI_fLNS_15FloatRoundStyleE2EEESH_S1L_JEEES12_NS13_INS14_ILi2ELi4ELi3EEES17_NST_INS5_IJS18_S1K_EEENS5_IJS1K_SB_EEEEEEENS4_17SM75_U32x4_LDSM_NENS4_14SM90_TMA_STOREES1Y_NS4_17SM90_U32x4_STSM_NENS4_9Copy_AtomIJS21_SI_EEEvEEEvvEEEEvNT_6ParamsE,"",@"SHT_CUDA_INFO"
	.sectionflags	@""
	.align	4


	//----- nvinfo : EIATTR_CUDA_API_VERSION
	.align		4
        /*0000*/ 	.byte	0x04, 0x37
        /*0002*/ 	.short	(.L_26 - .L_25)
.L_25:
        /*0004*/ 	.word	0x00000082


	//----- nvinfo : EIATTR_KPARAM_INFO
	.align		4
.L_26:
        /*0008*/ 	.byte	0x04, 0x17
        /*000a*/ 	.short	(.L_28 - .L_27)
.L_27:
        /*000c*/ 	.word	0x00000000
        /*0010*/ 	.short	0x0000
        /*0012*/ 	.short	0x0070
        /*0014*/ 	.byte	0x00, 0xf0, 0x01, 0x1c


	//----- nvinfo : EIATTR_SPARSE_MMA_MASK
	.align		4
.L_28:
        /*0018*/ 	.byte	0x03, 0x50
        /*001a*/ 	.short	0x0000


	//----- nvinfo : EIATTR_MAXREG_COUNT
	.align		4
        /*001c*/ 	.byte	0x03, 0x1b
        /*001e*/ 	.short	0x00a8


	//----- nvinfo : EIATTR_NUM_BARRIERS
	.align		4
        /*0020*/ 	.byte	0x02, 0x4c
        /*0022*/ 	.byte	0x02
	.zero		1


	//----- nvinfo : EIATTR_EXTERNS
	.align		4
        /*0024*/ 	.byte	0x04, 0x0f
        /*0026*/ 	.short	(.L_30 - .L_29)


	//   ....[0]....
	.align		4
.L_29:
        /*0028*/ 	.word	index@(__assertfail)


	//----- nvinfo : EIATTR_MERCURY_ISA_VERSION
	.align		4
.L_30:
        /*002c*/ 	.byte	0x03, 0x5f
        /*002e*/ 	.short	0x0101


	//----- nvinfo : EIATTR_INT_WARP_WIDE_INSTR_OFFSETS
	.align		4
        /*0030*/ 	.byte	0x04, 0x31
        /*0032*/ 	.short	(.L_32 - .L_31)


	//   ....[0]....
.L_31:
        /*0034*/ 	.word	0x000008f0


	//   ....[1]....
        /*0038*/ 	.word	0x00000900


	//   ....[2]....
        /*003c*/ 	.word	0x000009a0


	//----- nvinfo : EIATTR_COOP_GROUP_MASK_REGIDS
	.align		4
.L_32:
        /*0040*/ 	.byte	0x04, 0x29
        /*0042*/ 	.short	(.L_34 - .L_33)


	//   ....[0]....
.L_33:
        /*0044*/ 	.word	0xffffffff


	//   ....[1]....
        /*0048*/ 	.word	0xffffffff


	//   ....[2]....
        /*004c*/ 	.word	0xffffffff


	//   ....[3]....
        /*0050*/ 	.word	0xffffffff


	//   ....[4]....
        /*0054*/ 	.word	0xffffffff


	//   ....[5]....
        /*0058*/ 	.word	0xffffffff


	//----- nvinfo : EIATTR_COOP_GROUP_INSTR_OFFSETS
	.align		4
.L_34:
        /*005c*/ 	.byte	0x04, 0x28
        /*005e*/ 	.short	(.L_36 - .L_35)


	//   ....[0]....
.L_35:
        /*0060*/ 	.word	0x00000070


	//   ....[1]....
        /*0064*/ 	.word	0x00000080


	//   ....[2]....
        /*0068*/ 	.word	0x00000440


	//   ....[3]....
        /*006c*/ 	.word	0x00000610


	//   ....[4]....
        /*0070*/ 	.word	0x000007c0


	//   ....[5]....
        /*0074*/ 	.word	0x00001630


	//----- nvinfo : EIATTR_REG_RECONFIG
	.align		4
.L_36:
        /*0078*/ 	.byte	0x01, 0x54
	.zero		2


	//----- nvinfo : EIATTR_SYSCALL_OFFSETS
	.align		4
        /*007c*/ 	.byte	0x04, 0x46
        /*007e*/ 	.short	(.L_38 - .L_37)


	//   ....[0]....
.L_37:
        /*0080*/ 	.word	0x00001820


	//   ....[1]....
        /*0084*/ 	.word	0x000022a0


	//   ....[2]....
        /*0088*/ 	.word	0x00002390


	//----- nvinfo : EIATTR_MBARRIER_INSTR_OFFSETS
	.align		4
.L_38:
        /*008c*/ 	.byte	0x04, 0x39
        /*008e*/ 	.short	(.L_40 - .L_39)


	//   ....[0]....
.L_39:
        /*0090*/ 	.word	0x00000540
        /*0094*/ 	.word	0x000000ff
        /*0098*/ 	.word	0x00000000
        /*009c*/ 	.short	0x0100
        /*009e*/ 	.byte	0x08
	.zero		1


	//   ....[1]....
        /*00a0*/ 	.word	0x00000550
        /*00a4*/ 	.word	0x000000ff
        /*00a8*/ 	.word	0x00000030
        /*00ac*/ 	.short	0x0100
        /*00ae*/ 	.byte	0x08
	.zero		1


	//   ....[2]....
        /*00b0*/ 	.word	0x00000560
        /*00b4*/ 	.word	0x000000ff
        /*00b8*/ 	.word	0x00000008
        /*00bc*/ 	.short	0x0100
        /*00be*/ 	.byte	0x08
	.zero		1


	//   ....[3]....
        /*00c0*/ 	.word	0x00000570
        /*00c4*/ 	.word	0x000000ff
        /*00c8*/ 	.word	0x00000038
        /*00cc*/ 	.short	0x0100
        /*00ce*/ 	.byte	0x08
	.zero		1


	//   ....[4]....
        /*00d0*/ 	.word	0x00000580
        /*00d4*/ 	.word	0x000000ff
        /*00d8*/ 	.word	0x00000010
        /*00dc*/ 	.short	0x0100
        /*00de*/ 	.byte	0x08
	.zero		1


	//   ....[5]....
        /*00e0*/ 	.word	0x00000590
        /*00e4*/ 	.word	0x000000ff
        /*00e8*/ 	.word	0x00000040
        /*00ec*/ 	.short	0x0100
        /*00ee*/ 	.byte	0x08
	.zero		1


	//   ....[6]....
        /*00f0*/ 	.word	0x000005a0
        /*00f4*/ 	.word	0x000000ff
        /*00f8*/ 	.word	0x00000018
        /*00fc*/ 	.short	0x0100
        /*00fe*/ 	.byte	0x08
	.zero		1


	//   ....[7]....
        /*0100*/ 	.word	0x000005b0
        /*0104*/ 	.word	0x000000ff
        /*0108*/ 	.word	0x00000048
        /*010c*/ 	.short	0x0100
        /*010e*/ 	.byte	0x08
	.zero		1


	//   ....[8]....
        /*0110*/ 	.word	0x000005c0
        /*0114*/ 	.word	0x000000ff
        /*0118*/ 	.word	0x00000020
        /*011c*/ 	.short	0x0100
        /*011e*/ 	.byte	0x08
	.zero		1


	//   ....[9]....
        /*0120*/ 	.word	0x000005d0
        /*0124*/ 	.word	0x000000ff
        /*0128*/ 	.word	0x00000050
        /*012c*/ 	.short	0x0100
        /*012e*/ 	.byte	0x08
	.zero		1


	//   ....[10]....
        /*0130*/ 	.word	0x000005e0
        /*0134*/ 	.word	0x000000ff
        /*0138*/ 	.word	0x00000028
        /*013c*/ 	.short	0x0100
        /*013e*/ 	.byte	0x08
	.zero		1


	//   ....[11]....
        /*0140*/ 	.word	0x000005f0
        /*0144*/ 	.word	0x000000ff
        /*0148*/ 	.word	0x00000058
        /*014c*/ 	.short	0x0100
        /*014e*/ 	.byte	0x08
	.zero		1


	//   ....[12]....
        /*0150*/ 	.word	0x00000730
        /*0154*/ 	.word	0x000000ff
        /*0158*/ 	.word	0x00000060
        /*015c*/ 	.short	0x0100
        /*015e*/ 	.byte	0x08
	.zero		1


	//   ....[13]....
        /*0160*/ 	.word	0x00000740
        /*0164*/ 	.word	0x000000ff
        /*0168*/ 	.word	0x00000080
        /*016c*/ 	.short	0x0100
        /*016e*/ 	.byte	0x08
	.zero		1


	//   ....[14]....
        /*0170*/ 	.word	0x00000750
        /*0174*/ 	.word	0x000000ff
        /*0178*/ 	.word	0x00000068
        /*017c*/ 	.short	0x0100
        /*017e*/ 	.byte	0x08
	.zero		1


	//   ....[15]....
        /*0180*/ 	.word	0x00000760
        /*0184*/ 	.word	0x000000ff
        /*0188*/ 	.word	0x00000088
        /*018c*/ 	.short	0x0100
        /*018e*/ 	.byte	0x08
	.zero		1


	//   ....[16]....
        /*0190*/ 	.word	0x00000770
        /*0194*/ 	.word	0x000000ff
        /*0198*/ 	.word	0x00000070
        /*019c*/ 	.short	0x0100
        /*019e*/ 	.byte	0x08
	.zero		1


	//   ....[17]....
        /*01a0*/ 	.word	0x00000780
        /*01a4*/ 	.word	0x000000ff
        /*01a8*/ 	.word	0x00000090
        /*01ac*/ 	.short	0x0100
        /*01ae*/ 	.byte	0x08
	.zero		1


	//   ....[18]....
        /*01b0*/ 	.word	0x00000790
        /*01b4*/ 	.word	0x000000ff
        /*01b8*/ 	.word	0x00000078
        /*01bc*/ 	.short	0x0100
        /*01be*/ 	.byte	0x08
	.zero		1


	//   ....[19]....
        /*01c0*/ 	.word	0x000007a0
        /*01c4*/ 	.word	0x000000ff
        /*01c8*/ 	.word	0x00000098
        /*01cc*/ 	.short	0x0100
        /*01ce*/ 	.byte	0x08
	.zero		1


	//   ....[20]....
        /*01d0*/ 	.word	0x00000a30
        /*01d4*/ 	.word	0x000000ff
        /*01d8*/ 	.word	0x000000a0
        /*01dc*/ 	.short	0x0100
        /*01de*/ 	.byte	0x08
	.zero		1


	//   ....[21]....
        /*01e0*/ 	.word	0x00000aa0
        /*01e4*/ 	.word	0x000000ff
        /*01e8*/ 	.word	0x000000a8
        /*01ec*/ 	.short	0x0100
        /*01ee*/ 	.byte	0x08
	.zero		1


	//   ....[22]....
        /*01f0*/ 	.word	0x000018a0
        /*01f4*/ 	.word	0x00000003
        /*01f8*/ 	.word	0x00000000
        /*01fc*/ 	.short	0x010a
        /*01fe*/ 	.byte	0x3f
	.zero		1


	//   ....[23]....
        /*0200*/ 	.word	0x00001900
        /*0204*/ 	.word	0x00000003
        /*0208*/ 	.word	0x00000000
        /*020c*/ 	.short	0x010a
        /*020e*/ 	.byte	0x3f
	.zero		1


	//   ....[24]....
        /*0210*/ 	.word	0x00001c20
        /*0214*/ 	.word	0x000000ff
        /*0218*/ 	.word	0x00000000
        /*021c*/ 	.short	0x010a
        /*021e*/ 	.byte	0x04
	.zero		1


	//   ....[25]....
        /*0220*/ 	.word	0x00001c60
        /*0224*/ 	.word	0x000000ff
        /*0228*/ 	.word	0x00000000
        /*022c*/ 	.short	0x010a
        /*022e*/ 	.byte	0x04
	.zero		1


	//   ....[26]....
        /*0230*/ 	.word	0x00001ec0
        /*0234*/ 	.word	0x000000ff
        /*0238*/ 	.word	0x00000000
        /*023c*/ 	.short	0x0101
        /*023e*/ 	.byte	0x04
	.zero		1


	//   ....[27]....
        /*0240*/ 	.word	0x00002070
        /*0244*/ 	.word	0x000000ff
        /*0248*/ 	.word	0x00000000
        /*024c*/ 	.short	0x0101
        /*024e*/ 	.byte	0x06
	.zero		1


	//   ....[28]....
        /*0250*/ 	.word	0x00002850
        /*0254*/ 	.word	0x000000ff
        /*0258*/ 	.word	0x00000060
        /*025c*/ 	.short	0x010a
        /*025e*/ 	.byte	0x33
	.zero		1


	//   ....[29]....
        /*0260*/ 	.word	0x000045d0
        /*0264*/ 	.word	0x000000ff
        /*0268*/ 	.word	0x00000000
        /*026c*/ 	.short	0x0101
        /*026e*/ 	.byte	0x04
	.zero		1


	//   ....[30]....
        /*0270*/ 	.word	0x000046b0
        /*0274*/ 	.word	0x0000000f
        /*0278*/ 	.word	0x00000060
        /*027c*/ 	.short	0x010a
        /*027e*/ 	.byte	0x3f
	.zero		1


	//   ....[31]....
        /*0280*/ 	.word	0x000063b0
        /*0284*/ 	.word	0x000000ff
        /*0288*/ 	.word	0x00000000
        /*028c*/ 	.short	0x0101
        /*028e*/ 	.byte	0x04
	.zero		1


	//   ....[32]....
        /*0290*/ 	.word	0x000064a0
        /*0294*/ 	.word	0x00000000
        /*0298*/ 	.word	0x00000060
        /*029c*/ 	.short	0x010a
        /*029e*/ 	.byte	0x3f
	.zero		1


	//   ....[33]....
        /*02a0*/ 	.word	0x000081f0
        /*02a4*/ 	.word	0x000000ff
        /*02a8*/ 	.word	0x00000000
        /*02ac*/ 	.short	0x0101
        /*02ae*/ 	.byte	0x04
	.zero		1


	//   ....[34]....
        /*02b0*/ 	.word	0x000082d0
        /*02b4*/ 	.word	0x00000014
        /*02b8*/ 	.word	0x00000060
        /*02bc*/ 	.short	0x010a
        /*02be*/ 	.byte	0x3f
	.zero		1


	//   ....[35]....
        /*02c0*/ 	.word	0x00009fc0
        /*02c4*/ 	.word	0x000000ff
        /*02c8*/ 	.word	0x00000000
        /*02cc*/ 	.short	0x0101
        /*02ce*/ 	.byte	0x04
	.zero		1


	//   ....[36]....
        /*02d0*/ 	.word	0x0000a8b0
        /*02d4*/ 	.word	0x000000ff
        /*02d8*/ 	.word	0x00000000
        /*02dc*/ 	.short	0x0101
        /*02de*/ 	.byte	0x04
	.zero		1


	//   ....[37]....
        /*02e0*/ 	.word	0x0000af90
        /*02e4*/ 	.word	0x000000ff
        /*02e8*/ 	.word	0x000000a8
        /*02ec*/ 	.short	0x010a
        /*02ee*/ 	.byte	0x04
	.zero		1


	//   ....[38]....
        /*02f0*/ 	.word	0x0000b3a0
        /*02f4*/ 	.word	0x000000ff
        /*02f8*/ 	.word	0x00000080
        /*02fc*/ 	.short	0x010a
        /*02fe*/ 	.byte	0x05
	.zero		1


	//   ....[39]....
        /*0300*/ 	.word	0x0000b490
        /*0304*/ 	.word	0x000000ff
        /*0308*/ 	.word	0x00000060
        /*030c*/ 	.short	0x010b
        /*030e*/ 	.byte	0x05
	.zero		1


	//   ....[40]....
        /*0310*/ 	.word	0x0000b4f0
        /*0314*/ 	.word	0x000000ff
        /*0318*/ 	.word	0x00000000
        /*031c*/ 	.short	0x0101
        /*031e*/ 	.byte	0x04
	.zero		1


	//   ....[41]....
        /*0320*/ 	.word	0x0000b520
        /*0324*/ 	.word	0x000000ff
        /*0328*/ 	.word	0x00000088
        /*032c*/ 	.short	0x010a
        /*032e*/ 	.byte	0x05
	.zero		1


	//   ....[42]....
        /*0330*/ 	.word	0x0000b630
        /*0334*/ 	.word	0x000000ff
        /*0338*/ 	.word	0x00000068
        /*033c*/ 	.short	0x010b
        /*033e*/ 	.byte	0x05
	.zero		1


	//   ....[43]....
        /*0340*/ 	.word	0x0000b690
        /*0344*/ 	.word	0x000000ff
        /*0348*/ 	.word	0x00000000
        /*034c*/ 	.short	0x0101
        /*034e*/ 	.byte	0x04
	.zero		1


	//   ....[44]....
        /*0350*/ 	.word	0x0000b6c0
        /*0354*/ 	.word	0x000000ff
        /*0358*/ 	.word	0x00000090
        /*035c*/ 	.short	0x010a
        /*035e*/ 	.byte	0x05
	.zero		1


	//   ....[45]....
        /*0360*/ 	.word	0x0000b7d0
        /*0364*/ 	.word	0x000000ff
        /*0368*/ 	.word	0x00000070
        /*036c*/ 	.short	0x010b
        /*036e*/ 	.byte	0x05
	.zero		1


	//   ....[46]....
        /*0370*/ 	.word	0x0000b830
        /*0374*/ 	.word	0x000000ff
        /*0378*/ 	.word	0x00000000
        /*037c*/ 	.short	0x0101
        /*037e*/ 	.byte	0x04
	.zero		1


	//   ....[47]....
        /*0380*/ 	.word	0x0000b860
        /*0384*/ 	.word	0x000000ff
        /*0388*/ 	.word	0x00000098
        /*038c*/ 	.short	0x010a
        /*038e*/ 	.byte	0x05
	.zero		1


	//   ....[48]....
        /*0390*/ 	.word	0x0000b970
        /*0394*/ 	.word	0x000000ff
        /*0398*/ 	.word	0x00000078
        /*039c*/ 	.short	0x010b
        /*039e*/ 	.byte	0x05
	.zero		1


	//   ....[49]....
        /*03a0*/ 	.word	0x0000ba50
        /*03a4*/ 	.word	0x000000ff
        /*03a8*/ 	.word	0x00000000
        /*03ac*/ 	.short	0x0101
        /*03ae*/ 	.byte	0x04
	.zero		1


	//   ....[50]....
        /*03b0*/ 	.word	0x0000c0a0
        /*03b4*/ 	.word	0x00000003
        /*03b8*/ 	.word	0x00000080
        /*03bc*/ 	.short	0x010a
        /*03be*/ 	.byte	0x3f
	.zero		1


	//   ....[51]....
        /*03c0*/ 	.word	0x0000c0e0
        /*03c4*/ 	.word	0x00000003
        /*03c8*/ 	.word	0x00000088
        /*03cc*/ 	.short	0x010a
        /*03ce*/ 	.byte	0x3f
	.zero		1


	//   ....[52]....
        /*03d0*/ 	.word	0x0000c120
        /*03d4*/ 	.word	0x00000003
        /*03d8*/ 	.word	0x00000090
        /*03dc*/ 	.short	0x010a
        /*03de*/ 	.byte	0x3f
	.zero		1


	//   ....[53]....
        /*03e0*/ 	.word	0x0000c170
        /*03e4*/ 	.word	0x00000003
        /*03e8*/ 	.word	0x00000098
        /*03ec*/ 	.short	0x010a
        /*03ee*/ 	.byte	0x3f
	.zero		1


	//   ....[54]....
        /*03f0*/ 	.word	0x0000c4a0
        /*03f4*/ 	.word	0x0000000f
        /*03f8*/ 	.word	0x00000030
        /*03fc*/ 	.short	0x010a
        /*03fe*/ 	.byte	0x3f
	.zero		1


	//   ....[55]....
        /*0400*/ 	.word	0x0000c7f0
        /*0404*/ 	.word	0x00000006
        /*0408*/ 	.word	0x000000a8
        /*040c*/ 	.short	0x0101
        /*040e*/ 	.byte	0x3f
	.zero		1


	//   ....[56]....
        /*0410*/ 	.word	0x0000cf30
        /*0414*/ 	.word	0x00000007
        /*0418*/ 	.word	0x00000000
        /*041c*/ 	.short	0x010a
        /*041e*/ 	.byte	0x3f
	.zero		1


	//   ....[57]....
        /*0420*/ 	.word	0x0000cfb0
        /*0424*/ 	.word	0x00000009
        /*0428*/ 	.word	0x00000000
        /*042c*/ 	.short	0x010a
        /*042e*/ 	.byte	0x3f
	.zero		1


	//   ....[58]....
        /*0430*/ 	.word	0x0000d040
        /*0434*/ 	.word	0x00000006
        /*0438*/ 	.word	0x00000000
        /*043c*/ 	.short	0x010a
        /*043e*/ 	.byte	0x3f
	.zero		1


	//   ....[59]....
        /*0440*/ 	.word	0x0000d0d0
        /*0444*/ 	.word	0x00000009
        /*0448*/ 	.word	0x00000000
        /*044c*/ 	.short	0x010a
        /*044e*/ 	.byte	0x3f
	.zero		1


	//   ....[60]....
        /*0450*/ 	.word	0x0000d160
        /*0454*/ 	.word	0x00000006
        /*0458*/ 	.word	0x00000000
        /*045c*/ 	.short	0x010a
        /*045e*/ 	.byte	0x3f
	.zero		1


	//   ....[61]....
        /*0460*/ 	.word	0x0000d1f0
        /*0464*/ 	.word	0x00000003
        /*0468*/ 	.word	0x00000000
        /*046c*/ 	.short	0x010a
        /*046e*/ 	.byte	0x3f
	.zero		1


	//   ....[62]....
        /*0470*/ 	.word	0x0000d250
        /*0474*/ 	.word	0x00000003
        /*0478*/ 	.word	0x00000000
        /*047c*/ 	.short	0x010a
        /*047e*/ 	.byte	0x3f
	.zero		1


	//   ....[63]....
        /*0480*/ 	.word	0x0000d2b0
        /*0484*/ 	.word	0x00000004
        /*0488*/ 	.word	0x00000000
        /*048c*/ 	.short	0x010a
        /*048e*/ 	.byte	0x3f
	.zero		1


	//   ....[64]....
        /*0490*/ 	.word	0x0000d310
        /*0494*/ 	.word	0x00000004
        /*0498*/ 	.word	0x00000060
        /*049c*/ 	.short	0x010a
        /*049e*/ 	.byte	0x3f
	.zero		1


	//   ....[65]....
        /*04a0*/ 	.word	0x0000d360
        /*04a4*/ 	.word	0x0000000f
        /*04a8*/ 	.word	0x00000060
        /*04ac*/ 	.short	0x010a
        /*04ae*/ 	.byte	0x3f
	.zero		1


	//   ....[66]....
        /*04b0*/ 	.word	0x0000d3b0
        /*04b4*/ 	.word	0x00000000
        /*04b8*/ 	.word	0x00000060
        /*04bc*/ 	.short	0x010a
        /*04be*/ 	.byte	0x3f
	.zero		1


	//   ....[67]....
        /*04c0*/ 	.word	0x0000d400
        /*04c4*/ 	.word	0x00000014
        /*04c8*/ 	.word	0x00000060
        /*04cc*/ 	.short	0x010a
        /*04ce*/ 	.byte	0x3f
	.zero		1


	//   ....[68]....
        /*04d0*/ 	.word	0x0000d460
        /*04d4*/ 	.word	0x00000003
        /*04d8*/ 	.word	0x000000a8
        /*04dc*/ 	.short	0x010a
        /*04de*/ 	.byte	0x3f
	.zero		1


	//   ....[69]....
        /*04e0*/ 	.word	0x0000d4c0
        /*04e4*/ 	.word	0x00000005
        /*04e8*/ 	.word	0x00000080
        /*04ec*/ 	.short	0x010a
        /*04ee*/ 	.byte	0x3f
	.zero		1


	//   ....[70]....
        /*04f0*/ 	.word	0x0000d520
        /*04f4*/ 	.word	0x00000005
        /*04f8*/ 	.word	0x00000088
        /*04fc*/ 	.short	0x010a
        /*04fe*/ 	.byte	0x3f
	.zero		1


	//   ....[71]....
        /*0500*/ 	.word	0x0000d580
        /*0504*/ 	.word	0x00000005
        /*0508*/ 	.word	0x00000090
        /*050c*/ 	.short	0x010a
        /*050e*/ 	.byte	0x3f
	.zero		1


	//   ....[72]....
        /*0510*/ 	.word	0x0000d5e0
        /*0514*/ 	.word	0x00000005
        /*0518*/ 	.word	0x00000098
        /*051c*/ 	.short	0x010a
        /*051e*/ 	.byte	0x3f
	.zero		1


	//   ....[73]....
        /*0520*/ 	.word	0x0000d630
        /*0524*/ 	.word	0x00000003
        /*0528*/ 	.word	0x00000080
        /*052c*/ 	.short	0x010a
        /*052e*/ 	.byte	0x3f
	.zero		1


	//   ....[74]....
        /*0530*/ 	.word	0x0000d680
        /*0534*/ 	.word	0x00000003
        /*0538*/ 	.word	0x00000088
        /*053c*/ 	.short	0x010a
        /*053e*/ 	.byte	0x3f
	.zero		1


	//   ....[75]....
        /*0540*/ 	.word	0x0000d6d0
        /*0544*/ 	.word	0x00000003
        /*0548*/ 	.word	0x00000090
        /*054c*/ 	.short	0x010a
        /*054e*/ 	.byte	0x3f
	.zero		1


	//   ....[76]....
        /*0550*/ 	.word	0x0000d7a0
        /*0554*/ 	.word	0x0000000f
        /*0558*/ 	.word	0x00000030
        /*055c*/ 	.short	0x010a
        /*055e*/ 	.byte	0x3f
	.zero		1


	//   ....[77]....
        /*0560*/ 	.word	0x0000d870
        /*0564*/ 	.word	0x00000007
        /*0568*/ 	.word	0x00000000
        /*056c*/ 	.short	0x010a
        /*056e*/ 	.byte	0x3f
	.zero		1


	//   ....[78]....
        /*0570*/ 	.word	0x0000d8c0
        /*0574*/ 	.word	0x00000009
        /*0578*/ 	.word	0x00000000
        /*057c*/ 	.short	0x010a
        /*057e*/ 	.byte	0x3f
	.zero		1


	//   ....[79]....
        /*0580*/ 	.word	0x0000d910
        /*0584*/ 	.word	0x00000006
        /*0588*/ 	.word	0x00000000
        /*058c*/ 	.short	0x010a
        /*058e*/ 	.byte	0x3f
	.zero		1


	//   ....[80]....
        /*0590*/ 	.word	0x0000d960
        /*0594*/ 	.word	0x00000009
        /*0598*/ 	.word	0x00000000
        /*059c*/ 	.short	0x010a
        /*059e*/ 	.byte	0x3f
	.zero		1


	//   ....[81]....
        /*05a0*/ 	.word	0x0000d9b0
        /*05a4*/ 	.word	0x00000006
        /*05a8*/ 	.word	0x00000000
        /*05ac*/ 	.short	0x010a
        /*05ae*/ 	.byte	0x3f
	.zero		1


	//----- nvinfo : EIATTR_NUM_MBARRIERS
	.align		4
.L_40:
        /*05b0*/ 	.byte	0x03, 0x38
        /*05b2*/ 	.short	0x0016


	//----- nvinfo : EIATTR_EXIT_INSTR_OFFSETS
	.align		4
        /*05b4*/ 	.byte	0x04, 0x1c
        /*05b6*/ 	.short	(.L_42 - .L_41)


	//   ....[0]....
.L_41:
        /*05b8*/ 	.word	0x0000d240


	//----- nvinfo : EIATTR_MAX_THREADS
	.align		4
.L_42:
        /*05bc*/ 	.byte	0x04, 0x05
        /*05be*/ 	.short	(.L_44 - .L_43)
.L_43:
        /*05c0*/ 	.word	0x00000180
        /*05c4*/ 	.word	0x00000001
        /*05c8*/ 	.word	0x00000001


	//----- nvinfo : EIATTR_CRS_STACK_SIZE
	.align		4
.L_44:
        /*05cc*/ 	.byte	0x04, 0x1e
        /*05ce*/ 	.short	(.L_46 - .L_45)
.L_45:
        /*05d0*/ 	.word	0x00000000


	//----- nvinfo : EIATTR_CBANK_PARAM_SIZE
	.align		4
.L_46:
        /*05d4*/ 	.byte	0x03, 0x19
        /*05d6*/ 	.short	0x0770


	//----- nvinfo : EIATTR_PARAM_CBANK
	.align		4
        /*05d8*/ 	.byte	0x04, 0x0a
        /*05da*/ 	.short	(.L_48 - .L_47)
	.align		4
.L_47:
        /*05dc*/ 	.word	index@(.nv.constant0._ZN7cutlass13device_kernelINS_4gemm6kernel13GemmUniversalIN4cute5tupleIJiiiiEEENS1_10collective13CollectiveMmaINS1_34MainloopSm90TmaGmmaWarpSpecializedILi6ENS5_IJNS4_1CILi1EEESB_SB_EEENS1_35KernelTmaWarpSpecializedCooperativeEEENS5_IJNSA_ILi128EEESF_NSA_ILi64EEEEEENS_6half_tENS5_IJlSB_lEEESI_SJ_NS4_8TiledMMAINS4_8MMA_AtomIJNS4_4SM904GMMA26MMA_64x128x16_F32F16F16_SSILNSN_5MajorE0ELSP_0ELNSN_7ScaleInE1ELSQ_1EEEEEENS4_6LayoutINS5_IJNSA_ILi2EEESB_SB_EEENS5_IJSB_NSA_ILi0EEESW_EEEEENS5_IJNS4_10UnderscoreESZ_SZ_EEEEENS4_13SM90_TMA_LOADENS4_14ComposedLayoutINS4_7SwizzleILi3ELi4ELi3EEENS4_18smem_ptr_flag_bitsILi16EEENST_INS5_IJNSA_ILi8EEESG_EEENS5_IJSG_SB_EEEEEEEvNS4_8identityES12_S1C_vS1D_EENS_8epilogue10collective18CollectiveEpilogueINS1F_22Sm90TmaWarpSpecializedILi4ELi2ELi16ELb1ELb0EEEJSH_NS5_IJSF_NSA_ILi32EEEEEESI_SJ_SI_SJ_NS1F_6fusion15FusionCallbacksIS1J_NS1M_13LinCombEltActINS1F_6thread7SigmoidESI_fSI_fLNS_15FloatRoundStyleE2EEESH_S1L_JEEES12_NS13_INS14_ILi2ELi4ELi3EEES17_NST_INS5_IJS18_S1K_EEENS5_IJS1K_SB_EEEEEEENS4_17SM75_U32x4_LDSM_NENS4_14SM90_TMA_STOREES1Y_NS4_17SM90_U32x4_STSM_NENS4_9Copy_AtomIJS21_SI_EEEvEEEvvEEEEvNT_6ParamsE)
        /*05e0*/ 	.short	0x0210
        /*05e2*/ 	.short	0x0770


	//----- nvinfo : EIATTR_SW_WAR
	.align		4
.L_48:
        /*05e4*/ 	.byte	0x04, 0x36
        /*05e6*/ 	.short	(.L_50 - .L_49)
.L_49:
        /*05e8*/ 	.word	0x00000008
.L_50:


//--------------------- .nv.callgraph             --------------------------
	.section	.nv.callgraph,"",@"SHT_CUDA_CALLGRAPH"
	.align	4
	.sectionentsize	8
	.align		4
        /*0000*/ 	.word	0x00000000
	.align		4
        /*0004*/ 	.word	0xffffffff
	.align		4
        /*0008*/ 	.word	index@(_ZN7cutlass13device_kernelINS_4gemm6kernel13GemmUniversalIN4cute5tupleIJiiiiEEENS1_10collective13CollectiveMmaINS1_34MainloopSm90TmaGmmaWarpSpecializedILi6ENS5_IJNS4_1CILi1EEESB_SB_EEENS1_35KernelTmaWarpSpecializedCooperativeEEENS5_IJNSA_ILi128EEESF_NSA_ILi64EEEEEENS_6half_tENS5_IJlSB_lEEESI_SJ_NS4_8TiledMMAINS4_8MMA_AtomIJNS4_4SM904GMMA26MMA_64x128x16_F32F16F16_SSILNSN_5MajorE0ELSP_0ELNSN_7ScaleInE1ELSQ_1EEEEEENS4_6LayoutINS5_IJNSA_ILi2EEESB_SB_EEENS5_IJSB_NSA_ILi0EEESW_EEEEENS5_IJNS4_10UnderscoreESZ_SZ_EEEEENS4_13SM90_TMA_LOADENS4_14ComposedLayoutINS4_7SwizzleILi3ELi4ELi3EEENS4_18smem_ptr_flag_bitsILi16EEENST_INS5_IJNSA_ILi8EEESG_EEENS5_IJSG_SB_EEEEEEEvNS4_8identityES12_S1C_vS1D_EENS_8epilogue10collective18CollectiveEpilogueINS1F_22Sm90TmaWarpSpecializedILi4ELi2ELi16ELb1ELb0EEEJSH_NS5_IJSF_NSA_ILi32EEEEEESI_SJ_SI_SJ_NS1F_6fusion15FusionCallbacksIS1J_NS1M_13LinCombEltActINS1F_6thread7SigmoidESI_fSI_fLNS_15FloatRoundStyleE2EEESH_S1L_JEEES12_NS13_INS14_ILi2ELi4ELi3EEES17_NST_INS5_IJS18_S1K_EEENS5_IJS1K_SB_EEEEEEENS4_17SM75_U32x4_LDSM_NENS4_14SM90_TMA_STOREES1Y_NS4_17SM90_U32x4_STSM_NENS4_9Copy_AtomIJS21_SI_EEEvEEEvvEEEEvNT_6ParamsE)
	.align		4
        /*000c*/ 	.word	index@(__assertfail)
	.align		4
        /*0010*/ 	.word	0x00000000
	.align		4
        /*0014*/ 	.word	0xfffffffe
	.align		4
        /*0018*/ 	.word	0x00000000
	.align		4
        /*001c*/ 	.word	0xfffffffd
	.align		4
        /*0020*/ 	.word	0x00000000
	.align		4
        /*0024*/ 	.word	0xfffffffc


//--------------------- .nv.constant4             --------------------------
	.section	.nv.constant4,"a",@progbits
	.align	8
	.align		8
.nv.constant4:
        /*0000*/ 	.dword	__assertfail
	.align		8
        /*0008*/ 	.dword	__unnamed_1
	.align		8
        /*0010*/ 	.dword	__unnamed_2
	.align		8
        /*0018*/ 	.dword	_ZN39_INTERNAL_75df70e0_4_k_cu_6c97cb69_26054cuda3std3__45__cpo5beginE
	.align		8
        /*0020*/ 	.dword	_ZN39_INTERNAL_75df70e0_4_k_cu_6c97cb69_26054cuda3std3__45__cpo3endE
	.align		8
        /*0028*/ 	.dword	_ZN39_INTERNAL_75df70e0_4_k_cu_6c97cb69_26054cuda3std3__45__cpo6cbeginE
	.align		8
        /*0030*/ 	.dword	_ZN39_INTERNAL_75df70e0_4_k_cu_6c97cb69_26054cuda3std3__45__cpo4cendE
	.align		8
        /*0038*/ 	.dword	_ZN39_INTERNAL_75df70e0_4_k_cu_6c97cb69_26054cuda3std3__441_GLOBAL__N__75df70e0_4_k_cu_6c97cb69_26056ignoreE
	.align		8
        /*0040*/ 	.dword	_ZN39_INTERNAL_75df70e0_4_k_cu_6c97cb69_26054cuda3std3__419piecewise_constructE
	.align		8
        /*0048*/ 	.dword	_ZN39_INTERNAL_75df70e0_4_k_cu_6c97cb69_26054cuda3std3__48in_placeE
	.align		8
        /*0050*/ 	.dword	_ZN39_INTERNAL_75df70e0_4_k_cu_6c97cb69_26054cuda3std6ranges3__45__cpo4swapE
	.align		8
        /*0058*/ 	.dword	_ZN39_INTERNAL_75df70e0_4_k_cu_6c97cb69_26054cuda3std6ranges3__45__cpo9iter_moveE
	.align		8
        /*0060*/ 	.dword	_ZN39_INTERNAL_75df70e0_4_k_cu_6c97cb69_26054cute7productE
	.align		8
        /*0068*/ 	.dword	_ZN39_INTERNAL_75df70e0_4_k_cu_6c97cb69_26054cute1_E
	.align		8
        /*0070*/ 	.dword	$str$22
	.align		8
        /*0078*/ 	.dword	$str$23
	.align		8
        /*0080*/ 	.dword	$str$26
	.align		8
        /*0088*/ 	.dword	$str$27


//--------------------- .text._ZN7cutlass13device_kernelINS_4gemm6kernel13GemmUniversalIN4cute5tupleIJiiiiEEENS1_10collective13CollectiveMmaINS1_34MainloopSm90TmaGmmaWarpSpecializedILi6ENS5_IJNS4_1CILi1EEESB_SB_EEENS1_35KernelTmaWarpSpecializedCooperativeEEENS5_IJNSA_ILi128EEESF_NSA_ILi64EEEEEENS_6half_tENS5_IJlSB_lEEESI_SJ_NS4_8TiledMMAINS4_8MMA_AtomIJNS4_4SM904GMMA26MMA_64x128x16_F32F16F16_SSILNSN_5MajorE0ELSP_0ELNSN_7ScaleInE1ELSQ_1EEEEEENS4_6LayoutINS5_IJNSA_ILi2EEESB_SB_EEENS5_IJSB_NSA_ILi0EEESW_EEEEENS5_IJNS4_10UnderscoreESZ_SZ_EEEEENS4_13SM90_TMA_LOADENS4_14ComposedLayoutINS4_7SwizzleILi3ELi4ELi3EEENS4_18smem_ptr_flag_bitsILi16EEENST_INS5_IJNSA_ILi8EEESG_EEENS5_IJSG_SB_EEEEEEEvNS4_8identityES12_S1C_vS1D_EENS_8epilogue10collective18CollectiveEpilogueINS1F_22Sm90TmaWarpSpecializedILi4ELi2ELi16ELb1ELb0EEEJSH_NS5_IJSF_NSA_ILi32EEEEEESI_SJ_SI_SJ_NS1F_6fusion15FusionCallbacksIS1J_NS1M_13LinCombEltActINS1F_6thread7SigmoidESI_fSI_fLNS_15FloatRoundStyleE2EEESH_S1L_JEEES12_NS13_INS14_ILi2ELi4ELi3EEES17_NST_INS5_IJS18_S1K_EEENS5_IJS1K_SB_EEEEEEENS4_17SM75_U32x4_LDSM_NENS4_14SM90_TMA_STOREES1Y_NS4_17SM90_U32x4_STSM_NENS4_9Copy_AtomIJS21_SI_EEEvEEEvvEEEEvNT_6ParamsE --------------------------
	.section	.text._ZN7cutlass13device_kernelINS_4gemm6kernel13GemmUniversalIN4cute5tupleIJiiiiEEENS1_10collective13CollectiveMmaINS1_34MainloopSm90TmaGmmaWarpSpecializedILi6ENS5_IJNS4_1CILi1EEESB_SB_EEENS1_35KernelTmaWarpSpecializedCooperativeEEENS5_IJNSA_ILi128EEESF_NSA_ILi64EEEEEENS_6half_tENS5_IJlSB_lEEESI_SJ_NS4_8TiledMMAINS4_8MMA_AtomIJNS4_4SM904GMMA26MMA_64x128x16_F32F16F16_SSILNSN_5MajorE0ELSP_0ELNSN_7ScaleInE1ELSQ_1EEEEEENS4_6LayoutINS5_IJNSA_ILi2EEESB_SB_EEENS5_IJSB_NSA_ILi0EEESW_EEEEENS5_IJNS4_10UnderscoreESZ_SZ_EEEEENS4_13SM90_TMA_LOADENS4_14ComposedLayoutINS4_7SwizzleILi3ELi4ELi3EEENS4_18smem_ptr_flag_bitsILi16EEENST_INS5_IJNSA_ILi8EEESG_EEENS5_IJSG_SB_EEEEEEEvNS4_8identityES12_S1C_vS1D_EENS_8epilogue10collective18CollectiveEpilogueINS1F_22Sm90TmaWarpSpecializedILi4ELi2ELi16ELb1ELb0EEEJSH_NS5_IJSF_NSA_ILi32EEEEEESI_SJ_SI_SJ_NS1F_6fusion15FusionCallbacksIS1J_NS1M_13LinCombEltActINS1F_6thread7SigmoidESI_fSI_fLNS_15FloatRoundStyleE2EEESH_S1L_JEEES12_NS13_INS14_ILi2ELi4ELi3EEES17_NST_INS5_IJS18_S1K_EEENS5_IJS1K_SB_EEEEEEENS4_17SM75_U32x4_LDSM_NENS4_14SM90_TMA_STOREES1Y_NS4_17SM90_U32x4_STSM_NENS4_9Copy_AtomIJS21_SI_EEEvEEEvvEEEEvNT_6ParamsE,"ax",@progbits
	.align	128
.text._ZN7cutlass13device_kernelINS_4gemm6kernel13GemmUniversalIN4cute5tupleIJiiiiEEENS1_10collective13CollectiveMmaINS1_34MainloopSm90TmaGmmaWarpSpecializedILi6ENS5_IJNS4_1CILi1EEESB_SB_EEENS1_35KernelTmaWarpSpecializedCooperativeEEENS5_IJNSA_ILi128EEESF_NSA_ILi64EEEEEENS_6half_tENS5_IJlSB_lEEESI_SJ_NS4_8TiledMMAINS4_8MMA_AtomIJNS4_4SM904GMMA26MMA_64x128x16_F32F16F16_SSILNSN_5MajorE0ELSP_0ELNSN_7ScaleInE1ELSQ_1EEEEEENS4_6LayoutINS5_IJNSA_ILi2EEESB_SB_EEENS5_IJSB_NSA_ILi0EEESW_EEEEENS5_IJNS4_10UnderscoreESZ_SZ_EEEEENS4_13SM90_TMA_LOADENS4_14ComposedLayoutINS4_7SwizzleILi3ELi4ELi3EEENS4_18smem_ptr_flag_bitsILi16EEENST_INS5_IJNSA_ILi8EEESG_EEENS5_IJSG_SB_EEEEEEEvNS4_8identityES12_S1C_vS1D_EENS_8epilogue10collective18CollectiveEpilogueINS1F_22Sm90TmaWarpSpecializedILi4ELi2ELi16ELb1ELb0EEEJSH_NS5_IJSF_NSA_ILi32EEEEEESI_SJ_SI_SJ_NS1F_6fusion15FusionCallbacksIS1J_NS1M_13LinCombEltActINS1F_6thread7SigmoidESI_fSI_fLNS_15FloatRoundStyleE2EEESH_S1L_JEEES12_NS13_INS14_ILi2ELi4ELi3EEES17_NST_INS5_IJS18_S1K_EEENS5_IJS1K_SB_EEEEEEENS4_17SM75_U32x4_LDSM_NENS4_14SM90_TMA_STOREES1Y_NS4_17SM90_U32x4_STSM_NENS4_9Copy_AtomIJS21_SI_EEEvEEEvvEEEEvNT_6ParamsE:
        .type           _ZN7cutlass13device_kernelINS_4gemm6kernel13GemmUniversalIN4cute5tupleIJiiiiEEENS1_10collective13CollectiveMmaINS1_34MainloopSm90TmaGmmaWarpSpecializedILi6ENS5_IJNS4_1CILi1EEESB_SB_EEENS1_35KernelTmaWarpSpecializedCooperativeEEENS5_IJNSA_ILi128EEESF_NSA_ILi64EEEEEENS_6half_tENS5_IJlSB_lEEESI_SJ_NS4_8TiledMMAINS4_8MMA_AtomIJNS4_4SM904GMMA26MMA_64x128x16_F32F16F16_SSILNSN_5MajorE0ELSP_0ELNSN_7ScaleInE1ELSQ_1EEEEEENS4_6LayoutINS5_IJNSA_ILi2EEESB_SB_EEENS5_IJSB_NSA_ILi0EEESW_EEEEENS5_IJNS4_10UnderscoreESZ_SZ_EEEEENS4_13SM90_TMA_LOADENS4_14ComposedLayoutINS4_7SwizzleILi3ELi4ELi3EEENS4_18smem_ptr_flag_bitsILi16EEENST_INS5_IJNSA_ILi8EEESG_EEENS5_IJSG_SB_EEEEEEEvNS4_8identityES12_S1C_vS1D_EENS_8epilogue10collective18CollectiveEpilogueINS1F_22Sm90TmaWarpSpecializedILi4ELi2ELi16ELb1ELb0EEEJSH_NS5_IJSF_NSA_ILi32EEEEEESI_SJ_SI_SJ_NS1F_6fusion15FusionCallbacksIS1J_NS1M_13LinCombEltActINS1F_6thread7SigmoidESI_fSI_fLNS_15FloatRoundStyleE2EEESH_S1L_JEEES12_NS13_INS14_ILi2ELi4ELi3EEES17_NST_INS5_IJS18_S1K_EEENS5_IJS1K_SB_EEEEEEENS4_17SM75_U32x4_LDSM_NENS4_14SM90_TMA_STOREES1Y_NS4_17SM90_U32x4_STSM_NENS4_9Copy_AtomIJS21_SI_EEEvEEEvvEEEEvNT_6ParamsE,@function
        .size           _ZN7cutlass13device_kernelINS_4gemm6kernel13GemmUniversalIN4cute5tupleIJiiiiEEENS1_10collective13CollectiveMmaINS1_34MainloopSm90TmaGmmaWarpSpecializedILi6ENS5_IJNS4_1CILi1EEESB_SB_EEENS1_35KernelTmaWarpSpecializedCooperativeEEENS5_IJNSA_ILi128EEESF_NSA_ILi64EEEEEENS_6half_tENS5_IJlSB_lEEESI_SJ_NS4_8TiledMMAINS4_8MMA_AtomIJNS4_4SM904GMMA26MMA_64x128x16_F32F16F16_SSILNSN_5MajorE0ELSP_0ELNSN_7ScaleInE1ELSQ_1EEEEEENS4_6LayoutINS5_IJNSA_ILi2EEESB_SB_EEENS5_IJSB_NSA_ILi0EEESW_EEEEENS5_IJNS4_10UnderscoreESZ_SZ_EEEEENS4_13SM90_TMA_LOADENS4_14ComposedLayoutINS4_7SwizzleILi3ELi4ELi3EEENS4_18smem_ptr_flag_bitsILi16EEENST_INS5_IJNSA_ILi8EEESG_EEENS5_IJSG_SB_EEEEEEEvNS4_8identityES12_S1C_vS1D_EENS_8epilogue10collective18CollectiveEpilogueINS1F_22Sm90TmaWarpSpecializedILi4ELi2ELi16ELb1ELb0EEEJSH_NS5_IJSF_NSA_ILi32EEEEEESI_SJ_SI_SJ_NS1F_6fusion15FusionCallbacksIS1J_NS1M_13LinCombEltActINS1F_6thread7SigmoidESI_fSI_fLNS_15FloatRoundStyleE2EEESH_S1L_JEEES12_NS13_INS14_ILi2ELi4ELi3EEES17_NST_INS5_IJS18_S1K_EEENS5_IJS1K_SB_EEEEEEENS4_17SM75_U32x4_LDSM_NENS4_14SM90_TMA_STOREES1Y_NS4_17SM90_U32x4_STSM_NENS4_9Copy_AtomIJS21_SI_EEEvEEEvvEEEEvNT_6ParamsE,(.L_x_383 - _ZN7cutlass13device_kernelINS_4gemm6kernel13GemmUniversalIN4cute5tupleIJiiiiEEENS1_10collective13CollectiveMmaINS1_34MainloopSm90TmaGmmaWarpSpecializedILi6ENS5_IJNS4_1CILi1EEESB_SB_EEENS1_35KernelTmaWarpSpecializedCooperativeEEENS5_IJNSA_ILi128EEESF_NSA_ILi64EEEEEENS_6half_tENS5_IJlSB_lEEESI_SJ_NS4_8TiledMMAINS4_8MMA_AtomIJNS4_4SM904GMMA26MMA_64x128x16_F32F16F16_SSILNSN_5MajorE0ELSP_0ELNSN_7ScaleInE1ELSQ_1EEEEEENS4_6LayoutINS5_IJNSA_ILi2EEESB_SB_EEENS5_IJSB_NSA_ILi0EEESW_EEEEENS5_IJNS4_10UnderscoreESZ_SZ_EEEEENS4_13SM90_TMA_LOADENS4_14ComposedLayoutINS4_7SwizzleILi3ELi4ELi3EEENS4_18smem_ptr_flag_bitsILi16EEENST_INS5_IJNSA_ILi8EEESG_EEENS5_IJSG_SB_EEEEEEEvNS4_8identityES12_S1C_vS1D_EENS_8epilogue10collective18CollectiveEpilogueINS1F_22Sm90TmaWarpSpecializedILi4ELi2ELi16ELb1ELb0EEEJSH_NS5_IJSF_NSA_ILi32EEEEEESI_SJ_SI_SJ_NS1F_6fusion15FusionCallbacksIS1J_NS1M_13LinCombEltActINS1F_6thread7SigmoidESI_fSI_fLNS_15FloatRoundStyleE2EEESH_S1L_JEEES12_NS13_INS14_ILi2ELi4ELi3EEES17_NST_INS5_IJS18_S1K_EEENS5_IJS1K_SB_EEEEEEENS4_17SM75_U32x4_LDSM_NENS4_14SM90_TMA_STOREES1Y_NS4_17SM90_U32x4_STSM_NENS4_9Copy_AtomIJS21_SI_EEEvEEEvvEEEEvNT_6ParamsE)
        .other          _ZN7cutlass13device_kernelINS_4gemm6kernel13GemmUniversalIN4cute5tupleIJiiiiEEENS1_10collective13CollectiveMmaINS1_34MainloopSm90TmaGmmaWarpSpecializedILi6ENS5_IJNS4_1CILi1EEESB_SB_EEENS1_35KernelTmaWarpSpecializedCooperativeEEENS5_IJNSA_ILi128EEESF_NSA_ILi64EEEEEENS_6half_tENS5_IJlSB_lEEESI_SJ_NS4_8TiledMMAINS4_8MMA_AtomIJNS4_4SM904GMMA26MMA_64x128x16_F32F16F16_SSILNSN_5MajorE0ELSP_0ELNSN_7ScaleInE1ELSQ_1EEEEEENS4_6LayoutINS5_IJNSA_ILi2EEESB_SB_EEENS5_IJSB_NSA_ILi0EEESW_EEEEENS5_IJNS4_10UnderscoreESZ_SZ_EEEEENS4_13SM90_TMA_LOADENS4_14ComposedLayoutINS4_7SwizzleILi3ELi4ELi3EEENS4_18smem_ptr_flag_bitsILi16EEENST_INS5_IJNSA_ILi8EEESG_EEENS5_IJSG_SB_EEEEEEEvNS4_8identityES12_S1C_vS1D_EENS_8epilogue10collective18CollectiveEpilogueINS1F_22Sm90TmaWarpSpecializedILi4ELi2ELi16ELb1ELb0EEEJSH_NS5_IJSF_NSA_ILi32EEEEEESI_SJ_SI_SJ_NS1F_6fusion15FusionCallbacksIS1J_NS1M_13LinCombEltActINS1F_6thread7SigmoidESI_fSI_fLNS_15FloatRoundStyleE2EEESH_S1L_JEEES12_NS13_INS14_ILi2ELi4ELi3EEES17_NST_INS5_IJS18_S1K_EEENS5_IJS1K_SB_EEEEEEENS4_17SM75_U32x4_LDSM_NENS4_14SM90_TMA_STOREES1Y_NS4_17SM90_U32x4_STSM_NENS4_9Copy_AtomIJS21_SI_EEEvEEEvvEEEEvNT_6ParamsE,@"STO_CUDA_ENTRY STV_DEFAULT"
_ZN7cutlass13device_kernelINS_4gemm6kernel13GemmUniversalIN4cute5tupleIJiiiiEEENS1_10collective13CollectiveMmaINS1_34MainloopSm90TmaGmmaWarpSpecializedILi6ENS5_IJNS4_1CILi1EEESB_SB_EEENS1_35KernelTmaWarpSpecializedCooperativeEEENS5_IJNSA_ILi128EEESF_NSA_ILi64EEEEEENS_6half_tENS5_IJlSB_lEEESI_SJ_NS4_8TiledMMAINS4_8MMA_AtomIJNS4_4SM904GMMA26MMA_64x128x16_F32F16F16_SSILNSN_5MajorE0ELSP_0ELNSN_7ScaleInE1ELSQ_1EEEEEENS4_6LayoutINS5_IJNSA_ILi2EEESB_SB_EEENS5_IJSB_NSA_ILi0EEESW_EEEEENS5_IJNS4_10UnderscoreESZ_SZ_EEEEENS4_13SM90_TMA_LOADENS4_14ComposedLayoutINS4_7SwizzleILi3ELi4ELi3EEENS4_18smem_ptr_flag_bitsILi16EEENST_INS5_IJNSA_ILi8EEESG_EEENS5_IJSG_SB_EEEEEEEvNS4_8identityES12_S1C_vS1D_EENS_8epilogue10collective18CollectiveEpilogueINS1F_22Sm90TmaWarpSpecializedILi4ELi2ELi16ELb1ELb0EEEJSH_NS5_IJSF_NSA_ILi32EEEEEESI_SJ_SI_SJ_NS1F_6fusion15FusionCallbacksIS1J_NS1M_13LinCombEltActINS1F_6thread7SigmoidESI_fSI_fLNS_15FloatRoundStyleE2EEESH_S1L_JEEES12_NS13_INS14_ILi2ELi4ELi3EEES17_NST_INS5_IJS18_S1K_EEENS5_IJS1K_SB_EEEEEEENS4_17SM75_U32x4_LDSM_NENS4_14SM90_TMA_STOREES1Y_NS4_17SM90_U32x4_STSM_NENS4_9Copy_AtomIJS21_SI_EEEvEEEvvEEEEvNT_6ParamsE:
[----:B------:R-:W1:Y:S01]  /*0000*/  LDC R1, c[0x0][0x28] ;  /* 0x00000a00ff017b82 */ /* 0x000e620000000800 */
[----:B------:R-:W2:Y:S07]  /*0010*/  S2R R3, SR_TID.X ;  /* 0x0000000000037919 */ /* 0x000eae0000002100 */
[----:B------:R-:W3:Y:S01]  /*0020*/  LDC.64 R4, c[0x0][0x588] ;  /* 0x00016200ff047b82 */ /* 0x000ee20000000a00 */
[----:B------:R-:W-:Y:S01]  /*0030*/  ELECT P0, URZ, PT ;  /* 0x00000000003f782f */ /* 0x000fe20003800000 */
[----:B------:R-:W-:Y:S01]  /*0040*/  BSSY B0, `(.L_x_0) ;  /* 0x0000016000007945 */ /* 0x000fe20003800000 */
[----:B--2---:R-:W-:-:S02]  /*0050*/  SHF.R.U32.HI R11, RZ, 0x5, R3 ;  /* 0x00000005ff0b7819 */ /* 0x004fc40000011603 */
[----:B------:R-:W-:-:S03]  /*0060*/  SHF.R.U32.HI R2, RZ, 0x7, R3 ;  /* 0x00000007ff027819 */ /* 0x000fc60000011603 */
[----:B------:R-:W2:Y:S04]  /*0070*/  SHFL.IDX PT, R0, R11, RZ, 0x1f ;  /* 0x00001fff0b007589 */ /* 0x000ea800000e0000 */
[----:B------:R4:W1:Y:S01]  /*0080*/  SHFL.IDX PT, R12, R2, RZ, 0x1f ;  /* 0x00001fff020c7589 */ /* 0x00086200000e0000 */
[----:B--2---:R-:W-:Y:S02]  /*0090*/  ISETP.NE.OR P0, PT, R0, RZ, !P0 ;  /* 0x000000ff0000720c */ /* 0x004fe40004705670 */
[----:B------:R-:W-:-:S11]  /*00a0*/  SHF.R.S32.HI R7, RZ, 0x1f, R0 ;  /* 0x0000001fff077819 */ /* 0x000fd60000011400 */
[----:B-1-34-:R-:W-:Y:S05]  /*00b0*/  @P0 BRA `(.L_x_1) ;  /* 0x0000000000380947 */ /* 0x01afea0003800000 */
[----:B------:R-:W-:Y:S02]  /*00c0*/  ULDC.64 UR4, c[0x0][0x198] ;  /* 0x0000660000047ab9 */ /* 0x000fe40000000a00 */
[----:B------:R-:W-:Y:S02]  /*00d0*/  UIADD3 UR6, UP0, UR4, 0xf0, URZ ;  /* 0x000000f004067890 */ /* 0x000fe4000ff1e03f */
[----:B------:R-:W-:Y:S02]  /*00e0*/  UIADD3 UR8, UP1, UR4, 0x1f0, URZ ;  /* 0x000001f004087890 */ /* 0x000fe4000ff3e03f */
[----:B------:R-:W-:Y:S02]  /*00f0*/  UIADD3 UR10, UP2, UR4, 0x3f0, URZ ;  /* 0x000003f0040a7890 */ /* 0x000fe4000ff5e03f */
[----:B------:R-:W-:Y:S02]  /*0100*/  UIADD3 UR4, UP3, UR4, 0x4f0, URZ ;  /* 0x000004f004047890 */ /* 0x000fe4000ff7e03f */
[----:B------:R-:W-:-:S02]  /*0110*/  UIADD3.X UR7, URZ, UR5, URZ, UP0, !UPT ;  /* 0x000000053f077290 */ /* 0x000fc400087fe43f */
[----:B------:R-:W-:Y:S02]  /*0120*/  UIADD3.X UR9, URZ, UR5, URZ, UP1, !UPT ;  /* 0x000000053f097290 */ /* 0x000fe40008ffe43f */
[----:B------:R-:W-:Y:S02]  /*0130*/  UIADD3.X UR11, URZ, UR5, URZ, UP2, !UPT ;  /* 0x000000053f0b7290 */ /* 0x000fe400097fe43f */
[----:B------:R-:W-:-:S03]  /*0140*/  UIADD3.X UR5, URZ, UR5, URZ, UP3, !UPT ;  /* 0x000000053f057290 */ /* 0x000fc60009ffe43f */
[----:B------:R1:W-:Y:S02]  /*0150*/  UTMACCTL.PF [UR6] ;  /* 0x00000000060079b9 */ /* 0x0003e40008040000 */
[----:B------:R1:W-:Y:S02]  /*0160*/  UTMACCTL.PF [UR8] ;  /* 0x00000000080079b9 */ /* 0x0003e40008040000 */
[----:B------:R1:W-:Y:S02]  /*0170*/  UTMACCTL.PF [UR10] ;  /* 0x000000000a0079b9 */ /* 0x0003e40008040000 */
[----:B------:R1:W-:Y:S02]  /*0180*/  UTMACCTL.PF [UR4] ;  /* 0x00000000040079b9 */ /* 0x0003e40008040000 */
[----:B-1----:R-:W-:Y:S01]  /*0190*/  NOP ;  /* 0x0000000000007918 */ /* 0x002fe20000000000 */
.L_x_1:
[----:B------:R-:W-:Y:S05]  /*01a0*/  BSYNC B0 ;  /* 0x0000000000007941 */ /* 0x000fea0003800000 */
.L_x_0:
[----:B------:R-:W-:Y:S01]  /*01b0*/  ULDC.64 UR4, c[0x0][0x590] ;  /* 0x0001640000047ab9 */ /* 0x000fe20000000a00 */
[----:B------:R-:W-:Y:S01]  /*01c0*/  LEA.HI R7, R7, R0, RZ, 0x2 ;  /* 0x0000000007077211 */ /* 0x000fe200078f10ff */
[----:B------:R-:W-:Y:S01]  /*01d0*/  ULDC.64 UR52, c[0x0][0x208] ;  /* 0x0000820000347ab9 */ /* 0x000fe20000000a00 */
[----:B------:R-:W-:Y:S02]  /*01e0*/  ISETP.NE.U32.AND P2, PT, RZ, UR4, PT ;  /* 0x00000004ff007c0c */ /* 0x000fe4000bf45070 */
[----:B------:R-:W-:Y:S02]  /*01f0*/  LOP3.LUT R7, R7, 0xfffffffc, RZ, 0xc0, !PT ;  /* 0xfffffffc07077812 */ /* 0x000fe400078ec0ff */
[----:B------:R-:W-:Y:S02]  /*0200*/  ISETP.NE.AND.EX P3, PT, RZ, UR5, PT, P2 ;  /* 0x00000005ff007c0c */ /* 0x000fe4000bf65320 */
[----:B------:R-:W-:Y:S01]  /*0210*/  IADD3 R0, R0, -R7, RZ ;  /* 0x8000000700007210 */ /* 0x000fe20007ffe0ff */
[----:B------:R-:W-:Y:S01]  /*0220*/  IMAD.MOV.U32 R7, RZ, RZ, R5 ;  /* 0x000000ffff077224 */ /* 0x000fe200078e0005 */
[----:B------:R-:W-:-:S02]  /*0230*/  PRMT R2, RZ, 0x7610, R2 ;  /* 0x00007610ff027816 */ /* 0x000fc40000000002 */
[----:B------:R-:W-:-:S07]  /*0240*/  MOV R6, R4 ;  /* 0x0000000400067202 */ /* 0x000fce0000000f00 */
[----:B------:R-:W-:Y:S05]  /*0250*/  @P3 BRA `(.L_x_2) ;  /* 0x0000000000303947 */ /* 0x000fea0003800000 */
[----:B------:R-:W-:Y:S02]  /*0260*/  ULDC.64 UR6, c[0x0][0x588] ;  /* 0x0001620000067ab9 */ /* 0x000fe40000000a00 */
[----:B------:R-:W-:-:S04]  /*0270*/  ISETP.NE.U32.AND P0, PT, RZ, UR6, PT ;  /* 0x00000006ff007c0c */ /* 0x000fc8000bf05070 */
[----:B------:R-:W-:-:S13]  /*0280*/  ISETP.NE.AND.EX P0, PT, RZ, UR7, PT, P0 ;  /* 0x00000007ff007c0c */ /* 0x000fda000bf05300 */
[----:B------:R-:W-:Y:S05]  /*0290*/  @!P0 BRA `(.L_x_3) ;  /* 0x0000000000108947 */ /* 0x000fea0003800000 */
[----:B------:R-:W2:Y:S02]  /*02a0*/  LDG.E R2, desc[UR52][R6.64] ;  /* 0x0000003406027981 */ /* 0x000ea4000c1e1900 */
[----:B--2---:R-:W-:Y:S02]  /*02b0*/  FSETP.NEU.AND P1, PT, R2, RZ, PT ;  /* 0x000000ff0200720b */ /* 0x004fe40003f2d000 */
[----:B------:R-:W-:Y:S01]  /*02c0*/  MOV R2, 0x1 ;  /* 0x0000000100027802 */ /* 0x000fe20000000f00 */
[----:B------:R-:W-:Y:S10]  /*02d0*/  BRA `(.L_x_2) ;  /* 0x0000000000107947 */ /* 0x000ff40003800000 */
.L_x_3:
[----:B------:R-:W-:Y:S01]  /*02e0*/  ULDC UR6, c[0x0][0x580] ;  /* 0x0001600000067ab9 */ /* 0x000fe20000000800 */
[----:B------:R-:W-:Y:S02]  /*02f0*/  MOV R2, 0x1 ;  /* 0x0000000100027802 */ /* 0x000fe40000000f00 */
[----:B------:R-:W-:Y:S02]  /*0300*/  CS2R R6, SRZ ;  /* 0x0000000000067805 */ /* 0x000fe4000001ff00 */
[----:B------:R-:W-:-:S13]  /*0310*/  FSETP.NEU.AND P1, PT, RZ, UR6, PT ;  /* 0x00000006ff007c0b */ /* 0x000fda000bf2d000 */
.L_x_2:
[----:B------:R-:W-:Y:S02]  /*0320*/  ISETP.NE.U32.AND P4, PT, R6, RZ, PT ;  /* 0x000000ff0600720c */ /* 0x000fe40003f85070 */
[----:B------:R-:W-:Y:S02]  /*0330*/  ISETP.NE.AND.EX P5, PT, RZ, UR5, PT, P2 ;  /* 0x00000005ff007c0c */ /* 0x000fe4000bfa5320 */
[----:B------:R-:W-:Y:S02]  /*0340*/  ISETP.NE.AND.EX P2, PT, R7, RZ, PT, P4 ;  /* 0x000000ff0700720c */ /* 0x000fe40003f45340 */
[----:B------:R-:W-:-:S11]  /*0350*/  PLOP3.LUT P0, PT, PT, PT, PT, 0x8, 0x0 ;  /* 0x000000000000781c */ /* 0x000fd60003f0e170 */
[----:B------:R-:W-:Y:S05]  /*0360*/  @P2 BRA P5, `(.L_x_4) ;  /* 0x0000000000342947 */ /* 0x000fea0002800000 */
[----:B------:R-:W-:-:S04]  /*0370*/  ISETP.NE.U32.AND P0, PT, RZ, UR4, PT ;  /* 0x00000004ff007c0c */ /* 0x000fc8000bf05070 */
[----:B------:R-:W-:-:S13]  /*0380*/  ISETP.NE.AND.EX P0, PT, RZ, UR5, PT, P0 ;  /* 0x00000005ff007c0c */ /* 0x000fda000bf05300 */
[----:B------:R-:W-:Y:S05]  /*0390*/  @!P0 BRA `(.L_x_5) ;  /* 0x0000000000248947 */ /* 0x000fea0003800000 */
[----:B------:R-:W-:Y:S02]  /*03a0*/  PRMT R2, R2, 0x9910, RZ ;  /* 0x0000991002027816 */ /* 0x000fe400000000ff */
[----:B------:R-:W-:Y:S02]  /*03b0*/  ISETP.NE.U32.AND P0, PT, R6, RZ, PT ;  /* 0x000000ff0600720c */ /* 0x000fe40003f05070 */
[----:B------:R-:W-:Y:S02]  /*03c0*/  ISETP.NE.AND P2, PT, R2, RZ, PT ;  /* 0x000000ff0200720c */ /* 0x000fe40003f45270 */
[----:B------:R-:W-:Y:S02]  /*03d0*/  ISETP.NE.AND.EX P0, PT, R7, RZ, PT, P0 ;  /* 0x000000ff0700720c */ /* 0x000fe40003f05300 */
[----:B------:R-:W-:-:S09]  /*03e0*/  SEL R2, RZ, 0xffffffff, P1 ;  /* 0xffffffffff027807 */ /* 0x000fd20000800000 */
[----:B------:R-:W-:-:S04]  /*03f0*/  @!P2 SEL R2, RZ, 0xffffffff, P0 ;  /* 0xffffffffff02a807 */ /* 0x000fc80000000000 */
[----:B------:R-:W-:-:S04]  /*0400*/  LOP3.LUT R2, R2, 0x1, RZ, 0xc0, !PT ;  /* 0x0000000102027812 */ /* 0x000fc800078ec0ff */
[----:B------:R-:W-:Y:S01]  /*0410*/  ISETP.EQ.U32.AND P0, PT, R2, 0x1, PT ;  /* 0x000000010200780c */ /* 0x000fe20003f02070 */
[----:B------:R-:W-:-:S12]  /*0420*/  BRA `(.L_x_4) ;  /* 0x0000000000047947 */ /* 0x000fd80003800000 */
.L_x_5:
[----:B------:R-:W-:-:S13]  /*0430*/  PLOP3.LUT P0, PT, P1, PT, PT, 0x8, 0x0 ;  /* 0x000000000000781c */ /* 0x000fda0000f0e170 */
.L_x_4:
[----:B------:R-:W1:Y:S02]  /*0440*/  SHFL.IDX PT, R2, R11, RZ, 0x1f ;  /* 0x00001fff0b027589 */ /* 0x000e6400000e0000 */
[----:B-1----:R-:W-:-:S13]  /*0450*/  ISETP.NE.AND P1, PT, R2, RZ, PT ;  /* 0x000000ff0200720c */ /* 0x002fda0003f25270 */
[----:B------:R-:W-:Y:S05]  /*0460*/  @P1 BRA `(.L_x_6) ;  /* 0x0000000000681947 */ /* 0x000fea0003800000 */
[----:B------:R-:W1:Y:S01]  /*0470*/  S2UR UR8, SR_CgaCtaId ;  /* 0x00000000000879c3 */ /* 0x000e620000008800 */
[----:B------:R-:W-:Y:S01]  /*0480*/  UMOV UR4, 0x400 ;  /* 0x0000040000047882 */ /* 0x000fe20000000000 */
[----:B------:R-:W-:Y:S01]  /*0490*/  UMOV UR5, 0x1 ;  /* 0x0000000100057882 */ /* 0x000fe20000000000 */
[----:B------:R-:W-:Y:S01]  /*04a0*/  UMOV UR6, 0x100 ;  /* 0x0000010000067882 */ /* 0x000fe20000000000 */
[----:B------:R-:W-:Y:S01]  /*04b0*/  ELECT P1, URZ, PT ;  /* 0x00000000003f782f */ /* 0x000fe20003820000 */
[----:B------:R-:W-:-:S04]  /*04c0*/  UIADD3 UR6, -UR6, 0x100000, URZ ;  /* 0x0010000006067890 */ /* 0x000fc8000fffe13f */
[----:B------:R-:W-:Y:S02]  /*04d0*/  USHF.L.U32 UR7, UR6, 0xb, URZ ;  /* 0x0000000b06077899 */ /* 0x000fe4000800063f */
[----:B------:R-:W-:Y:S02]  /*04e0*/  USHF.L.U32 UR6, UR6, 0x1, URZ ;  /* 0x0000000106067899 */ /* 0x000fe4000800063f */
[----:B-1----:R-:W-:Y:S02]  /*04f0*/  ULEA UR8, UR8, UR4, 0x18 ;  /* 0x0000000408087291 */ /* 0x002fe4000f8ec03f */
[----:B------:R-:W-:-:S04]  /*0500*/  UIADD3 UR4, -UR5, 0x100000, URZ ;  /* 0x0010000005047890 */ /* 0x000fc8000fffe13f */
[----:B------:R-:W-:Y:S02]  /*0510*/  USHF.L.U32 UR5, UR4, 0xb, URZ ;  /* 0x0000000b04057899 */ /* 0x000fe4000800063f */
[----:B------:R-:W-:Y:S01]  /*0520*/  USHF.L.U32 UR4, UR4, 0x1, URZ ;  /* 0x0000000104047899 */ /* 0x000fe2000800063f */
[----:B------:R-:W1:Y:S11]  /*0530*/  FENCE.VIEW.ASYNC.S ;  /* 0x00000000000073c6 */ /* 0x000e760000000000 */
[----:B-1----:R1:W2:Y:S01]  /*0540*/  SYNCS.EXCH.64 URZ, [UR8], UR4 ;  /* 0x00000004083f75b2 */ /* 0x0022a20008000100 */
[----:B------:R1:W3:Y:S01]  /*0550*/  SYNCS.EXCH.64 URZ, [UR8+0x30], UR6 ;  /* 0x00003006083f75b2 */ /* 0x0002e20008000100 */
[----:B------:R1:W4:Y:S01]  /*0560*/  SYNCS.EXCH.64 URZ, [UR8+0x8], UR4 ;  /* 0x00000804083f75b2 */ /* 0x0003220008000100 */
[----:B------:R1:W1:Y:S01]  /*0570*/  SYNCS.EXCH.64 URZ, [UR8+0x38], UR6 ;  /* 0x00003806083f75b2 */ /* 0x0002620008000100 */
        /* <DEDUP_REMOVED lines=8> */
[----:B------:R-:W-:Y:S01]  /*0600*/  NOP ;  /* 0x0000000000007918 */ /* 0x000fe20000000000 */
.L_x_6:
[----:B------:R-:W5:Y:S01]  /*0610*/  SHFL.IDX PT, R6, R11, RZ, 0x1f ;  /* 0x00001fff0b067589 */ /* 0x000f6200000e0000 */
[----:B------:R-:W1:Y:S01]  /*0620*/  LDC R2, c[0x0][0x904] ;  /* 0x00024100ff027b82 */ /* 0x000e620000000800 */
[----:B------:R-:W-:Y:S01]  /*0630*/  NOP ;  /* 0x0000000000007918 */ /* 0x000fe20000000000 */
[----:B-----5:R-:W-:-:S13]  /*0640*/  ISETP.NE.AND P1, PT, R6, RZ, PT ;  /* 0x000000ff0600720c */ /* 0x020fda0003f25270 */
[----:B------:R-:W-:Y:S05]  /*0650*/  @P1 BRA `(.L_x_7) ;  /* 0x0000000000581947 */ /* 0x000fea0003800000 */
[----:B-1----:R-:W1:Y:S01]  /*0660*/  S2UR UR5, SR_CgaCtaId ;  /* 0x00000000000579c3 */ /* 0x002e620000008800 */
[----:B------:R-:W-:Y:S01]  /*0670*/  UMOV UR4, 0x400 ;  /* 0x0000040000047882 */ /* 0x000fe20000000000 */
[----:B------:R-:W-:Y:S01]  /*0680*/  UMOV UR6, 0x20 ;  /* 0x0000002000067882 */ /* 0x000fe20000000000 */
[----:B------:R-:W-:Y:S01]  /*0690*/  UMOV UR7, 0x100 ;  /* 0x0000010000077882 */ /* 0x000fe20000000000 */
[----:B------:R-:W-:Y:S01]  /*06a0*/  ELECT P1, URZ, PT ;  /* 0x00000000003f782f */ /* 0x000fe20003820000 */
[----:B-1----:R-:W-:Y:S02]  /*06b0*/  ULEA UR8, UR5, UR4, 0x18 ;  /* 0x0000000405087291 */ /* 0x002fe4000f8ec03f */
[----:B------:R-:W-:-:S04]  /*06c0*/  UIADD3 UR4, -UR6, 0x100000, URZ ;  /* 0x0010000006047890 */ /* 0x000fc8000fffe13f */
[----:B------:R-:W-:Y:S02]  /*06d0*/  USHF.L.U32 UR5, UR4, 0xb, URZ ;  /* 0x0000000b04057899 */ /* 0x000fe4000800063f */
[----:B------:R-:W-:Y:S02]  /*06e0*/  USHF.L.U32 UR4, UR4, 0x1, URZ ;  /* 0x0000000104047899 */ /* 0x000fe4000800063f */
[----:B------:R-:W-:-:S04]  /*06f0*/  UIADD3 UR6, -UR7, 0x100000, URZ ;  /* 0x0010000007067890 */ /* 0x000fc8000fffe13f */
[----:B------:R-:W-:Y:S02]  /*0700*/  USHF.L.U32 UR7, UR6, 0xb, URZ ;  /* 0x0000000b06077899 */ /* 0x000fe4000800063f */
[----:B------:R-:W-:Y:S01]  /*0710*/  USHF.L.U32 UR6, UR6, 0x1, URZ ;  /* 0x0000000106067899 */ /* 0x000fe2000800063f */
[----:B------:R-:W1:Y:S03]  /*0720*/  FENCE.VIEW.ASYNC.S ;  /* 0x00000000000073c6 */ /* 0x000e660000000000 */
[----:B-1----:R1:W1:Y:S08]  /*0730*/  SYNCS.EXCH.64 URZ, [UR8+0x60], UR4 ;  /* 0x00006004083f75b2 */ /* 0x0022700008000100 */
        /* <DEDUP_REMOVED lines=8> */
.L_x_7:
[----:B------:R-:W5:Y:S01]  /*07c0*/  SHFL.IDX PT, R11, R11, RZ, 0x1f ;  /* 0x00001fff0b0b7589 */ /* 0x000f6200000e0000 */
[----:B-1----:R-:W-:Y:S02]  /*07d0*/  ISETP.NE.AND P6, PT, R2, 0x1, PT ;  /* 0x000000010200780c */ /* 0x002fe40003fc5270 */
[----:B------:R-:W-:Y:S01]  /*07e0*/  ELECT P1, URZ, PT ;  /* 0x00000000003f782f */ /* 0x000fe20003820000 */
[----:B------:R-:W1:Y:S01]  /*07f0*/  S2UR UR36, SR_CgaCtaId ;  /* 0x00000000002479c3 */ /* 0x000e620000008800 */
[----:B------:R-:W2:Y:S01]  /*0800*/  S2R R6, SR_CTAID.Y ;  /* 0x0000000000067919 */ /* 0x000ea20000002600 */
[----:B------:R-:W-:Y:S01]  /*0810*/  P2R R7, PR, RZ, 0x40 ;  /* 0x00000040ff077803 */ /* 0x000fe20000000000 */
[----:B------:R-:W-:Y:S01]  /*0820*/  UMOV UR4, 0x20 ;  /* 0x0000002000047882 */ /* 0x000fe20000000000 */
[----:B------:R-:W-:Y:S01]  /*0830*/  ISETP.NE.AND P4, PT, R0, RZ, PT ;  /* 0x000000ff0000720c */ /* 0x000fe20003f85270 */
[----:B------:R-:W3:Y:S01]  /*0840*/  S2R R8, SR_CTAID.X ;  /* 0x0000000000087919 */ /* 0x000ee20000002500 */
[----:B------:R-:W-:Y:S01]  /*0850*/  NOP ;  /* 0x0000000000007918 */ /* 0x000fe20000000000 */
[----:B------:R-:W-:Y:S03]  /*0860*/  BSSY B6, `(.L_x_8) ;  /* 0x0000c9d000067945 */ /* 0x000fe60003800000 */
[----:B------:R-:W3:Y:S01]  /*0870*/  @P6 LDC R17, c[0x0][0x10] ;  /* 0x00000400ff116b82 */ /* 0x000ee20000000800 */
[----:B------:R-:W-:-:S07]  /*0880*/  @P6 MOV R9, RZ ;  /* 0x000000ff00096202 */ /* 0x000fce0000000f00 */
[----:B------:R-:W4:Y:S01]  /*0890*/  @!P6 LDC R7, c[0x0][0xc] ;  /* 0x00000300ff07eb82 */ /* 0x000f220000000800 */
[----:B-----5:R-:W-:Y:S02]  /*08a0*/  ISETP.NE.OR P2, PT, R11, RZ, !P1 ;  /* 0x000000ff0b00720c */ /* 0x020fe40004f45670 */
[----:B------:R-:W-:Y:S02]  /*08b0*/  @P6 MOV R11, RZ ;  /* 0x000000ff000b6202 */ /* 0x000fe40000000f00 */
[----:B------:R-:W-:-:S04]  /*08c0*/  ISETP.EQ.OR P1, PT, R0, 0x3, !P4 ;  /* 0x000000030000780c */ /* 0x000fc80006722670 */
[----:B------:R-:W-:Y:S01]  /*08d0*/  ISETP.EQ.AND P1, PT, R12, RZ, P1 ;  /* 0x000000ff0c00720c */ /* 0x000fe20000f22270 */
[----:B--2---:R-:W-:-:S04]  /*08e0*/  @P6 IMAD.MOV.U32 R10, RZ, RZ, R6 ;  /* 0x000000ffff0a6224 */ /* 0x004fc800078e0006 */
[----:B------:R-:W-:Y:S01]  /*08f0*/  VOTEU.ALL UP0, P2 ;  /* 0x00000000003f7886 */ /* 0x000fe20001000000 */
[----:B------:R-:W-:Y:S01]  /*0900*/  VOTEU.ALL UP1, P2 ;  /* 0x00000000003f7886 */ /* 0x000fe20001020000 */
[----:B------:R-:W-:Y:S01]  /*0910*/  SEL R19, RZ, 0x1, !P1 ;  /* 0x00000001ff137807 */ /* 0x000fe20004800000 */
[----:B---3--:R-:W-:Y:S02]  /*0920*/  @P6 IMAD.WIDE.U32 R16, R8, R17, R10 ;  /* 0x0000001108106225 */ /* 0x008fe400078e000a */
[----:B------:R-:W-:Y:S01]  /*0930*/  @!UP0 UMOV UR6, 0x400 ;  /* 0x0000040000068882 */ /* 0x000fe20000000000 */
[----:B------:R-:W-:-:S04]  /*0940*/  @!UP0 UIADD3 UR4, -UR4, 0x100000, URZ ;  /* 0x0010000004048890 */ /* 0x000fc8000fffe13f */
[----:B------:R-:W-:Y:S02]  /*0950*/  @!UP0 USHF.L.U32 UR5, UR4, 0xb, URZ ;  /* 0x0000000b04058899 */ /* 0x000fe4000800063f */
[----:B------:R-:W-:Y:S01]  /*0960*/  @!UP0 USHF.L.U32 UR4, UR4, 0x1, URZ ;  /* 0x0000000104048899 */ /* 0x000fe2000800063f */
[----:B------:R-:W-:Y:S01]  /*0970*/  @!P6 IMAD.MOV.U32 R10, RZ, RZ, R6 ;  /* 0x000000ffff0ae224 */ /* 0x000fe200078e0006 */
[----:B-1----:R-:W-:Y:S01]  /*0980*/  @!UP0 ULEA UR8, UR36, UR6, 0x18 ;  /* 0x0000000624088291 */ /* 0x002fe2000f8ec03f */
[----:B------:R-:W-:Y:S01]  /*0990*/  @P6 IADD3 R17, R17, R9, RZ ;  /* 0x0000000911116210 */ /* 0x000fe20007ffe0ff */
[----:B------:R-:W-:Y:S01]  /*09a0*/  VOTEU.ALL UP0, P2 ;  /* 0x00000000003f7886 */ /* 0x000fe20001000000 */
[C---:B------:R-:W-:Y:S01]  /*09b0*/  ISETP.NE.AND P2, PT, R12.reuse, RZ, PT ;  /* 0x000000ff0c00720c */ /* 0x040fe20003f45270 */
[----:B------:R-:W-:Y:S01]  /*09c0*/  ULDC UR6, c[0x0][0xc] ;  /* 0x0000030000067ab9 */ /* 0x000fe20000000800 */
[----:B------:R-:W-:Y:S01]  /*09d0*/  ULDC UR7, c[0x0][0x10] ;  /* 0x0000040000077ab9 */ /* 0x000fe20000000800 */
[----:B------:R-:W-:Y:S01]  /*09e0*/  MOV R9, RZ ;  /* 0x000000ff00097202 */ /* 0x000fe20000000f00 */
[----:B------:R-:W-:Y:S01]  /*09f0*/  VIADD R12, R12, 0xffffffff ;  /* 0xffffffff0c0c7836 */ /* 0x000fe20000000000 */
[----:B------:R-:W-:Y:S01]  /*0a00*/  ISETP.EQ.AND P5, PT, R0, 0x2, !P2 ;  /* 0x000000020000780c */ /* 0x000fe200057a2270 */
[----:B----4-:R-:W-:Y:S01]  /*0a10*/  @!P6 IMAD.WIDE.U32 R6, R7, R10, R8 ;  /* 0x0000000a0706e225 */ /* 0x010fe200078e0008 */
[----:B------:R-:W1:Y:S02]  /*0a20*/  FENCE.VIEW.ASYNC.S ;  /* 0x00000000000073c6 */ /* 0x000e640000000000 */
[----:B-1----:R-:W1:Y:S01]  /*0a30*/  @!UP0 SYNCS.EXCH.64 URZ, [UR8+0xa0], UR4 ;  /* 0x0000a004083f85b2 */ /* 0x002e620008000100 */
[----:B------:R-:W-:-:S02]  /*0a40*/  ISETP.GE.U32.AND P1, PT, R12, 0x2, PT ;  /* 0x000000020c00780c */ /* 0x000fc40003f26070 */
[----:B------:R-:W-:Y:S02]  /*0a50*/  SEL R18, RZ, 0x1, !P5 ;  /* 0x00000001ff127807 */ /* 0x000fe40006800000 */
[----:B------:R-:W-:Y:S02]  /*0a60*/  @!P6 MOV R16, R6 ;  /* 0x000000060010e202 */ /* 0x000fe40000000f00 */
[----:B------:R-:W-:Y:S02]  /*0a70*/  @!P6 MOV R17, R7 ;  /* 0x000000070011e202 */ /* 0x000fe40000000f00 */
[----:B------:R-:W-:Y:S02]  /*0a80*/  SEL R18, R18, 0x2, P1 ;  /* 0x0000000212127807 */ /* 0x000fe40000800000 */
[----:B------:R-:W-:Y:S01]  /*0a90*/  SEL R19, R19, 0x2, P1 ;  /* 0x0000000213137807 */ /* 0x000fe20000800000 */
[----:B------:R2:W1:Y:S01]  /*0aa0*/  @!UP1 SYNCS.EXCH.64 URZ, [UR8+0xa8], UR4 ;  /* 0x0000a804083f95b2 */ /* 0x0004620008000100 */
[----:B------:R-:W-:Y:S01]  /*0ab0*/  NOP ;  /* 0x0000000000007918 */ /* 0x000fe20000000000 */
[----:B--2---:R-:W-:-:S03]  /*0ac0*/  UIMAD.WIDE.U32 UR4, UR6, UR7, URZ ;  /* 0x00000007060472a5 */ /* 0x004fc6000f8e003f */
[----:B------:R-:W-:Y:S02]  /*0ad0*/  ULDC UR6, c[0x0][0x14] ;  /* 0x0000050000067ab9 */ /* 0x000fe40000000800 */
[----:B------:R-:W-:Y:S02]  /*0ae0*/  UIMAD.WIDE.U32 UR38, UR4, UR6, URZ ;  /* 0x00000006042672a5 */ /* 0x000fe4000f8e003f */
[----:B------:R-:W-:-:S04]  /*0af0*/  UIMAD UR37, UR5, UR6, URZ ;  /* 0x00000006052572a4 */ /* 0x000fc8000f8e023f */
[----:B------:R-:W-:Y:S01]  /*0b00*/  UIADD3 UR37, UR39, UR37, URZ ;  /* 0x0000002527257290 */ /* 0x000fe2000fffe03f */
[----:B-1----:R-:W-:Y:S06]  /*0b10*/  BAR.SYNC.DEFER_BLOCKING 0x0 ;  /* 0x0000000000007b1d */ /* 0x002fec0000010000 */
[----:B------:R-:W-:Y:S05]  /*0b20*/  @!P2 BRA `(.L_x_9) ;  /* 0x0000009c0068a947 */ /* 0x000fea0003800000 */
[----:B------:R-:W-:-:S13]  /*0b30*/  ISETP.GT.U32.AND P0, PT, R12, 0x1, PT ;  /* 0x000000010c00780c */ /* 0x000fda0003f04070 */
[----:B------:R-:W-:Y:S05]  /*0b40*/  @P0 BRA `(.L_x_10) ;  /* 0x000000c400b80947 */ /* 0x000fea0003800000 */
[----:B------:R-:W-:Y:S01]  /*0b50*/  ULDC.64 UR4, c[0x0][0x8f8] ;  /* 0x00023e0000047ab9 */ /* 0x000fe20000000a00 */
[----:B------:R-:W-:Y:S01]  /*0b60*/  UMOV UR47, 0xffffffff ;  /* 0xffffffff002f7882 */ /* 0x000fe20000000000 */
[----:B------:R-:W-:Y:S01]  /*0b70*/  ISETP.GE.U32.AND P0, PT, R16, UR4, PT ;  /* 0x0000000410007c0c */ /* 0x000fe2000bf06070 */
[----:B------:R-:W-:Y:S01]  /*0b80*/  IMAD.MOV.U32 R22, RZ, RZ, -0x1 ;  /* 0xffffffffff167424 */ /* 0x000fe200078e00ff */
[----:B------:R-:W-:Y:S02]  /*0b90*/  PRMT R88, RZ, 0x7610, R88 ;  /* 0x00007610ff587816 */ /* 0x000fe40000000058 */
[----:B------:R-:W-:Y:S02]  /*0ba0*/  ISETP.GE.U32.AND.EX P0, PT, R17, UR5, PT, P0 ;  /* 0x0000000511007c0c */ /* 0x000fe4000bf06100 */
[----:B------:R-:W-:Y:S02]  /*0bb0*/  MOV R23, 0xffffffff ;  /* 0xffffffff00177802 */ /* 0x000fe40000000f00 */
[----:B------:R-:W-:-:S09]  /*0bc0*/  PRMT R0, RZ, 0x7610, R0 ;  /* 0x00007610ff007816 */ /* 0x000fd20000000000 */
[----:B------:R-:W-:Y:S05]  /*0bd0*/  @P0 BRA `(.L_x_11) ;  /* 0x0000000400600947 */ /* 0x000fea0003800000 */
[----:B------:R-:W1:Y:S01]  /*0be0*/  LDC.64 R20, c[0x0][0x8d0] ;  /* 0x00023400ff147b82 */ /* 0x000e620000000a00 */
[----:B------:R-:W-:Y:S01]  /*0bf0*/  MOV R4, R16 ;  /* 0x0000001000047202 */ /* 0x000fe20000000f00 */
[----:B------:R-:W-:-:S06]  /*0c00*/  IMAD.MOV.U32 R5, RZ, RZ, R17 ;  /* 0x000000ffff057224 */ /* 0x000fcc00078e0011 */
[----:B------:R-:W2:Y:S08]  /*0c10*/  LDC R0, c[0x0][0x8d8] ;  /* 0x00023600ff007b82 */ /* 0x000eb00000000800 */
[----:B------:R-:W3:Y:S01]  /*0c20*/  LDC.64 R22, c[0x0][0x8c8] ;  /* 0x00023200ff167b82 */ /* 0x000ee20000000a00 */
[----:B-1----:R-:W-:-:S04]  /*0c30*/  ISETP.NE.U32.AND P0, PT, R20, RZ, PT ;  /* 0x000000ff1400720c */ /* 0x002fc80003f05070 */
[----:B------:R-:W-:-:S13]  /*0c40*/  ISETP.NE.AND.EX P0, PT, R21, RZ, PT, P0 ;  /* 0x000000ff1500720c */ /* 0x000fda0003f05300 */
[----:B--23--:R-:W-:Y:S05]  /*0c50*/  @!P0 BRA `(.L_x_12) ;  /* 0x0000000000288947 */ /* 0x00cfea0003800000 */
[----:B------:R-:W1:Y:S02]  /*0c60*/  LDC R11, c[0x0][0x8dc] ;  /* 0x00023700ff0b7b82 */ /* 0x000e640000000800 */
[----:B-1----:R-:W-:-:S04]  /*0c70*/  IADD3 R11, P0, R16, R11, RZ ;  /* 0x0000000b100b7210 */ /* 0x002fc80007f1e0ff */
[----:B------:R-:W-:-:S05]  /*0c80*/  IADD3.X R15, RZ, R17, RZ, P0, !PT ;  /* 0x00000011ff0f7210 */ /* 0x000fca00007fe4ff */
[----:B------:R-:W-:-:S04]  /*0c90*/  IMAD.WIDE.U32 R4, R15, R20, RZ ;  /* 0x000000140f047225 */ /* 0x000fc800078e00ff */
[----:B------:R-:W-:-:S04]  /*0ca0*/  IMAD.WIDE.U32 R6, P0, R11, R21, R4 ;  /* 0x000000150b067225 */ /* 0x000fc80007800004 */
[----:B------:R-:W-:Y:S01]  /*0cb0*/  IMAD.WIDE.U32 R4, R11, R20, RZ ;  /* 0x000000140b047225 */ /* 0x000fe200078e00ff */
[----:B------:R-:W-:-:S03]  /*0cc0*/  IADD3.X R13, RZ, RZ, RZ, P0, !PT ;  /* 0x000000ffff0d7210 */ /* 0x000fc600007fe4ff */
[----:B------:R-:W-:Y:S01]  /*0cd0*/  IMAD.MOV.U32 R12, RZ, RZ, R7 ;  /* 0x000000ffff0c7224 */ /* 0x000fe200078e0007 */
[----:B------:R-:W-:-:S05]  /*0ce0*/  IADD3 RZ, P0, R5, R6, RZ ;  /* 0x0000000605ff7210 */ /* 0x000fca0007f1e0ff */
[----:B------:R-:W-:-:S08]  /*0cf0*/  IMAD.WIDE.U32.X R4, R15, R21, R12, P0 ;  /* 0x000000150f047225 */ /* 0x000fd000000e040c */
.L_x_12:
[-CC-:B------:R-:W-:Y:S01]  /*0d00*/  SHF.R.U64 R28, R4, R0.reuse, R5.reuse ;  /* 0x00000000041c7219 */ /* 0x180fe20000001205 */
[----:B------:R-:W1:Y:S01]  /*0d10*/  LDC.64 R24, c[0x0][0x8e8] ;  /* 0x00023a00ff187b82 */ /* 0x000e620000000a00 */
[----:B------:R-:W-:Y:S01]  /*0d20*/  SHF.R.U32.HI R4, RZ, R0, R5 ;  /* 0x00000000ff047219 */ /* 0x000fe20000011605 */
[----:B------:R-:W-:Y:S01]  /*0d30*/  ULDC UR4, c[0x0][0x150] ;  /* 0x0000540000047ab9 */ /* 0x000fe20000000800 */
[----:B------:R-:W-:Y:S02]  /*0d40*/  I2FP.F32.U32 R0, R8 ;  /* 0x0000000800007245 */ /* 0x000fe40000201000 */
[----:B------:R-:W-:-:S03]  /*0d50*/  IADD3 R9, P0, RZ, -R28, RZ ;  /* 0x8000001cff097210 */ /* 0x000fc60007f1e0ff */
[----:B------:R-:W2:Y:S01]  /*0d60*/  LDC R12, c[0x0][0x8c0] ;  /* 0x00023000ff0c7b82 */ /* 0x000ea20000000800 */
[----:B------:R-:W-:Y:S01]  /*0d70*/  FMUL R0, R0, UR4 ;  /* 0x0000000400007c20 */ /* 0x000fe20008400000 */
[----:B------:R-:W-:Y:S01]  /*0d80*/  IADD3.X R11, RZ, ~R4, RZ, P0, !PT ;  /* 0x80000004ff0b7210 */ /* 0x000fe200007fe4ff */
[----:B------:R-:W-:Y:S01]  /*0d90*/  IMAD.WIDE.U32 R4, R9, R22, R16 ;  /* 0x0000001609047225 */ /* 0x000fe200078e0010 */
[----:B------:R-:W-:-:S03]  /*0da0*/  ULDC UR4, c[0x0][0x154] ;  /* 0x0000550000047ab9 */ /* 0x000fc60000000800 */
[----:B------:R-:W-:Y:S01]  /*0db0*/  IMAD R6, R11, R22, RZ ;  /* 0x000000160b067224 */ /* 0x000fe200078e02ff */
[----:B------:R-:W3:Y:S01]  /*0dc0*/  LDC R7, c[0x0][0x144] ;  /* 0x00005100ff077b82 */ /* 0x000ee20000000800 */
[----:B------:R-:W4:Y:S02]  /*0dd0*/  F2I.U32.TRUNC.NTZ R0, R0 ;  /* 0x0000000000007305 */ /* 0x000f24000020f000 */
[----:B------:R-:W-:-:S05]  /*0de0*/  IMAD R9, R9, R23, R6 ;  /* 0x0000001709097224 */ /* 0x000fca00078e0206 */
[----:B------:R-:W5:Y:S01]  /*0df0*/  LDC R20, c[0x0][0x8b0] ;  /* 0x00022c00ff147b82 */ /* 0x000f620000000800 */
[----:B------:R-:W-:Y:S02]  /*0e00*/  IADD3 R9, R5, R9, RZ ;  /* 0x0000000905097210 */ /* 0x000fe40007ffe0ff */
[----:B-1----:R-:W-:-:S04]  /*0e10*/  ISETP.NE.U32.AND P0, PT, R24, RZ, PT ;  /* 0x000000ff1800720c */ /* 0x002fc80003f05070 */
[----:B------:R-:W-:Y:S01]  /*0e20*/  ISETP.NE.AND.EX P0, PT, R25, RZ, PT, P0 ;  /* 0x000000ff1900720c */ /* 0x000fe20003f05300 */
[----:B------:R-:W1:Y:S01]  /*0e30*/  LDC R11, c[0x0][0x900] ;  /* 0x00024000ff0b7b82 */ /* 0x000e620000000800 */
[--C-:B--2---:R-:W-:Y:S01]  /*0e40*/  SHF.R.U64 R14, R4, R12, R9.reuse ;  /* 0x0000000c040e7219 */ /* 0x104fe20000001209 */
[----:B----4-:R-:W-:Y:S01]  /*0e50*/  IMAD.MOV R5, RZ, RZ, -R0 ;  /* 0x000000ffff057224 */ /* 0x010fe200078e0a00 */
[----:B------:R-:W-:Y:S02]  /*0e60*/  I2FP.F32.U32 R4, R10 ;  /* 0x0000000a00047245 */ /* 0x000fe40000201000 */
[----:B------:R-:W-:-:S03]  /*0e70*/  SHF.R.U32.HI R9, RZ, R12, R9 ;  /* 0x0000000cff097219 */ /* 0x000fc60000011609 */
[----:B------:R-:W2:Y:S01]  /*0e80*/  LDC R15, c[0x0][0x148] ;  /* 0x00005200ff0f7b82 */ /* 0x000ea20000000800 */
[----:B---3--:R-:W-:Y:S02]  /*0e90*/  IMAD R0, R7, R5, R8 ;  /* 0x0000000507007224 */ /* 0x008fe400078e0208 */
[----:B------:R-:W-:Y:S01]  /*0ea0*/  FMUL R5, R4, UR4 ;  /* 0x0000000404057c20 */ /* 0x000fe20008400000 */
[----:B------:R-:W-:Y:S02]  /*0eb0*/  MOV R4, 0xffffffff ;  /* 0xffffffff00047802 */ /* 0x000fe40000000f00 */
[----:B------:R-:W-:Y:S01]  /*0ec0*/  MOV R8, 0x1 ;  /* 0x0000000100087802 */ /* 0x000fe20000000f00 */
[----:B------:R3:W4:Y:S01]  /*0ed0*/  F2I.U32.TRUNC.NTZ R13, R5 ;  /* 0x00000005000d7305 */ /* 0x000722000020f000 */
[----:B------:R-:W2:Y:S01]  /*0ee0*/  LDC R23, c[0x0][0x8a8] ;  /* 0x00022a00ff177b82 */ /* 0x000ea20000000800 */
[-CC-:B-----5:R-:W-:Y:S02]  /*0ef0*/  SHF.R.U64 R29, R14, R20.reuse, R9.reuse ;  /* 0x000000140e1d7219 */ /* 0x1a0fe40000001209 */
[----:B------:R-:W-:-:S05]  /*0f00*/  SHF.R.U32.HI R6, RZ, R20, R9 ;  /* 0x00000014ff067219 */ /* 0x000fca0000011609 */
[----:B------:R-:W2:Y:S01]  /*0f10*/  LDC R22, c[0x0][0x8f0] ;  /* 0x00023c00ff167b82 */ /* 0x000ea20000000800 */
[-C--:B-1----:R-:W-:Y:S02]  /*0f20*/  SHF.L.U32 R4, R4, R11.reuse, RZ ;  /* 0x0000000b04047219 */ /* 0x082fe400000006ff */
[-CC-:B------:R-:W-:Y:S02]  /*0f30*/  SHF.R.U64 R20, R29, R11.reuse, R6.reuse ;  /* 0x0000000b1d147219 */ /* 0x180fe40000001206 */
[-C--:B------:R-:W-:Y:S02]  /*0f40*/  SHF.R.U32.HI R6, RZ, R11.reuse, R6 ;  /* 0x0000000bff067219 */ /* 0x080fe40000011606 */
[----:B------:R-:W-:Y:S01]  /*0f50*/  LOP3.LUT R12, RZ, R4, RZ, 0x33, !PT ;  /* 0x00000004ff0c7212 */ /* 0x000fe200078e33ff */
[----:B------:R-:W1:Y:S01]  /*0f60*/  LDC R27, c[0x0][0x8e0] ;  /* 0x00023800ff1b7b82 */ /* 0x000e620000000800 */
[----:B------:R-:W-:Y:S01]  /*0f70*/  SHF.L.U32 R11, R8, R11, RZ ;  /* 0x0000000b080b7219 */ /* 0x000fe200000006ff */
[----:B------:R-:W-:Y:S01]  /*0f80*/  IMAD.MOV.U32 R4, RZ, RZ, R20 ;  /* 0x000000ffff047224 */ /* 0x000fe200078e0014 */
[----:B---3--:R-:W-:-:S05]  /*0f90*/  MOV R5, R6 ;  /* 0x0000000600057202 */ /* 0x008fca0000000f00 */
[----:B------:R-:W3:Y:S01]  /*0fa0*/  LDC R26, c[0x0][0x8b8] ;  /* 0x00022e00ff1a7b82 */ /* 0x000ee20000000800 */
[----:B----4-:R-:W-:Y:S05]  /*0fb0*/  @!P0 BRA `(.L_x_13) ;  /* 0x0000000000288947 */ /* 0x010fea0003800000 */
[----:B------:R-:W4:Y:S02]  /*0fc0*/  LDC R9, c[0x0][0x8f4] ;  /* 0x00023d00ff097b82 */ /* 0x000f240000000800 */
[----:B----4-:R-:W-:-:S04]  /*0fd0*/  IADD3 R9, P0, R20, R9, RZ ;  /* 0x0000000914097210 */ /* 0x010fc80007f1e0ff */
[----:B------:R-:W-:-:S05]  /*0fe0*/  IADD3.X R21, RZ, R6, RZ, P0, !PT ;  /* 0x00000006ff157210 */ /* 0x000fca00007fe4ff */
[----:B------:R-:W-:-:S04]  /*0ff0*/  IMAD.WIDE.U32 R4, R21, R24, RZ ;  /* 0x0000001815047225 */ /* 0x000fc800078e00ff */
[----:B------:R-:W-:-:S04]  /*1000*/  IMAD.WIDE.U32 R6, P0, R9, R25, R4 ;  /* 0x0000001909067225 */ /* 0x000fc80007800004 */
[----:B------:R-:W-:Y:S01]  /*1010*/  IMAD.WIDE.U32 R4, R9, R24, RZ ;  /* 0x0000001809047225 */ /* 0x000fe200078e00ff */
[----:B------:R-:W-:-:S03]  /*1020*/  MOV R8, R7 ;  /* 0x0000000700087202 */ /* 0x000fc60000000f00 */
[----:B------:R-:W-:Y:S01]  /*1030*/  IMAD.X R9, RZ, RZ, RZ, P0 ;  /* 0x000000ffff097224 */ /* 0x000fe200000e06ff */
[----:B------:R-:W-:-:S05]  /*1040*/  IADD3 RZ, P0, R5, R6, RZ ;  /* 0x0000000605ff7210 */ /* 0x000fca0007f1e0ff */
[----:B------:R-:W-:-:S08]  /*1050*/  IMAD.WIDE.U32.X R4, R21, R25, R8, P0 ;  /* 0x0000001915047225 */ /* 0x000fd000000e0408 */
.L_x_13:
[----:B--2---:R-:W-:Y:S01]  /*1060*/  SHF.R.U64 R4, R4, R22, R5 ;  /* 0x0000001604047219 */ /* 0x004fe20000001205 */
[----:B------:R-:W-:Y:S01]  /*1070*/  VIADD R5, R23, 0xffffffff ;  /* 0xffffffff17057836 */ /* 0x000fe20000000000 */
[----:B------:R-:W-:Y:S02]  /*1080*/  LOP3.LUT R12, R29, R12, RZ, 0xc0, !PT ;  /* 0x0000000c1d0c7212 */ /* 0x000fe400078ec0ff */
[----:B------:R-:W-:Y:S02]  /*1090*/  IADD3 R13, -R13, RZ, RZ ;  /* 0x000000ff0d0d7210 */ /* 0x000fe40007ffe1ff */
[----:B------:R-:W-:Y:S01]  /*10a0*/  IADD3 R6, -R4, RZ, RZ ;  /* 0x000000ff04067210 */ /* 0x000fe20007ffe1ff */
[----:B------:R-:W-:Y:S01]  /*10b0*/  IMAD R11, R11, R4, R12 ;  /* 0x000000040b0b7224 */ /* 0x000fe200078e020c */
[----:B------:R-:W-:Y:S01]  /*10c0*/  LOP3.LUT R5, R14, R5, RZ, 0xc0, !PT ;  /* 0x000000050e057212 */ /* 0x000fe200078ec0ff */
[----:B------:R-:W-:Y:S01]  /*10d0*/  @P6 IMAD R0, R15, R13, R10 ;  /* 0x0000000d0f006224 */ /* 0x000fe200078e020a */
[----:B------:R-:W-:Y:S01]  /*10e0*/  R2UR UR47, R28 ;  /* 0x000000001c2f72ca */ /* 0x000fe200000e0000 */
[----:B-1----:R-:W-:-:S02]  /*10f0*/  IMAD R4, R6, R27, R20 ;  /* 0x0000001b06047224 */ /* 0x002fc400078e0214 */
[----:B---3--:R-:W-:Y:S02]  /*1100*/  IMAD R0, R11, R26, R0 ;  /* 0x0000001a0b007224 */ /* 0x008fe400078e0200 */
[----:B------:R-:W-:Y:S01]  /*1110*/  IMAD R5, R4, R23, R5 ;  /* 0x0000001704057224 */ /* 0x000fe200078e0205 */
[----:B------:R-:W-:-:S04]  /*1120*/  MOV R4, 0x1 ;  /* 0x0000000100047802 */ /* 0x000fc80000000f00 */
[----:B------:R-:W-:Y:S02]  /*1130*/  SEL R23, R5, R0, !P6 ;  /* 0x0000000005177207 */ /* 0x000fe40007000000 */
[----:B------:R-:W-:Y:S02]  /*1140*/  SEL R22, R0, R5, !P6 ;  /* 0x0000000500167207 */ /* 0x000fe40007000000 */
[----:B------:R-:W-:-:S07]  /*1150*/  PRMT R0, R4, 0x7610, R0 ;  /* 0x0000761004007816 */ /* 0x000fce0000000000 */
.L_x_11:
[----:B------:R-:W-:-:S08]  /*1160*/  NOP ;  /* 0x0000000000007918 */ /* 0x000fd00000000000 */
[----:B------:R-:W1:Y:S02]  /*1170*/  USETMAXREG.TRY_ALLOC.CTAPOOL UP0, 0xe8 ;  /* 0x000000e8000079c8 */ /* 0x000e640008000600 */
[----:B-1----:R-:W-:-:S13]  /*1180*/  PLOP3.LUT P0, PT, PT, PT, UP0, 0x80, 0x0 ;  /* 0x000000000000781c */ /* 0x002fda0003f0f008 */
[----:B------:R-:W-:Y:S05]  /*1190*/  @!P0 BRA `(.L_x_11) ;  /* 0xfffffffc00f08947 */ /* 0x000fea000383ffff */
[----:B------:R-:W-:Y:S02]  /*11a0*/  ULDC.64 UR4, c[0x0][0x590] ;  /* 0x0001640000047ab9 */ /* 0x000fe40000000a00 */
[----:B------:R-:W-:-:S04]  /*11b0*/  ISETP.NE.U32.AND P0, PT, RZ, UR4, PT ;  /* 0x00000004ff007c0c */ /* 0x000fc8000bf05070 */
[----:B------:R-:W-:-:S13]  /*11c0*/  ISETP.NE.AND.EX P0, PT, RZ, UR5, PT, P0 ;  /* 0x00000005ff007c0c */ /* 0x000fda000bf05300 */
[----:B------:R-:W-:Y:S05]  /*11d0*/  @P0 BRA `(.L_x_14) ;  /* 0x00000000002c0947 */ /* 0x000fea0003800000 */
[----:B------:R-:W-:Y:S02]  /*11e0*/  ULDC.64 UR4, c[0x0][0x588] ;  /* 0x0001620000047ab9 */ /* 0x000fe40000000a00 */
[----:B------:R-:W-:-:S04]  /*11f0*/  ISETP.NE.U32.AND P0, PT, RZ, UR4, PT ;  /* 0x00000004ff007c0c */ /* 0x000fc8000bf05070 */
[----:B------:R-:W-:-:S13]  /*1200*/  ISETP.NE.AND.EX P0, PT, RZ, UR5, PT, P0 ;  /* 0x00000005ff007c0c */ /* 0x000fda000bf05300 */
[----:B------:R-:W-:Y:S05]  /*1210*/  @!P0 BRA `(.L_x_15) ;  /* 0x0000000000108947 */ /* 0x000fea0003800000 */
[----:B------:R-:W1:Y:S02]  /*1220*/  LDC.64 R4, c[0x0][0x588] ;  /* 0x00016200ff047b82 */ /* 0x000e640000000a00 */
[----:B-1----:R1:W5:Y:S01]  /*1230*/  LDG.E R89, desc[UR52][R4.64] ;  /* 0x0000003404597981 */ /* 0x002362000c1e1900 */
[----:B------:R-:W-:Y:S01]  /*1240*/  IMAD.MOV.U32 R88, RZ, RZ, 0x1 ;  /* 0x00000001ff587424 */ /* 0x000fe200078e00ff */
[----:B------:R-:W-:Y:S06]  /*1250*/  BRA `(.L_x_14) ;  /* 0x00000000000c7947 */ /* 0x000fec0003800000 */
.L_x_15:
[----:B------:R-:W-:Y:S01]  /*1260*/  ULDC UR4, c[0x0][0x580] ;  /* 0x0001600000047ab9 */ /* 0x000fe20000000800 */
[----:B------:R-:W-:Y:S02]  /*1270*/  MOV R88, 0x1 ;  /* 0x0000000100587802 */ /* 0x000fe40000000f00 */
[----:B------:R-:W-:-:S07]  /*1280*/  MOV R89, UR4 ;  /* 0x0000000400597c02 */ /* 0x000fce0008000f00 */
.L_x_14:
        /* <DEDUP_REMOVED lines=8> */
[----:B------:R-:W2:Y:S02]  /*1310*/  LDC.64 R90, c[0x0][0x5a8] ;  /* 0x00016a00ff5a7b82 */ /* 0x000ea40000000a00 */
[----:B--2---:R2:W5:Y:S01]  /*1320*/  LDG.E R90, desc[UR52][R90.64] ;  /* 0x000000345a5a7981 */ /* 0x004562000c1e1900 */
[----:B------:R-:W-:Y:S05]  /*1330*/  BRA `(.L_x_16) ;  /* 0x0000000000087947 */ /* 0x000fea0003800000 */
.L_x_17:
[----:B------:R-:W-:Y:S02]  /*1340*/  ULDC UR4, c[0x0][0x5a0] ;  /* 0x0001680000047ab9 */ /* 0x000fe40000000800 */
[----:B------:R-:W-:-:S07]  /*1350*/  IMAD.U32 R90, RZ, RZ, UR4 ;  /* 0x00000004ff5a7e24 */ /* 0x000fce000f8e00ff */
.L_x_16:
[----:B------:R-:W-:Y:S01]  /*1360*/  LOP3.LUT P1, RZ, R0, 0xff, RZ, 0xc0, !PT ;  /* 0x000000ff00ff7812 */ /* 0x000fe2000782c0ff */
[----:B------:R-:W-:Y:S01]  /*1370*/  UMOV UR40, URZ ;  /* 0x0000003f00287c82 */ /* 0x000fe20008000000 */
[----:B------:R-:W-:-:S11]  /*1380*/  PLOP3.LUT P0, PT, PT, PT, PT, 0x80, 0x0 ;  /* 0x000000000000781c */ /* 0x000fd60003f0f070 */
[----:B------:R-:W-:Y:S05]  /*1390*/  @!P1 BRA `(.L_x_18) ;  /* 0x0000009000ac9947 */ /* 0x000fea0003800000 */
[----:B--2---:R-:W2:Y:S01]  /*13a0*/  LDC R91, c[0x0][0x900] ;  /* 0x00024000ff5b7b82 */ /* 0x004ea20000000800 */
[C---:B------:R-:W-:Y:S01]  /*13b0*/  SHF.L.U32 R0, R3.reuse, 0x5, RZ ;  /* 0x0000000503007819 */ /* 0x040fe200000006ff */
[----:B------:R-:W-:Y:S01]  /*13c0*/  ULDC UR4, c[0x0][0x28c] ;  /* 0x0000a30000047ab9 */ /* 0x000fe20000000800 */
[----:B-1----:R-:W-:Y:S01]  /*13d0*/  SHF.R.U32.HI R5, RZ, 0x1, R3 ;  /* 0x00000001ff057819 */ /* 0x002fe20000011603 */
[----:B------:R-:W-:Y:S01]  /*13e0*/  UIADD3 UR4, UR4, 0x3f, URZ ;  /* 0x0000003f04047890 */ /* 0x000fe2000fffe03f */
[----:B------:R-:W-:Y:S01]  /*13f0*/  LOP3.LUT R4, R0, 0xc0, RZ, 0xc0, !PT ;  /* 0x000000c000047812 */ /* 0x000fe200078ec0ff */
[C---:B------:R-:W-:Y:S01]  /*1400*/  IMAD.SHL.U32 R7, R3.reuse, 0x4, RZ ;  /* 0x0000000403077824 */ /* 0x040fe200078e00ff */
[C---:B------:R-:W-:Y:S01]  /*1410*/  SHF.L.U32 R6, R3.reuse, 0x4, RZ ;  /* 0x0000000403067819 */ /* 0x040fe200000006ff */
[----:B------:R-:W1:Y:S01]  /*1420*/  LDC R96, c[0x0][0x8a8] ;  /* 0x00022a00ff607b82 */ /* 0x000e620000000800 */
[----:B------:R-:W-:Y:S01]  /*1430*/  LOP3.LUT R4, R4, 0x8, R5, 0xf8, !PT ;  /* 0x0000000804047812 */ /* 0x000fe200078ef805 */
[----:B------:R-:W-:Y:S01]  /*1440*/  USHF.R.S32.HI UR5, URZ, 0x1f, UR4 ;  /* 0x0000001f3f057899 */ /* 0x000fe20008011404 */
[----:B------:R-:W-:Y:S01]  /*1450*/  LOP3.LUT R5, R6, 0xe00, RZ, 0xc0, !PT ;  /* 0x00000e0006057812 */ /* 0x000fe200078ec0ff */
[----:B------:R-:W-:Y:S01]  /*1460*/  IMAD.MOV.U32 R95, RZ, RZ, 0x10 ;  /* 0x00000010ff5f7424 */ /* 0x000fe200078e00ff */
[----:B------:R-:W-:Y:S01]  /*1470*/  LOP3.LUT P0, RZ, R3, 0x4, RZ, 0xc0, !PT ;  /* 0x0000000403ff7812 */ /* 0x000fe2000780c0ff */
[----:B------:R-:W-:Y:S01]  /*1480*/  ULEA.HI UR5, UR5, UR4, URZ, 0x6 ;  /* 0x0000000405057291 */ /* 0x000fe2000f8f303f */
[--C-:B------:R-:W-:Y:S01]  /*1490*/  LOP3.LUT R5, R5, 0x20, R0.reuse, 0xf8, !PT ;  /* 0x0000002005057812 */ /* 0x100fe200078ef800 */
[----:B------:R-:W-:Y:S01]  /*14a0*/  ULDC.64 UR54, c[0x0][0x198] ;  /* 0x0000660000367ab9 */ /* 0x000fe20000000a00 */
[----:B------:R-:W-:Y:S01]  /*14b0*/  LOP3.LUT R4, R4, 0x18, R7, 0x78, !PT ;  /* 0x0000001804047812 */ /* 0x000fe200078e7807 */
[----:B------:R-:W-:Y:S01]  /*14c0*/  USHF.R.S32.HI UR48, URZ, 0x6, UR5 ;  /* 0x000000063f307899 */ /* 0x000fe20008011405 */
[----:B------:R-:W-:Y:S01]  /*14d0*/  LOP3.LUT R5, R5, 0x100, R0, 0xf8, !PT ;  /* 0x0000010005057812 */ /* 0x000fe200078ef800 */
[----:B------:R-:W-:Y:S01]  /*14e0*/  UMOV UR41, URZ ;  /* 0x0000003f00297c82 */ /* 0x000fe20008000000 */
[----:B------:R-:W-:Y:S01]  /*14f0*/  MOV R0, 0xffffffff ;  /* 0xffffffff00007802 */ /* 0x000fe20000000f00 */
[----:B------:R-:W-:Y:S01]  /*1500*/  UISETP.LT.AND UP0, UPT, UR48, 0x1, UPT ;  /* 0x000000013000788c */ /* 0x000fe2000bf01270 */
[----:B------:R-:W-:Y:S01]  /*1510*/  MOV R6, 0x1 ;  /* 0x0000000100067802 */ /* 0x000fe20000000f00 */
[----:B------:R-:W-:Y:S01]  /*1520*/  UMOV UR42, URZ ;  /* 0x0000003f002a7c82 */ /* 0x000fe20008000000 */
[-C--:B--2---:R-:W-:Y:S01]  /*1530*/  SHF.L.U32 R0, R0, R91.reuse, RZ ;  /* 0x0000005b00007219 */ /* 0x084fe200000006ff */
[----:B------:R-:W-:Y:S01]  /*1540*/  USEL UR49, UR48, 0x1, UP0 ;  /* 0x0000000130317887 */ /* 0x000fe20008000000 */
[----:B------:R-:W-:Y:S01]  /*1550*/  LOP3.LUT R3, R3, 0xff, RZ, 0xc0, !PT ;  /* 0x000000ff03037812 */ /* 0x000fe200078ec0ff */
[----:B------:R-:W-:Y:S01]  /*1560*/  UMOV UR43, URZ ;  /* 0x0000003f002b7c82 */ /* 0x000fe20008000000 */
[----:B------:R-:W-:Y:S01]  /*1570*/  LOP3.LUT R92, R5, R4, RZ, 0xfc, !PT ;  /* 0x00000004055c7212 */ /* 0x000fe200078efcff */
[----:B------:R-:W-:Y:S01]  /*1580*/  UIADD3 UR49, UR48, -UR49, URZ ;  /* 0x8000003130317290 */ /* 0x000fe2000fffe03f */
[----:B------:R-:W-:Y:S01]  /*1590*/  SHF.L.U32 R91, R6, R91, RZ ;  /* 0x0000005b065b7219 */ /* 0x000fe200000006ff */
[----:B-1----:R-:W-:Y:S01]  /*15a0*/  VIADD R96, R96, 0xffffffff ;  /* 0xffffffff60607836 */ /* 0x002fe20000000000 */
[----:B------:R-:W-:Y:S01]  /*15b0*/  LOP3.LUT R98, R19, 0x1, RZ, 0xfc, !PT ;  /* 0x0000000113627812 */ /* 0x000fe200078efcff */
[----:B------:R-:W-:Y:S01]  /*15c0*/  UMOV UR40, URZ ;  /* 0x0000003f00287c82 */ /* 0x000fe20008000000 */
[----:B------:R-:W-:-:S02]  /*15d0*/  LOP3.LUT R99, R18, 0x1, RZ, 0xfc, !PT ;  /* 0x0000000112637812 */ /* 0x000fc400078efcff */
[----:B------:R-:W-:Y:S02]  /*15e0*/  MOV R93, 0x1 ;  /* 0x00000001005d7802 */ /* 0x000fe40000000f00 */
[----:B------:R-:W-:Y:S02]  /*15f0*/  SHF.R.U32.HI R100, RZ, 0x7, R3 ;  /* 0x00000007ff647819 */ /* 0x000fe40000011603 */
[----:B------:R-:W-:Y:S02]  /*1600*/  IADD3 R94, R3, 0x1f, RZ ;  /* 0x0000001f035e7810 */ /* 0x000fe40007ffe0ff */
[----:B------:R-:W-:Y:S02]  /*1610*/  SEL R95, R95, 0xfffffff0, !P0 ;  /* 0xfffffff05f5f7807 */ /* 0x000fe40004000000 */
[----:B------:R-:W-:-:S07]  /*1620*/  LOP3.LUT R97, RZ, R0, RZ, 0x33, !PT ;  /* 0x00000000ff617212 */ /* 0x000fce00078e33ff */
.L_x_279:
[----:B------:R-:W1:Y:S01]  /*1630*/  SHFL.IDX PT, R0, R100, RZ, 0x1f ;  /* 0x00001fff64007589 */ /* 0x000e6200000e0000 */
[----:B------:R-:W2:Y:S01]  /*1640*/  S2UR UR50, SR_CgaCtaId ;  /* 0x00000000003279c3 */ /* 0x000ea20000008800 */
[----:B------:R-:W-:Y:S01]  /*1650*/  UMOV UR51, 0x400 ;  /* 0x0000040000337882 */ /* 0x000fe20000000000 */
[----:B-1----:R-:W-:Y:S01]  /*1660*/  R2UR UR4, R0 ;  /* 0x00000000000472ca */ /* 0x002fe200000e0000 */
[----:B--2---:R-:W-:-:S12]  /*1670*/  ULEA UR51, UR50, UR51, 0x18 ;  /* 0x0000003332337291 */ /* 0x004fd8000f8ec03f */
[----:B------:R-:W-:-:S04]  /*1680*/  ULEA.HI UR5, UR4, UR4, URZ, 0x1 ;  /* 0x0000000404057291 */ /* 0x000fc8000f8f083f */
[----:B------:R-:W-:-:S04]  /*1690*/  ULOP3.LUT UR5, UR5, 0x7fffe, URZ, 0xc0, !UPT ;  /* 0x0007fffe05057892 */ /* 0x000fc8000f8ec03f */
[----:B------:R-:W-:-:S03]  /*16a0*/  UIADD3 UR5, UR4, -UR5, URZ ;  /* 0x8000000504057290 */ /* 0x000fc6000fffe03f */
[----:B------:R-:W-:Y:S01]  /*16b0*/  ULDC UR4, c[0x0][0x28c] ;  /* 0x0000a30000047ab9 */ /* 0x000fe20000000800 */
[----:B------:R-:W-:Y:S01]  /*16c0*/  ULEA UR5, UR5, UR51, 0xd ;  /* 0x0000003305057291 */ /* 0x000fe2000f8e683f */
[----:B------:R-:W-:-:S03]  /*16d0*/  ISETP.LT.AND P0, PT, RZ, UR4, PT ;  /* 0x00000004ff007c0c */ /* 0x000fc6000bf01270 */
[----:B------:R-:W-:-:S04]  /*16e0*/  UIADD3 UR5, UR5, 0x8400, URZ ;  /* 0x0000840005057890 */ /* 0x000fc8000fffe03f */
[----:B------:R-:W-:-:S04]  /*16f0*/  USHF.R.U32.HI UR5, URZ, 0x4, UR5 ;  /* 0x000000043f057899 */ /* 0x000fc80008011605 */
[----:B------:R-:W-:-:S04]  /*1700*/  ULOP3.LUT UR5, UR5, 0x3fff, URZ, 0xc0, !UPT ;  /* 0x00003fff05057892 */ /* 0x000fc8000f8ec03f */
[----:B------:R-:W-:Y:S01]  /*1710*/  ULOP3.LUT UR44, UR5, 0x10000, URZ, 0xfc, !UPT ;  /* 0x00010000052c7892 */ /* 0x000fe2000f8efc3f */
[----:B------:R-:W-:Y:S11]  /*1720*/  @P0 BRA `(.L_x_19) ;  /* 0x0000000000400947 */ /* 0x000ff60003800000 */
[----:B------:R-:W-:Y:S01]  /*1730*/  MOV R0, 0x0 ;  /* 0x0000000000007802 */ /* 0x000fe20000000f00 */
[----:B------:R-:W-:Y:S01]  /*1740*/  ULDC.64 UR4, c[0x4][0x70] ;  /* 0x01001c0000047ab9 */ /* 0x000fe20000000a00 */
[----:B------:R-:W-:Y:S01]  /*1750*/  ULDC.64 UR6, c[0x4][0x8] ;  /* 0x0100020000067ab9 */ /* 0x000fe20000000a00 */
[----:B------:R-:W-:Y:S01]  /*1760*/  MOV R4, UR4 ;  /* 0x0000000400047c02 */ /* 0x000fe20008000f00 */
[----:B------:R1:W2:Y:S01]  /*1770*/  LDC.64 R14, c[0x4][R0] ;  /* 0x01000000000e7b82 */ /* 0x0002a20000000a00 */
[----:B------:R-:W-:Y:S01]  /*1780*/  MOV R5, UR5 ;  /* 0x0000000500057c02 */ /* 0x000fe20008000f00 */
[----:B------:R-:W-:Y:S01]  /*1790*/  ULDC.64 UR4, c[0x4][0x78] ;  /* 0x01001e0000047ab9 */ /* 0x000fe20000000a00 */
[----:B------:R-:W-:Y:S01]  /*17a0*/  MOV R10, UR6 ;  /* 0x00000006000a7c02 */ /* 0x000fe20008000f00 */
[----:B------:R-:W-:Y:S01]  /*17b0*/  IMAD.U32 R6, RZ, RZ, UR4 ;  /* 0x00000004ff067e24 */ /* 0x000fe2000f8e00ff */
[----:B------:R-:W-:Y:S01]  /*17c0*/  MOV R7, UR5 ;  /* 0x0000000500077c02 */ /* 0x000fe20008000f00 */
[----:B------:R-:W-:Y:S01]  /*17d0*/  IMAD.U32 R11, RZ, RZ, UR7 ;  /* 0x00000007ff0b7e24 */ /* 0x000fe2000f8e00ff */
[----:B------:R-:W-:Y:S01]  /*17e0*/  MOV R8, 0x1e1 ;  /* 0x000001e100087802 */ /* 0x000fe20000000f00 */
[----:B------:R-:W-:Y:S01]  /*17f0*/  IMAD.MOV.U32 R13, RZ, RZ, RZ ;  /* 0x000000ffff0d7224 */ /* 0x000fe200078e00ff */
[----:B-1----:R-:W-:-:S07]  /*1800*/  MOV R12, 0x1 ;  /* 0x00000001000c7802 */ /* 0x002fce0000000f00 */
[----:B------:R-:W-:-:S07]  /*1810*/  LEPC R20, `(.L_x_19) ;  /* 0x000000001014794e */ /* 0x000fce0000000000 */
[----:B--2--5:R-:W-:Y:S05]  /*1820*/  CALL.ABS.NOINC R14 ;  /* 0x000000000e007343 */ /* 0x024fea0003c00000 */
.L_x_19:
[----:B------:R-:W-:-:S13]  /*1830*/  ISETP.NE.AND P0, PT, R98, 0x3, PT ;  /* 0x000000036200780c */ /* 0x000fda0003f05270 */
[----:B------:R-:W-:Y:S05]  /*1840*/  @!P0 BRA `(.L_x_20) ;  /* 0x0000000000048947 */ /* 0x000fea0003800000 */
[----:B------:R-:W-:Y:S01]  /*1850*/  BPT.TRAP 0x1 ;  /* 0x000000040000795c */ /* 0x000fe20000300000 */
.L_x_20:
[----:B------:R-:W-:Y:S02]  /*1860*/  MOV R3, UR43 ;  /* 0x0000002b00037c02 */ /* 0x000fe40008000f00 */
[----:B------:R-:W-:Y:S02]  /*1870*/  MOV R0, UR42 ;  /* 0x0000002a00007c02 */ /* 0x000fe40008000f00 */
[----:B------:R-:W-:Y:S02]  /*1880*/  LEA R3, R3, UR51, 0x3 ;  /* 0x0000003303037c11 */ /* 0x000fe4000f8e18ff */
[----:B------:R-:W-:-:S04]  /*1890*/  SHF.L.U32 R0, R0, 0x1f, RZ ;  /* 0x0000001f00007819 */ /* 0x000fc800000006ff */
[----:B------:R1:W2:Y:S01]  /*18a0*/  SYNCS.PHASECHK.TRANS64.TRYWAIT P1, [R3+URZ], R0 ;  /* 0x00000000030075a7 */ /* 0x0002a2000802017f */
[----:B------:R-:W-:Y:S05]  /*18b0*/  @!P0 BRA `(.L_x_21) ;  /* 0x0000000000048947 */ /* 0x000fea0003800000 */
[----:B------:R-:W-:Y:S01]  /*18c0*/  BPT.TRAP 0x1 ;  /* 0x000000040000795c */ /* 0x000fe20000300000 */
.L_x_21:
[----:B------:R-:W-:-:S05]  /*18d0*/  IMAD.U32 R4, RZ, RZ, UR49 ;  /* 0x00000031ff047e24 */ /* 0x000fca000f8e00ff */
[----:B------:R-:W-:Y:S01]  /*18e0*/  ISETP.GE.AND P2, PT, R4, 0x1, PT ;  /* 0x000000010400780c */ /* 0x000fe20003f46270 */
[----:B--2---:R-:W-:-:S12]  /*18f0*/  @P1 BRA `(.L_x_22) ;  /* 0x0000000000081947 */ /* 0x004fd80003800000 */
[----:B------:R-:W2:Y:S02]  /*1900*/  SYNCS.PHASECHK.TRANS64.TRYWAIT P1, [R3+URZ], R0 ;  /* 0x00000000030075a7 */ /* 0x000ea4000802017f */
[----:B--2---:R-:W-:Y:S05]  /*1910*/  @!P1 BRA `(.L_x_23) ;  /* 0x000000b8004c9947 */ /* 0x004fea0003800000 */
.L_x_22:
[----:B------:R-:W-:Y:S05]  /*1920*/  WARPSYNC.ALL ;  /* 0x0000000000007948 */ /* 0x000fea0003800000 */
[----:B------:R-:W-:Y:S01]  /*1930*/  UIADD3 UR4, UR51, 0x20400, URZ ;  /* 0x0002040033047890 */ /* 0x000fe2000fffe03f */
[----:B------:R-:W-:Y:S01]  /*1940*/  WARPGROUP.ARRIVE ;  /* 0x00000000000079c5 */ /* 0x000fe20000000000 */
[----:B------:R-:W-:Y:S02]  /*1950*/  ULEA UR9, UR43, UR44, 0xa ;  /* 0x0000002c2b097291 */ /* 0x000fe4000f8e503f */
[----:B------:R-:W-:Y:S01]  /*1960*/  USHF.R.U32.HI UR4, URZ, 0x4, UR4 ;  /* 0x000000043f047899 */ /* 0x000fe20008011604 */
[----:B------:R-:W-:Y:S01]  /*1970*/  UMOV UR5, 0x40000040 ;  /* 0x4000004000057882 */ /* 0x000fe20000000000 */
[----:B------:R-:W-:-:S02]  /*1980*/  UMOV UR7, 0x40000040 ;  /* 0x4000004000077882 */ /* 0x000fc40000000000 */
[----:B------:R-:W-:-:S04]  /*1990*/  ULOP3.LUT UR4, UR4, 0x3fff, URZ, 0xc0, !UPT ;  /* 0x00003fff04047892 */ /* 0x000fc8000f8ec03f */
[----:B------:R-:W-:-:S03]  /*19a0*/  ULOP3.LUT UR8, UR4, 0x10000, URZ, 0xfc, !UPT ;  /* 0x0001000004087892 */ /* 0x000fc6000f8efc3f */
[----:B------:R-:W-:Y:S01]  /*19b0*/  UMOV UR4, UR9 ;  /* 0x0000000900047c82 */ /* 0x000fe20008000000 */
[----:B------:R-:W-:-:S07]  /*19c0*/  ULEA UR10, UR43, UR8, 0xa ;  /* 0x000000082b0a7291 */ /* 0x000fce000f8e503f */
[----:B------:R-:W-:Y:S02]  /*19d0*/  UMOV UR6, UR10 ;  /* 0x0000000a00067c82 */ /* 0x000fe40008000000 */
[----:B------:R-:W-:Y:S01]  /*19e0*/  HGMMA.64x128x16.F32 R24, gdesc[UR4], RZ, !UPT, gsb0 ;  /* 0x01e00000041879f0 */ /* 0x000fe2000c0008ff */
[----:B------:R-:W-:Y:S02]  /*19f0*/  UIADD3 UR4, UR9, 0x2, URZ ;  /* 0x0000000209047890 */ /* 0x000fe4000fffe03f */
[----:B------:R-:W-:Y:S01]  /*1a00*/  UIADD3 UR6, UR10, 0x2, URZ ;  /* 0x000000020a067890 */ /* 0x000fe2000fffe03f */
[----:B------:R-:W-:Y:S01]  /*1a10*/  UMOV UR5, 0x40000040 ;  /* 0x4000004000057882 */ /* 0x000fe20000000000 */
[----:B------:R-:W-:Y:S01]  /*1a20*/  UMOV UR7, 0x40000040 ;  /* 0x4000004000077882 */ /* 0x000fe20000000000 */
[----:B------:R-:W-:Y:S02]  /*1a30*/  WARPGROUP.DEPBAR.LE gsb0, 0x0 ;  /* 0x00008000000079c5 */ /* 0x000fe40000010000 */
[----:B------:R-:W-:-:S06]  /*1a40*/  WARPGROUP.ARRIVE ;  /* 0x00000000000079c5 */ /* 0x000fcc0000000000 */
[----:B------:R-:W-:Y:S01]  /*1a50*/  HGMMA.64x128x16.F32 R24, gdesc[UR4], R24, gsb0 ;  /* 0x01e00000041879f0 */ /* 0x000fe20008000818 */
        /* <DEDUP_REMOVED lines=13> */
[----:B------:R-:W-:Y:S03]  /*1b30*/  HGMMA.64x128x16.F32 R24, gdesc[UR4], R24, gsb0 ;  /* 0x01e00000041879f0 */ /* 0x000fe60008000818 */
[----:B------:R-:W-:Y:S02]  /*1b40*/  WARPGROUP.DEPBAR.LE gsb0, 0x0 ;  /* 0x00008000000079c5 */ /* 0x000fe40000010000 */
[----:B------:R-:W-:Y:S05]  /*1b50*/  @!P2 BRA `(.L_x_24) ;  /* 0x000000040010a947 */ /* 0x000fea0003800000 */
[----:B------:R-:W-:Y:S01]  /*1b60*/  UIADD3 UR4, UR43, 0x1, URZ ;  /* 0x000000012b047890 */ /* 0x000fe2000fffe03f */
[----:B-12---:R-:W-:Y:S01]  /*1b70*/  MOV R0, UR49 ;  /* 0x0000003100007c02 */ /* 0x006fe20008000f00 */
[----:B------:R-:W-:Y:S02]  /*1b80*/  UMOV UR10, UR43 ;  /* 0x0000002b000a7c82 */ /* 0x000fe40008000000 */
[----:B------:R-:W-:-:S04]  /*1b90*/  UISETP.NE.AND UP0, UPT, UR4, 0x6, UPT ;  /* 0x000000060400788c */ /* 0x000fc8000bf05270 */
[----:B------:R-:W-:Y:S02]  /*1ba0*/  USEL UR5, URZ, 0x1, UP0 ;  /* 0x000000013f057887 */ /* 0x000fe40008000000 */
[----:B------:R-:W-:Y:S02]  /*1bb0*/  USEL UR9, UR4, URZ, UP0 ;  /* 0x0000003f04097287 */ /* 0x000fe40008000000 */
[----:B------:R-:W-:-:S06]  /*1bc0*/  ULOP3.LUT UR5, UR42, UR5, URZ, 0x3c, !UPT ;  /* 0x000000052a057292 */ /* 0x000fcc000f8e3c3f */
[----:B------:R-:W-:-:S07]  /*1bd0*/  MOV R5, UR5 ;  /* 0x0000000500057c02 */ /* 0x000fce0008000f00 */
.L_x_31:
[----:B-12---:R-:W-:Y:S05]  /*1be0*/  @!P0 BRA `(.L_x_25) ;  /* 0x0000000000048947 */ /* 0x006fea0003800000 */
[----:B------:R-:W-:Y:S01]  /*1bf0*/  BPT.TRAP 0x1 ;  /* 0x000000040000795c */ /* 0x000fe20000300000 */
.L_x_25:
[----:B------:R-:W-:Y:S01]  /*1c00*/  ULEA UR4, UR9, UR51, 0x3 ;  /* 0x0000003309047291 */ /* 0x000fe2000f8e183f */
[----:B------:R-:W-:-:S08]  /*1c10*/  SHF.L.U32 R3, R5, 0x1f, RZ ;  /* 0x0000001f05037819 */ /* 0x000fd000000006ff */
[----:B------:R1:W2:Y:S01]  /*1c20*/  SYNCS.PHASECHK.TRANS64.TRYWAIT P1, [UR4], R3 ;  /* 0x00000003ff0075a7 */ /* 0x0002a20008020144 */
[----:B------:R-:W-:Y:S05]  /*1c30*/  @!P0 BRA `(.L_x_26) ;  /* 0x0000000000048947 */ /* 0x000fea0003800000 */
[----:B------:R-:W-:Y:S01]  /*1c40*/  BPT.TRAP 0x1 ;  /* 0x000000040000795c */ /* 0x000fe20000300000 */
.L_x_26:
[----:B--2---:R-:W-:Y:S05]  /*1c50*/  @P1 BRA `(.L_x_27) ;  /* 0x0000000000081947 */ /* 0x004fea0003800000 */
[----:B------:R-:W2:Y:S02]  /*1c60*/  SYNCS.PHASECHK.TRANS64.TRYWAIT P1, [UR4], R3 ;  /* 0x00000003ff0075a7 */ /* 0x000ea40008020144 */
[----:B--2---:R-:W-:Y:S05]  /*1c70*/  @!P1 BRA `(.L_x_28) ;  /* 0x000000b400889947 */ /* 0x004fea0003800000 */
.L_x_27:
[----:B------:R-:W-:Y:S01]  /*1c80*/  ULEA UR11, UR9, UR44, 0xa ;  /* 0x0000002c090b7291 */ /* 0x000fe2000f8e503f */
[----:B------:R-:W-:Y:S01]  /*1c90*/  WARPGROUP.ARRIVE ;  /* 0x00000000000079c5 */ /* 0x000fe20000000000 */
[----:B------:R-:W-:Y:S01]  /*1ca0*/  ULEA UR12, UR9, UR8, 0xa ;  /* 0x00000008090c7291 */ /* 0x000fe2000f8e503f */
[----:B------:R-:W-:Y:S01]  /*1cb0*/  UMOV UR5, 0x40000040 ;  /* 0x4000004000057882 */ /* 0x000fe20000000000 */
[----:B------:R-:W-:-:S03]  /*1cc0*/  UMOV UR7, 0x40000040 ;  /* 0x4000004000077882 */ /* 0x000fc60000000000 */
[----:B------:R-:W-:Y:S02]  /*1cd0*/  UMOV UR4, UR11 ;  /* 0x0000000b00047c82 */ /* 0x000fe40008000000 */
[----:B------:R-:W-:Y:S02]  /*1ce0*/  UMOV UR6, UR12 ;  /* 0x0000000c00067c82 */ /* 0x000fe40008000000 */
[----:B------:R-:W-:Y:S01]  /*1cf0*/  HGMMA.64x128x16.F32 R24, gdesc[UR4], R24, gsb0 ;  /* 0x01e00000041879f0 */ /* 0x000fe20008000818 */
[----:B------:R-:W-:Y:S02]  /*1d00*/  UIADD3 UR4, UR11, 0x2, URZ ;  /* 0x000000020b047890 */ /* 0x000fe4000fffe03f */
[----:B------:R-:W-:Y:S01]  /*1d10*/  UIADD3 UR6, UR12, 0x2, URZ ;  /* 0x000000020c067890 */ /* 0x000fe2000fffe03f */
[----:B------:R-:W-:Y:S01]  /*1d20*/  UMOV UR5, 0x40000040 ;  /* 0x4000004000057882 */ /* 0x000fe20000000000 */
[----:B------:R-:W-:Y:S01]  /*1d30*/  UMOV UR7, 0x40000040 ;  /* 0x4000004000077882 */ /* 0x000fe20000000000 */
[----:B------:R-:W-:-:S02]  /*1d40*/  WARPGROUP.DEPBAR.LE gsb0, 0x0 ;  /* 0x00008000000079c5 */ /* 0x000fc40000010000 */
        /* <DEDUP_REMOVED lines=18> */
[----:B------:R-:W-:Y:S01]  /*1e70*/  BPT.TRAP 0x1 ;  /* 0x000000040000795c */ /* 0x000fe20000300000 */
.L_x_29:
[----:B------:R-:W-:Y:S01]  /*1e80*/  ULEA UR4, UR10, UR51, 0x3 ;  /* 0x000000330a047291 */ /* 0x000fe2000f8e183f */
[----:B------:R-:W-:-:S03]  /*1e90*/  ISETP.GT.U32.AND P1, PT, R19, 0x1, PT ;  /* 0x000000011300780c */ /* 0x000fc60003f24070 */
[----:B------:R-:W-:-:S04]  /*1ea0*/  UIADD3 UR4, UR4, 0x30, URZ ;  /* 0x0000003004047890 */ /* 0x000fc8000fffe03f */
[----:B------:R-:W-:-:S09]  /*1eb0*/  UPRMT UR4, URZ, 0x654, UR4 ;  /* 0x000006543f047896 */ /* 0x000fd20008000004 */
[----:B------:R-:W-:Y:S01]  /*1ec0*/  SYNCS.ARRIVE.TRANS64.RED.A1T0 RZ, [UR4], RZ ;  /* 0x000000ffffff79a7 */ /* 0x000fe20008100404 */
[----:B------:R-:W-:Y:S05]  /*1ed0*/  @P1 BRA `(.L_x_30) ;  /* 0x0000000000041947 */ /* 0x000fea0003800000 */
[----:B------:R-:W-:Y:S01]  /*1ee0*/  BPT.TRAP 0x1 ;  /* 0x000000040000795c */ /* 0x000fe20000300000 */
.L_x_30:
[----:B------:R-:W-:Y:S01]  /*1ef0*/  UIADD3 UR9, UR9, 0x1, URZ ;  /* 0x0000000109097890 */ /* 0x000fe2000fffe03f */
[C---:B------:R-:W-:Y:S01]  /*1f00*/  ISETP.GT.AND P1, PT, R0.reuse, 0x1, PT ;  /* 0x000000010000780c */ /* 0x040fe20003f24270 */
[----:B------:R-:W-:Y:S01]  /*1f10*/  UIADD3 UR10, UR10, 0x1, URZ ;  /* 0x000000010a0a7890 */ /* 0x000fe2000fffe03f */
[----:B------:R-:W-:Y:S01]  /*1f20*/  VIADD R0, R0, 0xffffffff ;  /* 0xffffffff00007836 */ /* 0x000fe20000000000 */
[----:B------:R-:W-:Y:S02]  /*1f30*/  UISETP.NE.AND UP0, UPT, UR9, 0x6, UPT ;  /* 0x000000060900788c */ /* 0x000fe4000bf05270 */
[----:B------:R-:W-:Y:S02]  /*1f40*/  UISETP.NE.AND UP1, UPT, UR10, 0x6, UPT ;  /* 0x000000060a00788c */ /* 0x000fe4000bf25270 */
[----:B------:R-:W-:Y:S02]  /*1f50*/  USEL UR4, URZ, 0x1, UP0 ;  /* 0x000000013f047887 */ /* 0x000fe40008000000 */
[----:B------:R-:W-:-:S02]  /*1f60*/  USEL UR9, UR9, URZ, UP0 ;  /* 0x0000003f09097287 */ /* 0x000fc40008000000 */
[----:B------:R-:W-:Y:S02]  /*1f70*/  USEL UR10, UR10, URZ, UP1 ;  /* 0x0000003f0a0a7287 */ /* 0x000fe40008800000 */
[----:B------:R-:W-:Y:S01]  /*1f80*/  LOP3.LUT R5, R5, UR4, RZ, 0x3c, !PT ;  /* 0x0000000405057c12 */ /* 0x000fe2000f8e3cff */
[----:B------:R-:W-:Y:S09]  /*1f90*/  @P1 BRA `(.L_x_31) ;  /* 0xfffffffc00101947 */ /* 0x000ff2000383ffff */
.L_x_24:
[----:B-12---:R-:W1:Y:S02]  /*1fa0*/  LDC R0, c[0x0][0x28c] ;  /* 0x0000a300ff007b82 */ /* 0x006e640000000800 */
[----:B-1----:R-:W-:-:S13]  /*1fb0*/  ISETP.GE.AND P1, PT, R0, 0x1, PT ;  /* 0x000000010000780c */ /* 0x002fda0003f26270 */
[----:B------:R-:W-:Y:S05]  /*1fc0*/  @!P1 BRA `(.L_x_32) ;  /* 0x0000000000349947 */ /* 0x000fea0003800000 */
[----:B------:R-:W-:Y:S05]  /*1fd0*/  @!P0 BRA `(.L_x_33) ;  /* 0x0000000000048947 */ /* 0x000fea0003800000 */
[----:B------:R-:W-:Y:S01]  /*1fe0*/  BPT.TRAP 0x1 ;  /* 0x000000040000795c */ /* 0x000fe20000300000 */
.L_x_33:
[----:B------:R-:W-:Y:S01]  /*1ff0*/  UIADD3 UR6, UR49, UR43, URZ ;  /* 0x0000002b31067290 */ /* 0x000fe2000fffe03f */
[----:B------:R-:W-:-:S03]  /*2000*/  ISETP.GT.U32.AND P0, PT, R19, 0x1, PT ;  /* 0x000000011300780c */ /* 0x000fc60003f04070 */
[----:B------:R-:W-:-:S04]  /*2010*/  UIMAD.WIDE.U32 UR4, UR6, -0x55555555, URZ ;  /* 0xaaaaaaab060478a5 */ /* 0x000fc8000f8e003f */
[----:B------:R-:W-:-:S04]  /*2020*/  USHF.R.U32.HI UR4, URZ, 0x2, UR5 ;  /* 0x000000023f047899 */ /* 0x000fc80008011605 */
[----:B------:R-:W-:-:S04]  /*2030*/  UIMAD UR6, UR4, -0x6, UR6 ;  /* 0xfffffffa040678a4 */ /* 0x000fc8000f8e0206 */
[----:B------:R-:W-:-:S04]  /*2040*/  ULEA UR6, UR6, UR51, 0x3 ;  /* 0x0000003306067291 */ /* 0x000fc8000f8e183f */
[----:B------:R-:W-:-:S04]  /*2050*/  UIADD3 UR6, UR6, 0x30, URZ ;  /* 0x0000003006067890 */ /* 0x000fc8000fffe03f */
[----:B------:R-:W-:-:S09]  /*2060*/  UPRMT UR6, URZ, 0x654, UR6 ;  /* 0x000006543f067896 */ /* 0x000fd20008000006 */
[----:B------:R-:W-:Y:S01]  /*2070*/  SYNCS.ARRIVE.TRANS64.RED.A1T0 RZ, [UR6], RZ ;  /* 0x000000ffffff79a7 */ /* 0x000fe20008100406 */
[----:B------:R-:W-:Y:S05]  /*2080*/  @P0 BRA `(.L_x_32) ;  /* 0x0000000000040947 */ /* 0x000fea0003800000 */
[----:B------:R-:W-:Y:S01]  /*2090*/  BPT.TRAP 0x1 ;  /* 0x000000040000795c */ /* 0x000fe20000300000 */
.L_x_32:
[----:B------:R-:W-:Y:S01]  /*20a0*/  UIADD3 UR6, UR51, 0x200, URZ ;  /* 0x0000020033067890 */ /* 0x000fe2000fffe03f */
[----:B------:R-:W-:Y:S01]  /*20b0*/  R2UR UR46, R22 ;  /* 0x00000000162e72ca */ /* 0x000fe200000e0000 */
[----:B------:R-:W-:Y:S01]  /*20c0*/  UIADD3 UR43, UR48, UR43, URZ ;  /* 0x0000002b302b7290 */ /* 0x000fe2000fffe03f */
[----:B------:R-:W-:Y:S01]  /*20d0*/  R2UR UR45, R23 ;  /* 0x00000000172d72ca */ /* 0x000fe200000e0000 */
[----:B------:R-:W-:Y:S02]  /*20e0*/  UISETP.GE.U32.AND UP1, UPT, UR48, 0x6, UPT ;  /* 0x000000063000788c */ /* 0x000fe4000bf26070 */
[----:B------:R-:W-:Y:S02]  /*20f0*/  ULOP3.LUT UP2, URZ, UR6, 0x1bf, URZ, 0xc0, !UPT ;  /* 0x000001bf063f7892 */ /* 0x000fe4000f84c03f */
[----:B------:R-:W-:-:S04]  /*2100*/  UISETP.GT.U32.AND UP0, UPT, UR43, 0x5, UPT ;  /* 0x000000052b00788c */ /* 0x000fc8000bf04070 */
[----:B------:R-:W-:Y:S01]  /*2110*/  UISETP.LT.U32.AND UP0, UPT, UR48, 0x6, UP0 ;  /* 0x000000063000788c */ /* 0x000fe20008701070 */
[----:B------:R-:W-:Y:S01]  /*2120*/  PLOP3.LUT P0, PT, PT, PT, UP2, 0x80, 0x0 ;  /* 0x000000000000781c */ /* 0x000fe20003f0f028 */
[----:B------:R-:W-:Y:S02]  /*2130*/  USHF.L.U32 UR46, UR46, 0x7, URZ ;  /* 0x000000072e2e7899 */ /* 0x000fe4000800063f */
[----:B------:R-:W-:Y:S02]  /*2140*/  @UP1 UIMAD.WIDE.U32 UR4, UR43, -0x55555555, URZ ;  /* 0xaaaaaaab2b0418a5 */ /* 0x000fe4000f8e003f */
[----:B------:R-:W-:Y:S02]  /*2150*/  USEL UR6, URZ, 0x1, !UP0 ;  /* 0x000000013f067887 */ /* 0x000fe4000c000000 */
[----:B------:R-:W-:Y:S02]  /*2160*/  @UP1 USHF.R.U32.HI UR4, URZ, 0x2, UR5 ;  /* 0x000000023f041899 */ /* 0x000fe40008011605 */
[----:B------:R-:W-:-:S02]  /*2170*/  ULOP3.LUT UR42, UR42, UR6, URZ, 0x3c, !UPT ;  /* 0x000000062a2a7292 */ /* 0x000fc4000f8e3c3f */
[----:B------:R-:W-:Y:S02]  /*2180*/  USHF.L.U32 UR45, UR45, 0x7, URZ ;  /* 0x000000072d2d7899 */ /* 0x000fe4000800063f */
[----:B------:R-:W-:Y:S01]  /*2190*/  @UP1 ULOP3.LUT UR42, UR42, 0x1, UR4, 0x78, !UPT ;  /* 0x000000012a2a1892 */ /* 0x000fe2000f8e7804 */
[----:B------:R-:W-:Y:S11]  /*21a0*/  @!P0 BRA `(.L_x_34) ;  /* 0x00000000007c8947 */ /* 0x000ff60003800000 */
        /* <DEDUP_REMOVED lines=16> */
.L_x_35:
[----:B------:R-:W1:Y:S01]  /*22b0*/  LDC.64 R22, c[0x4][R22] ;  /* 0x0100000016167b82 */ /* 0x000e620000000a00 */
[----:B------:R-:W-:Y:S01]  /*22c0*/  ULDC.64 UR4, c[0x4][0x80] ;  /* 0x0100200000047ab9 */ /* 0x000fe20000000a00 */
[----:B------:R-:W-:Y:S01]  /*22d0*/  ULDC.64 UR6, c[0x4][0x10] ;  /* 0x0100040000067ab9 */ /* 0x000fe20000000a00 */
[----:B------:R-:W-:Y:S01]  /*22e0*/  MOV R4, UR4 ;  /* 0x0000000400047c02 */ /* 0x000fe20008000f00 */
[----:B------:R-:W-:Y:S01]  /*22f0*/  IMAD.U32 R11, RZ, RZ, UR7 ;  /* 0x00000007ff0b7e24 */ /* 0x000fe2000f8e00ff */
[----:B------:R-:W-:Y:S01]  /*2300*/  MOV R5, UR5 ;  /* 0x0000000500057c02 */ /* 0x000fe20008000f00 */
[----:B------:R-:W-:Y:S01]  /*2310*/  ULDC.64 UR4, c[0x4][0x88] ;  /* 0x0100220000047ab9 */ /* 0x000fe20000000a00 */
[----:B------:R-:W-:Y:S01]  /*2320*/  MOV R10, UR6 ;  /* 0x00000006000a7c02 */ /* 0x000fe20008000f00 */
[----:B------:R-:W-:Y:S01]  /*2330*/  IMAD.U32 R6, RZ, RZ, UR4 ;  /* 0x00000004ff067e24 */ /* 0x000fe2000f8e00ff */
[----:B------:R-:W-:Y:S01]  /*2340*/  MOV R7, UR5 ;  /* 0x0000000500077c02 */ /* 0x000fe20008000f00 */
[----:B------:R-:W-:Y:S01]  /*2350*/  IMAD.MOV.U32 R13, RZ, RZ, RZ ;  /* 0x000000ffff0d7224 */ /* 0x000fe200078e00ff */
[----:B------:R-:W-:-:S02]  /*2360*/  MOV R8, 0x70 ;  /* 0x0000007000087802 */ /* 0x000fc40000000f00 */
[----:B------:R-:W-:-:S07]  /*2370*/  MOV R12, 0x1 ;  /* 0x00000001000c7802 */ /* 0x000fce0000000f00 */
[----:B------:R-:W-:-:S07]  /*2380*/  LEPC R20, `(.L_x_34) ;  /* 0x000000001014794e */ /* 0x000fce0000000000 */
[----:B-1----:R-:W-:Y:S05]  /*2390*/  CALL.ABS.NOINC R22 ;  /* 0x0000000016007343 */ /* 0x002fea0003c00000 */
.L_x_34:
[----:B------:R-:W1:Y:S02]  /*23a0*/  LDC.64 R8, c[0x0][0x590] ;  /* 0x00016400ff087b82 */ /* 0x000e640000000a00 */
[----:B-1----:R-:W-:-:S04]  /*23b0*/  ISETP.NE.U32.AND P2, PT, R8, RZ, PT ;  /* 0x000000ff0800720c */ /* 0x002fc80003f45070 */
[----:B------:R-:W-:-:S13]  /*23c0*/  ISETP.NE.AND.EX P2, PT, R9, RZ, PT, P2 ;  /* 0x000000ff0900720c */ /* 0x000fda0003f45320 */
[----:B------:R-:W-:Y:S05]  /*23d0*/  @!P2 BRA `(.L_x_36) ;  /* 0x000000000034a947 */ /* 0x000fea0003800000 */
[----:B------:R-:W-:Y:S02]  /*23e0*/  ULDC.64 UR4, c[0x0][0x588] ;  /* 0x0001620000047ab9 */ /* 0x000fe40000000a00 */
[----:B------:R-:W-:-:S04]  /*23f0*/  ISETP.NE.U32.AND P0, PT, RZ, UR4, PT ;  /* 0x00000004ff007c0c */ /* 0x000fc8000bf05070 */
[----:B------:R-:W-:-:S13]  /*2400*/  ISETP.NE.AND.EX P0, PT, RZ, UR5, PT, P0 ;  /* 0x00000005ff007c0c */ /* 0x000fda000bf05300 */
[----:B------:R-:W-:Y:S05]  /*2410*/  @!P0 BRA `(.L_x_37) ;  /* 0x0000000000188947 */ /* 0x000fea0003800000 */
[----:B------:R-:W1:Y:S01]  /*2420*/  LDC.64 R4, c[0x0][0x588] ;  /* 0x00016200ff047b82 */ /* 0x000e620000000a00 */
[----:B------:R-:W-:-:S04]  /*2430*/  IMAD R3, R8, UR47, RZ ;  /* 0x0000002f08037c24 */ /* 0x000fc8000f8e02ff */
[----:B-1----:R-:W-:-:S05]  /*2440*/  IMAD.WIDE R4, R3, 0x4, R4 ;  /* 0x0000000403047825 */ /* 0x002fca00078e0204 */
[----:B-----5:R1:W5:Y:S01]  /*2450*/  LDG.E R89, desc[UR52][R4.64] ;  /* 0x0000003404597981 */ /* 0x020362000c1e1900 */
[----:B------:R-:W-:Y:S01]  /*2460*/  MOV R88, 0x1 ;  /* 0x0000000100587802 */ /* 0x000fe20000000f00 */
[----:B------:R-:W-:Y:S06]  /*2470*/  BRA `(.L_x_36) ;  /* 0x00000000000c7947 */ /* 0x000fec0003800000 */
.L_x_37:
[----:B------:R-:W-:Y:S01]  /*2480*/  ULDC UR4, c[0x0][0x580] ;  /* 0x0001600000047ab9 */ /* 0x000fe20000000800 */
[----:B------:R-:W-:Y:S01]  /*2490*/  MOV R88, 0x1 ;  /* 0x0000000100587802 */ /* 0x000fe20000000f00 */
[----:B-----5:R-:W-:-:S07]  /*24a0*/  IMAD.U32 R89, RZ, RZ, UR4 ;  /* 0x00000004ff597e24 */ /* 0x020fce000f8e00ff */
.L_x_36:
[----:B------:R-:W2:Y:S02]  /*24b0*/  LDC.64 R6, c[0x0][0x5b0] ;  /* 0x00016c00ff067b82 */ /* 0x000ea40000000a00 */
[----:B--2---:R-:W-:-:S04]  /*24c0*/  ISETP.NE.U32.AND P0, PT, R6, RZ, PT ;  /* 0x000000ff0600720c */ /* 0x004fc80003f05070 */
[----:B------:R-:W-:-:S13]  /*24d0*/  ISETP.NE.AND.EX P0, PT, R7, RZ, PT, P0 ;  /* 0x000000ff0700720c */ /* 0x000fda0003f05300 */
[----:B------:R-:W-:Y:S05]  /*24e0*/  @!P0 BRA `(.L_x_38) ;  /* 0x00000000002c8947 */ /* 0x000fea0003800000 */
[----:B------:R-:W-:Y:S02]  /*24f0*/  ULDC.64 UR4, c[0x0][0x5a8] ;  /* 0x00016a0000047ab9 */ /* 0x000fe40000000a00 */
[----:B------:R-:W-:-:S04]  /*2500*/  ISETP.NE.U32.AND P0, PT, RZ, UR4, PT ;  /* 0x00000004ff007c0c */ /* 0x000fc8000bf05070 */
[----:B------:R-:W-:-:S13]  /*2510*/  ISETP.NE.AND.EX P0, PT, RZ, UR5, PT, P0 ;  /* 0x00000005ff007c0c */ /* 0x000fda000bf05300 */
[----:B------:R-:W-:Y:S05]  /*2520*/  @!P0 BRA `(.L_x_39) ;  /* 0x0000000000148947 */ /* 0x000fea0003800000 */
[----:B-1----:R-:W1:Y:S01]  /*2530*/  LDC.64 R4, c[0x0][0x5a8] ;  /* 0x00016a00ff047b82 */ /* 0x002e620000000a00 */
[----:B------:R-:W-:-:S04]  /*2540*/  IMAD R3, R6, UR47, RZ ;  /* 0x0000002f06037c24 */ /* 0x000fc8000f8e02ff */
[----:B-1----:R-:W-:-:S05]  /*2550*/  IMAD.WIDE R4, R3, 0x4, R4 ;  /* 0x0000000403047825 */ /* 0x002fca00078e0204 */
[----:B-----5:R2:W5:Y:S01]  /*2560*/  LDG.E R90, desc[UR52][R4.64] ;  /* 0x00000034045a7981 */ /* 0x020562000c1e1900 */
[----:B------:R-:W-:Y:S05]  /*2570*/  BRA `(.L_x_38) ;  /* 0x0000000000087947 */ /* 0x000fea0003800000 */
.L_x_39:
[----:B------:R-:W-:Y:S02]  /*2580*/  ULDC UR4, c[0x0][0x5a0] ;  /* 0x0001680000047ab9 */ /* 0x000fe40000000800 */
[----:B-----5:R-:W-:-:S07]  /*2590*/  MOV R90, UR4 ;  /* 0x00000004005a7c02 */ /* 0x020fce0008000f00 */
.L_x_38:
[----:B------:R-:W-:Y:S01]  /*25a0*/  ULDC.64 UR4, c[0x0][0x588] ;  /* 0x0001620000047ab9 */ /* 0x000fe20000000a00 */
[----:B------:R-:W-:Y:S01]  /*25b0*/  ISETP.NE.U32.AND P3, PT, R8, RZ, PT ;  /* 0x000000ff0800720c */ /* 0x000fe20003f65070 */
[----:B------:R-:W-:Y:S02]  /*25c0*/  UISETP.NE.U32.AND UP0, UPT, UR4, URZ, UPT ;  /* 0x0000003f0400728c */ /* 0x000fe4000bf05070 */
[----:B------:R-:W-:Y:S02]  /*25d0*/  ISETP.NE.U32.AND P4, PT, RZ, UR4, PT ;  /* 0x00000004ff007c0c */ /* 0x000fe4000bf85070 */
[----:B------:R-:W-:Y:S01]  /*25e0*/  ISETP.NE.AND.EX P3, PT, R9, RZ, PT, P3 ;  /* 0x000000ff0900720c */ /* 0x000fe20003f65330 */
[----:B------:R-:W-:Y:S02]  /*25f0*/  UISETP.NE.AND.EX UP0, UPT, UR5, URZ, UPT, UP0 ;  /* 0x0000003f0500728c */ /* 0x000fe4000bf05300 */
[----:B------:R-:W-:Y:S02]  /*2600*/  ISETP.NE.AND.EX P4, PT, RZ, UR5, PT, P4 ;  /* 0x00000005ff007c0c */ /* 0x000fe4000bf85340 */
[----:B------:R-:W-:-:S02]  /*2610*/  PLOP3.LUT P0, PT, PT, PT, PT, 0x8, 0x0 ;  /* 0x000000000000781c */ /* 0x000fc40003f0e170 */
[----:B------:R-:W-:-:S04]  /*2620*/  PLOP3.LUT P1, PT, PT, PT, UP0, 0x80, 0x0 ;  /* 0x000000000000781c */ /* 0x000fc80003f2f008 */
[----:B------:R-:W-:-:S05]  /*2630*/  PLOP3.LUT P1, PT, P1, PT, PT, 0x8, 0x0 ;  /* 0x000000000000781c */ /* 0x000fca0000f2e170 */
[----:B------:R-:W-:Y:S08]  /*2640*/  @P4 BRA P3, `(.L_x_40) ;  /* 0x0000000000244947 */ /* 0x000ff00001800000 */
[----:B------:R-:W-:Y:S04]  /*2650*/  BSSY B0, `(.L_x_40) ;  /* 0x0000008000007945 */ /* 0x000fe80003800000 */
[----:B------:R-:W-:Y:S05]  /*2660*/  @!P2 BRA `(.L_x_41) ;  /* 0x000000000014a947 */ /* 0x000fea0003800000 */
[----:B------:R-:W-:Y:S02]  /*2670*/  LOP3.LUT P3, RZ, R88, 0xff, RZ, 0xc0, !PT ;  /* 0x000000ff58ff7812 */ /* 0x000fe4000786c0ff */
[----:B------:R-:W-:-:S11]  /*2680*/  PLOP3.LUT P0, PT, P1, PT, PT, 0x80, 0x0 ;  /* 0x000000000000781c */ /* 0x000fd60000f0f070 */
[----:B------:R-:W-:Y:S05]  /*2690*/  @!P3 BRA `(.L_x_42) ;  /* 0x00000000000cb947 */ /* 0x000fea0003800000 */
[----:B-----5:R-:W-:Y:S01]  /*26a0*/  FSETP.EQ.AND P0, PT, R89, RZ, PT ;  /* 0x000000ff5900720b */ /* 0x020fe20003f02000 */
[----:B------:R-:W-:-:S12]  /*26b0*/  BRA `(.L_x_42) ;  /* 0x0000000000047947 */ /* 0x000fd80003800000 */
.L_x_41:
[----:B-----5:R-:W-:-:S13]  /*26c0*/  FSETP.EQ.AND P0, PT, R89, RZ, PT ;  /* 0x000000ff5900720b */ /* 0x020fda0003f02000 */
.L_x_42:
[----:B------:R-:W-:Y:S05]  /*26d0*/  BSYNC B0 ;  /* 0x0000000000007941 */ /* 0x000fea0003800000 */
.L_x_40:
[----:B------:R-:W-:Y:S04]  /*26e0*/  BSSY B0, `(.L_x_43) ;  /* 0x0000007000007945 */ /* 0x000fe80003800000 */
[----:B------:R-:W-:Y:S05]  /*26f0*/  @!P2 BRA `(.L_x_44) ;  /* 0x000000000010a947 */ /* 0x000fea0003800000 */
[----:B------:R-:W-:-:S13]  /*2700*/  LOP3.LUT P2, RZ, R88, 0xff, RZ, 0xc0, !PT ;  /* 0x000000ff58ff7812 */ /* 0x000fda000784c0ff */
[----:B------:R-:W-:Y:S05]  /*2710*/  @!P2 BRA `(.L_x_45) ;  /* 0x00000000000ca947 */ /* 0x000fea0003800000 */
[----:B-----5:R-:W-:Y:S01]  /*2720*/  FSETP.EQ.AND P1, PT, R89, RZ, PT ;  /* 0x000000ff5900720b */ /* 0x020fe20003f22000 */
[----:B------:R-:W-:-:S12]  /*2730*/  BRA `(.L_x_45) ;  /* 0x0000000000047947 */ /* 0x000fd80003800000 */
.L_x_44:
[----:B-----5:R-:W-:-:S13]  /*2740*/  FSETP.EQ.AND P1, PT, R89, RZ, PT ;  /* 0x000000ff5900720b */ /* 0x020fda0003f22000 */
.L_x_45:
[----:B------:R-:W-:Y:S05]  /*2750*/  BSYNC B0 ;  /* 0x0000000000007941 */ /* 0x000fea0003800000 */
.L_x_43:
[----:B------:R-:W-:Y:S01]  /*2760*/  BSSY B0, `(.L_x_46) ;  /* 0x000001b000007945 */ /* 0x000fe20003800000 */
[----:B------:R-:W-:Y:S02]  /*2770*/  LOP3.LUT R93, R93, 0x1, RZ, 0x3c, !PT ;  /* 0x000000015d5d7812 */ /* 0x000fe400078e3cff */
[----:B------:R-:W-:Y:S02]  /*2780*/  CS2R R6, SRZ ;  /* 0x0000000000067805 */ /* 0x000fe4000001ff00 */
[----:B------:R-:W-:Y:S02]  /*2790*/  MOV R12, RZ ;  /* 0x000000ff000c7202 */ /* 0x000fe40000000f00 */
[----:B-12---:R-:W-:Y:S02]  /*27a0*/  CS2R R4, SRZ ;  /* 0x0000000000047805 */ /* 0x006fe4000001ff00 */
[----:B------:R-:W-:Y:S02]  /*27b0*/  CS2R R10, SRZ ;  /* 0x00000000000a7805 */ /* 0x000fe4000001ff00 */
[----:B------:R-:W-:Y:S01]  /*27c0*/  CS2R R8, SRZ ;  /* 0x0000000000087805 */ /* 0x000fe2000001ff00 */
[----:B------:R-:W-:Y:S06]  /*27d0*/  @P0 BRA `(.L_x_47) ;  /* 0x00000000004c0947 */ /* 0x000fec0003800000 */
[----:B------:R-:W-:-:S13]  /*27e0*/  ISETP.NE.AND P2, PT, R99, 0x3, PT ;  /* 0x000000036300780c */ /* 0x000fda0003f45270 */
[----:B------:R-:W-:Y:S05]  /*27f0*/  @!P2 BRA `(.L_x_48) ;  /* 0x000000000004a947 */ /* 0x000fea0003800000 */
[----:B------:R-:W-:Y:S01]  /*2800*/  BPT.TRAP 0x1 ;  /* 0x000000040000795c */ /* 0x000fe20000300000 */
.L_x_48:
[----:B------:R-:W-:Y:S01]  /*2810*/  SHF.L.U32 R3, R93, 0x1f, RZ ;  /* 0x0000001f5d037819 */ /* 0x000fe200000006ff */
[----:B------:R-:W-:Y:S01]  /*2820*/  BSSY B1, `(.L_x_49) ;  /* 0x0000005000017945 */ /* 0x000fe20003800000 */
[----:B------:R-:W-:Y:S01]  /*2830*/  @!P1 LEA R0, R92, UR51, 0x1 ;  /* 0x000000335c009c11 */ /* 0x000fe2000f8e08ff */
[----:B------:R-:W-:Y:S01]  /*2840*/  IMAD.MOV.U32 R11, RZ, RZ, RZ ;  /* 0x000000ffff0b7224 */ /* 0x000fe200078e00ff */
[----:B------:R-:W1:Y:S02]  /*2850*/  SYNCS.PHASECHK.TRANS64.TRYWAIT P2, [UR51+0x60], R3 ;  /* 0x00006003ff0075a7 */ /* 0x000e640008040173 */
[----:B-1----:R-:W-:Y:S05]  /*2860*/  @!P2 BRA `(.L_x_50) ;  /* 0x000000a800a4a947 */ /* 0x002fea0003800000 */
.L_x_355:
[----:B------:R-:W-:Y:S05]  /*2870*/  BSYNC B1 ;  /* 0x0000000000017941 */ /* 0x000fea0003800000 */
.L_x_49:
[----:B------:R-:W-:Y:S02]  /*2880*/  MOV R10, RZ ;  /* 0x000000ff000a7202 */ /* 0x000fe40000000f00 */
[----:B------:R-:W-:Y:S02]  /*2890*/  CS2R R8, SRZ ;  /* 0x0000000000087805 */ /* 0x000fe4000001ff00 */
[----:B------:R-:W-:Y:S02]  /*28a0*/  MOV R6, RZ ;  /* 0x000000ff00067202 */ /* 0x000fe40000000f00 */
[----:B-1----:R-:W-:Y:S01]  /*28b0*/  CS2R R4, SRZ ;  /* 0x0000000000047805 */ /* 0x002fe2000001ff00 */
[----:B------:R-:W-:Y:S01]  /*28c0*/  @!P1 IMAD R3, R95, 0x2, R0 ;  /* 0x000000025f039824 */ /* 0x000fe200078e0200 */
[----:B------:R-:W-:Y:S05]  /*28d0*/  @!P1 WARPSYNC.ALL ;  /* 0x0000000000009948 */ /* 0x000fea0003800000 */
[----:B------:R1:W2:Y:S01]  /*28e0*/  @!P1 LDSM.16.M88.4 R8, [R0+0x200] ;  /* 0x000200000008983b */ /* 0x0002a20000000200 */
[----:B------:R-:W-:-:S03]  /*28f0*/  MOV R12, 0x1 ;  /* 0x00000001000c7802 */ /* 0x000fc60000000f00 */
[----:B------:R1:W3:Y:S04]  /*2900*/  @!P1 LDSM.16.M88.4 R4, [R3+0x200] ;  /* 0x000200000304983b */ /* 0x0002e80000000200 */
.L_x_47:
[----:B------:R-:W-:Y:S05]  /*2910*/  BSYNC B0 ;  /* 0x0000000000007941 */ /* 0x000fea0003800000 */
.L_x_46:
[--C-:B-12---:R-:W-:Y:S02]  /*2920*/  HADD2.F32 R0, -RZ, R8.reuse.H0_H0 ;  /* 0x20000008ff007230 */ /* 0x106fe40000004100 */
[C---:B-----5:R-:W-:Y:S01]  /*2930*/  FMUL R24, R90.reuse, R24 ;  /* 0x000000185a187220 */ /* 0x060fe20000400000 */
[----:B------:R-:W-:Y:S01]  /*2940*/  MOV R111, 0x3bbb989d ;  /* 0x3bbb989d006f7802 */ /* 0x000fe20000000f00 */
[----:B------:R-:W-:Y:S02]  /*2950*/  HADD2.F32 R14, -RZ, R8.H1_H1 ;  /* 0x30000008ff0e7230 */ /* 0x000fe40000004100 */
[C---:B------:R-:W-:Y:S01]  /*2960*/  FMUL R25, R90.reuse, R25 ;  /* 0x000000195a197220 */ /* 0x040fe20000400000 */
[C---:B------:R-:W-:Y:S01]  /*2970*/  FFMA R24, R89.reuse, R0, R24 ;  /* 0x0000000059187223 */ /* 0x040fe20000000018 */
[----:B------:R-:W-:Y:S02]  /*2980*/  IMAD.MOV.U32 R112, RZ, RZ, 0x437c0000 ;  /* 0x437c0000ff707424 */ /* 0x000fe400078e00ff */
[----:B------:R-:W-:Y:S01]  /*2990*/  FMUL R3, R90, R26 ;  /* 0x0000001a5a037220 */ /* 0x000fe20000400000 */
[----:B------:R-:W-:Y:S01]  /*29a0*/  FFMA R25, R89, R14, R25 ;  /* 0x0000000e59197223 */ /* 0x000fe20000000019 */
[----:B------:R-:W-:Y:S01]  /*29b0*/  FFMA.SAT R15, -R24, R111, 0.5 ;  /* 0x3f000000180f7423 */ /* 0x000fe2000000216f */
[----:B------:R-:W-:-:S02]  /*29c0*/  HADD2.F32 R22, -RZ, R9.H1_H1 ;  /* 0x30000009ff167230 */ /* 0x000fc40000004100 */
[C---:B------:R-:W-:Y:S01]  /*29d0*/  FMUL R27, R90.reuse, R27 ;  /* 0x0000001b5a1b7220 */ /* 0x040fe20000400000 */
[----:B------:R-:W-:Y:S02]  /*29e0*/  HADD2.F32 R20, -RZ, R9.H0_H0 ;  /* 0x20000009ff147230 */ /* 0x000fe40000004100 */
[----:B------:R-:W-:Y:S01]  /*29f0*/  FFMA.RM R21, R15, R112, 12582913 ;  /* 0x4b4000010f157423 */ /* 0x000fe20000004070 */
[----:B------:R-:W-:Y:S01]  /*2a00*/  FFMA.SAT R26, -R25, R111, 0.5 ;  /* 0x3f000000191a7423 */ /* 0x000fe2000000216f */
[--C-:B------:R-:W-:Y:S02]  /*2a10*/  HADD2.F32 R14, -RZ, R10.reuse.H1_H1 ;  /* 0x3000000aff0e7230 */ /* 0x100fe40000004100 */
[----:B------:R-:W-:Y:S01]  /*2a20*/  FMUL R29, R90, R29 ;  /* 0x0000001d5a1d7220 */ /* 0x000fe20000400000 */
[----:B------:R-:W-:Y:S01]  /*2a30*/  FFMA R22, R89, R22, R27 ;  /* 0x0000001659167223 */ /* 0x000fe2000000001b */
[----:B------:R-:W-:Y:S01]  /*2a40*/  FADD R23, R21, -12583039 ;  /* 0xcb40007f15177421 */ /* 0x000fe20000000000 */
[----:B------:R-:W-:Y:S01]  /*2a50*/  FFMA R3, R89, R20, R3 ;  /* 0x0000001459037223 */ /* 0x000fe20000000003 */
[----:B------:R-:W-:-:S02]  /*2a60*/  HADD2.F32 R0, -RZ, R10.H0_H0 ;  /* 0x2000000aff007230 */ /* 0x000fc40000004100 */
[----:B------:R-:W-:Y:S01]  /*2a70*/  FFMA.RM R27, R26, R112, 12582913 ;  /* 0x4b4000011a1b7423 */ /* 0x000fe20000004070 */
[C---:B------:R-:W-:Y:S01]  /*2a80*/  FMUL R28, R90.reuse, R28 ;  /* 0x0000001c5a1c7220 */ /* 0x040fe20000400000 */
[--C-:B------:R-:W-:Y:S02]  /*2a90*/  HADD2.F32 R20, -RZ, R11.reuse.H0_H0 ;  /* 0x2000000bff147230 */ /* 0x100fe40000004100 */
[----:B------:R-:W-:Y:S01]  /*2aa0*/  FMUL R13, R90, R30 ;  /* 0x0000001e5a0d7220 */ /* 0x000fe20000400000 */
[----:B------:R-:W-:Y:S01]  /*2ab0*/  FFMA R29, R89, R14, R29 ;  /* 0x0000000e591d7223 */ /* 0x000fe2000000001d */
[--C-:B---3--:R-:W-:Y:S02]  /*2ac0*/  HADD2.F32 R14, -RZ, R4.reuse.H0_H0 ;  /* 0x20000004ff0e7230 */ /* 0x108fe40000004100 */
[----:B------:R-:W-:Y:S01]  /*2ad0*/  FFMA R23, -R24, 1.4426950216293334961, -R23 ;  /* 0x3fb8aa3b18177823 */ /* 0x000fe20000000917 */
[C---:B------:R-:W-:Y:S01]  /*2ae0*/  FMUL R15, R90.reuse, R32 ;  /* 0x000000205a0f7220 */ /* 0x040fe20000400000 */
[----:B------:R-:W-:Y:S01]  /*2af0*/  FADD R30, R27, -12583039 ;  /* 0xcb40007f1b1e7421 */ /* 0x000fe20000000000 */
[C---:B------:R-:W-:Y:S01]  /*2b00*/  FFMA R28, R89.reuse, R0, R28 ;  /* 0x00000000591c7223 */ /* 0x040fe2000000001c */
[C---:B------:R-:W-:Y:S01]  /*2b10*/  FFMA R13, R89.reuse, R20, R13 ;  /* 0x00000014590d7223 */ /* 0x040fe2000000000d */
[----:B------:R-:W-:Y:S01]  /*2b20*/  FMUL R20, R90, R31 ;  /* 0x0000001f5a147220 */ /* 0x000fe20000400000 */
[----:B------:R-:W-:Y:S01]  /*2b30*/  FFMA R23, -R24, 1.925963033500011079e-08, R23 ;  /* 0x32a5706018177823 */ /* 0x000fe20000000117 */
[----:B------:R-:W-:Y:S01]  /*2b40*/  FFMA R14, R89, R14, R15 ;  /* 0x0000000e590e7223 */ /* 0x000fe2000000000f */
[----:B------:R-:W-:Y:S01]  /*2b50*/  FMUL R26, R90, R33 ;  /* 0x000000215a1a7220 */ /* 0x000fe20000400000 */
[----:B------:R-:W-:Y:S01]  /*2b60*/  FFMA R24, -R25, 1.4426950216293334961, -R30 ;  /* 0x3fb8aa3b19187823 */ /* 0x000fe2000000091e */
[-C--:B------:R-:W-:Y:S01]  /*2b70*/  FFMA.SAT R31, -R22, R111.reuse, 0.5 ;  /* 0x3f000000161f7423 */ /* 0x080fe2000000216f */
[-C--:B------:R-:W-:Y:S01]  /*2b80*/  FFMA.SAT R15, -R3, R111.reuse, 0.5 ;  /* 0x3f000000030f7423 */ /* 0x080fe2000000216f */
[----:B------:R-:W-:Y:S01]  /*2b90*/  FFMA.SAT R33, -R28, R111, 0.5 ;  /* 0x3f0000001c217423 */ /* 0x000fe2000000216f */
[----:B------:R-:W-:Y:S01]  /*2ba0*/  FFMA R25, -R25, 1.925963033500011079e-08, R24 ;  /* 0x32a5706019197823 */ /* 0x000fe20000000118 */
[-C--:B------:R-:W-:Y:S01]  /*2bb0*/  FFMA.RM R31, R31, R112.reuse, 12582913 ;  /* 0x4b4000011f1f7423 */ /* 0x080fe20000004070 */
[-C--:B------:R-:W-:Y:S01]  /*2bc0*/  FFMA.RM R15, R15, R112.reuse, 12582913 ;  /* 0x4b4000010f0f7423 */ /* 0x080fe20000004070 */
[----:B------:R-:W-:Y:S01]  /*2bd0*/  FFMA.RM R33, R33, R112, 12582913 ;  /* 0x4b40000121217423 */ /* 0x000fe20000004070 */
[----:B------:R-:W-:Y:S01]  /*2be0*/  HADD2.F32 R0, -RZ, R11.H1_H1 ;  /* 0x3000000bff007230 */ /* 0x000fe20000004100 */
[----:B------:R1:W2:Y:S01]  /*2bf0*/  MUFU.EX2 R30, R23 ;  /* 0x00000017001e7308 */ /* 0x0002a20000000800 */
[----:B------:R-:W-:Y:S01]  /*2c00*/  FADD R24, R15, -12583039 ;  /* 0xcb40007f0f187421 */ /* 0x000fe20000000000 */
[----:B------:R-:W-:Y:S01]  /*2c10*/  FADD R101, R33, -12583039 ;  /* 0xcb40007f21657421 */ /* 0x000fe20000000000 */
[----:B------:R-:W-:Y:S01]  /*2c20*/  FMUL R34, R90, R34 ;  /* 0x000000225a227220 */ /* 0x000fe20000400000 */
[----:B------:R-:W-:Y:S01]  /*2c30*/  FFMA R20, R89, R0, R20 ;  /* 0x0000000059147223 */ /* 0x000fe20000000014 */
[----:B------:R-:W-:-:S02]  /*2c40*/  HADD2.F32 R0, -RZ, R4.H1_H1 ;  /* 0x30000004ff007230 */ /* 0x000fc40000004100 */
[----:B------:R-:W-:Y:S01]  /*2c50*/  FFMA R24, -R3, 1.4426950216293334961, -R24 ;  /* 0x3fb8aa3b03187823 */ /* 0x000fe20000000918 */
[C---:B------:R-:W-:Y:S01]  /*2c60*/  FFMA R101, -R28.reuse, 1.4426950216293334961, -R101 ;  /* 0x3fb8aa3b1c657823 */ /* 0x040fe20000000965 */
[----:B------:R3:W-:Y:S01]  /*2c70*/  MUFU.EX2 R32, R25 ;  /* 0x0000001900207308 */ /* 0x0007e20000000800 */
[----:B-1----:R-:W-:Y:S01]  /*2c80*/  FADD R23, R31, -12583039 ;  /* 0xcb40007f1f177421 */ /* 0x002fe20000000000 */
[----:B------:R-:W-:Y:S01]  /*2c90*/  FFMA R26, R89, R0, R26 ;  /* 0x00000000591a7223 */ /* 0x000fe2000000001a */
[----:B------:R-:W-:Y:S01]  /*2ca0*/  FFMA R3, -R3, 1.925963033500011079e-08, R24 ;  /* 0x32a5706003037823 */ /* 0x000fe20000000118 */
[----:B------:R-:W-:Y:S01]  /*2cb0*/  FFMA R101, -R28, 1.925963033500011079e-08, R101 ;  /* 0x32a570601c657823 */ /* 0x000fe20000000165 */
[C---:B------:R-:W-:Y:S01]  /*2cc0*/  FFMA R23, -R22.reuse, 1.4426950216293334961, -R23 ;  /* 0x3fb8aa3b16177823 */ /* 0x040fe20000000917 */
[--C-:B------:R-:W-:Y:S02]  /*2cd0*/  HADD2.F32 R0, -RZ, R5.reuse.H0_H0 ;  /* 0x20000005ff007230 */ /* 0x100fe40000004100 */
[-C--:B------:R-:W-:Y:S01]  /*2ce0*/  FFMA.SAT R28, -R13, R111.reuse, 0.5 ;  /* 0x3f0000000d1c7423 */ /* 0x080fe2000000216f */
[----:B------:R1:W-:Y:S01]  /*2cf0*/  MUFU.EX2 R102, R3 ;  /* 0x0000000300667308 */ /* 0x0003e20000000800 */
[----:B---3--:R-:W-:Y:S01]  /*2d00*/  FFMA.SAT R25, -R29, R111, 0.5 ;  /* 0x3f0000001d197423 */ /* 0x008fe2000000216f */
[----:B------:R-:W-:Y:S01]  /*2d10*/  FFMA R23, -R22, 1.925963033500011079e-08, R23 ;  /* 0x32a5706016177823 */ /* 0x000fe20000000117 */
[----:B------:R-:W-:Y:S01]  /*2d20*/  FFMA R34, R89, R0, R34 ;  /* 0x0000000059227223 */ /* 0x000fe20000000022 */
[----:B------:R-:W-:-:S02]  /*2d30*/  HADD2.F32 R0, -RZ, R5.H1_H1 ;  /* 0x30000005ff007230 */ /* 0x000fc40000004100 */
[----:B------:R-:W-:Y:S01]  /*2d40*/  FFMA.RM R25, R25, R112, 12582913 ;  /* 0x4b40000119197423 */ /* 0x000fe20000004070 */
[C---:B------:R-:W-:Y:S01]  /*2d50*/  FMUL R24, R90.reuse, R35 ;  /* 0x000000235a187220 */ /* 0x040fe20000400000 */
[----:B------:R-:W-:Y:S01]  /*2d60*/  FMUL R36, R90, R36 ;  /* 0x000000245a247220 */ /* 0x000fe20000400000 */
[----:B------:R-:W-:Y:S01]  /*2d70*/  FFMA.SAT R35, -R20, R111, 0.5 ;  /* 0x3f00000014237423 */ /* 0x000fe2000000216f */
[----:B------:R-:W-:Y:S01]  /*2d80*/  FADD R22, R25, -12583039 ;  /* 0xcb40007f19167421 */ /* 0x000fe20000000000 */
[----:B-1----:R-:W-:Y:S01]  /*2d90*/  FFMA.RM R3, R28, R112, 12582913 ;  /* 0x4b4000011c037423 */ /* 0x002fe20000004070 */
[----:B------:R-:W-:Y:S01]  /*2da0*/  FFMA R24, R89, R0, R24 ;  /* 0x0000000059187223 */ /* 0x000fe20000000018 */
[--C-:B------:R-:W-:Y:S02]  /*2db0*/  HADD2.F32 R0, -RZ, R6.reuse.H0_H0 ;  /* 0x20000006ff007230 */ /* 0x100fe40000004100 */
[----:B------:R-:W-:Y:S01]  /*2dc0*/  FFMA R22, -R29, 1.4426950216293334961, -R22 ;  /* 0x3fb8aa3b1d167823 */ /* 0x000fe20000000916 */
[----:B------:R-:W-:Y:S01]  /*2dd0*/  FADD R106, R3, -12583039 ;  /* 0xcb40007f036a7421 */ /* 0x000fe20000000000 */
[----:B------:R-:W-:Y:S01]  /*2de0*/  FFMA.RM R35, R35, R112, 12582913 ;  /* 0x4b40000123237423 */ /* 0x000fe20000004070 */
[----:B------:R1:W-:Y:S01]  /*2df0*/  MUFU.EX2 R104, R23 ;  /* 0x0000001700687308 */ /* 0x0003e20000000800 */
[----:B------:R-:W-:Y:S01]  /*2e00*/  FFMA R29, -R29, 1.925963033500011079e-08, R22 ;  /* 0x32a570601d1d7823 */ /* 0x000fe20000000116 */
[----:B------:R-:W-:Y:S01]  /*2e10*/  FMUL R22, R90, R37 ;  /* 0x000000255a167220 */ /* 0x000fe20000400000 */
[----:B------:R-:W-:Y:S01]  /*2e20*/  FFMA.SAT R37, -R14, R111, 0.5 ;  /* 0x3f0000000e257423 */ /* 0x000fe2000000216f */
[----:B------:R-:W-:Y:S01]  /*2e30*/  FFMA R108, -R13, 1.4426950216293334961, -R106 ;  /* 0x3fb8aa3b0d6c7823 */ /* 0x000fe2000000096a */
[----:B------:R-:W-:Y:S01]  /*2e40*/  FFMA R36, R89, R0, R36 ;  /* 0x0000000059247223 */ /* 0x000fe20000000024 */
[----:B------:R-:W-:-:S02]  /*2e50*/  HADD2.F32 R0, -RZ, R6.H1_H1 ;  /* 0x30000006ff007230 */ /* 0x000fc40000004100 */
[----:B------:R-:W-:Y:S01]  /*2e60*/  FFMA.RM R37, R37, R112, 12582913 ;  /* 0x4b40000125257423 */ /* 0x000fe20000004070 */
[----:B------:R-:W-:Y:S01]  /*2e70*/  FFMA R108, -R13, 1.925963033500011079e-08, R108 ;  /* 0x32a570600d6c7823 */ /* 0x000fe2000000016c */
[----:B-1----:R-:W-:Y:S01]  /*2e80*/  FADD R23, R35, -12583039 ;  /* 0xcb40007f23177421 */ /* 0x002fe20000000000 */
[----:B------:R-:W-:Y:S01]  /*2e90*/  FMUL R38, R90, R38 ;  /* 0x000000265a267220 */ /* 0x000fe20000400000 */
[----:B------:R-:W-:Y:S01]  /*2ea0*/  FADD R13, R37, -12583039 ;  /* 0xcb40007f250d7421 */ /* 0x000fe20000000000 */
[----:B------:R-:W-:Y:S01]  /*2eb0*/  FFMA R22, R89, R0, R22 ;  /* 0x0000000059167223 */ /* 0x000fe20000000016 */
[--C-:B------:R-:W-:Y:S02]  /*2ec0*/  HADD2.F32 R0, -RZ, R7.reuse.H0_H0 ;  /* 0x20000007ff007230 */ /* 0x100fe40000004100 */
[----:B------:R-:W-:Y:S01]  /*2ed0*/  FFMA R23, -R20, 1.4426950216293334961, -R23 ;  /* 0x3fb8aa3b14177823 */ /* 0x000fe20000000917 */
[----:B------:R-:W-:Y:S01]  /*2ee0*/  FFMA R13, -R14, 1.4426950216293334961, -R13 ;  /* 0x3fb8aa3b0e0d7823 */ /* 0x000fe2000000090d */
[----:B------:R1:W-:Y:S01]  /*2ef0*/  MUFU.EX2 R106, R29 ;  /* 0x0000001d006a7308 */ /* 0x0003e20000000800 */
[----:B------:R-:W-:Y:S01]  /*2f00*/  SHF.L.U32 R21, R21, 0x17, RZ ;  /* 0x0000001715157819 */ /* 0x000fe200000006ff */
[----:B------:R-:W-:Y:S01]  /*2f10*/  FFMA R23, -R20, 1.925963033500011079e-08, R23 ;  /* 0x32a5706014177823 */ /* 0x000fe20000000117 */
[----:B------:R-:W-:Y:S01]  /*2f20*/  FFMA R13, -R14, 1.925963033500011079e-08, R13 ;  /* 0x32a570600e0d7823 */ /* 0x000fe2000000010d */
[-C--:B------:R-:W-:Y:S01]  /*2f30*/  FFMA.SAT R14, -R24, R111.reuse, 0.5 ;  /* 0x3f000000180e7423 */ /* 0x080fe2000000216f */
[----:B------:R-:W-:Y:S01]  /*2f40*/  FFMA R38, R89, R0, R38 ;  /* 0x0000000059267223 */ /* 0x000fe20000000026 */
[-C--:B------:R-:W-:Y:S01]  /*2f50*/  FFMA.SAT R20, -R26, R111.reuse, 0.5 ;  /* 0x3f0000001a147423 */ /* 0x080fe2000000216f */
[----:B------:R-:W-:Y:S01]  /*2f60*/  FFMA.SAT R0, -R34, R111, 0.5 ;  /* 0x3f00000022007423 */ /* 0x000fe2000000216f */
[-C--:B------:R-:W-:Y:S01]  /*2f70*/  FFMA.RM R105, R14, R112.reuse, 12582913 ;  /* 0x4b4000010e697423 */ /* 0x080fe20000004070 */
[----:B------:R3:W-:Y:S01]  /*2f80*/  MUFU.EX2 R28, R101 ;  /* 0x00000065001c7308 */ /* 0x0007e20000000800 */
[-C--:B-1----:R-:W-:Y:S01]  /*2f90*/  FFMA.RM R29, R20, R112.reuse, 12582913 ;  /* 0x4b400001141d7423 */ /* 0x082fe20000004070 */
[----:B------:R-:W-:Y:S01]  /*2fa0*/  FFMA.RM R103, R0, R112, 12582913 ;  /* 0x4b40000100677423 */ /* 0x000fe20000004070 */
[----:B------:R-:W-:Y:S01]  /*2fb0*/  FADD R107, R105, -12583039 ;  /* 0xcb40007f696b7421 */ /* 0x000fe20000000000 */
[----:B------:R-:W-:-:S02]  /*2fc0*/  HADD2.F32 R0, -RZ, R7.H1_H1 ;  /* 0x30000007ff007230 */ /* 0x000fc40000004100 */
[----:B------:R-:W-:Y:S01]  /*2fd0*/  FMUL R14, R90, R39 ;  /* 0x000000275a0e7220 */ /* 0x000fe20000400000 */
[-C--:B------:R-:W-:Y:S01]  /*2fe0*/  FFMA.SAT R109, -R38, R111.reuse, 0.5 ;  /* 0x3f000000266d7423 */ /* 0x080fe2000000216f */
[C---:B------:R-:W-:Y:S01]  /*2ff0*/  FFMA R107, -R24.reuse, 1.4426950216293334961, -R107 ;  /* 0x3fb8aa3b186b7823 */ /* 0x040fe2000000096b */
[----:B------:R1:W-:Y:S01]  /*3000*/  MUFU.EX2 R20, R23 ;  /* 0x0000001700147308 */ /* 0x0003e20000000800 */
[----:B---3--:R-:W-:Y:S01]  /*3010*/  FADD R101, R29, -12583039 ;  /* 0xcb40007f1d657421 */ /* 0x008fe20000000000 */
[----:B------:R-:W-:Y:S01]  /*3020*/  FFMA R0, R89, R0, R14 ;  /* 0x0000000059007223 */ /* 0x000fe2000000000e */
[----:B------:R-:W-:Y:S01]  /*3030*/  FFMA R107, -R24, 1.925963033500011079e-08, R107 ;  /* 0x32a57060186b7823 */ /* 0x000fe2000000016b */
[-C--:B------:R-:W-:Y:S01]  /*3040*/  FFMA.SAT R24, -R22, R111.reuse, 0.5 ;  /* 0x3f00000016187423 */ /* 0x080fe2000000216f */
[C---:B------:R-:W-:Y:S01]  /*3050*/  FFMA R101, -R26.reuse, 1.4426950216293334961, -R101 ;  /* 0x3fb8aa3b1a657823 */ /* 0x040fe20000000965 */
[----:B------:R-:W-:Y:S01]  /*3060*/  FFMA.RM R109, R109, R112, 12582913 ;  /* 0x4b4000016d6d7423 */ /* 0x000fe20000004070 */
[----:B------:R-:W-:Y:S01]  /*3070*/  SHF.L.U32 R3, R3, 0x17, RZ ;  /* 0x0000001703037819 */ /* 0x000fe200000006ff */
[----:B------:R-:W3:Y:S01]  /*3080*/  MUFU.EX2 R108, R108 ;  /* 0x0000006c006c7308 */ /* 0x000ee20000000800 */
[----:B-1----:R-:W-:Y:S01]  /*3090*/  FADD R23, R103, -12583039 ;  /* 0xcb40007f67177421 */ /* 0x002fe20000000000 */
[----:B------:R-:W-:Y:S01]  /*30a0*/  FFMA R101, -R26, 1.925963033500011079e-08, R101 ;  /* 0x32a570601a657823 */ /* 0x000fe20000000165 */
[----:B--2---:R-:W-:Y:S01]  /*30b0*/  FFMA R30, R21, R30, 1 ;  /* 0x3f800000151e7423 */ /* 0x004fe2000000001e */
[----:B------:R-:W-:Y:S01]  /*30c0*/  SHF.L.U32 R33, R33, 0x17, RZ ;  /* 0x0000001721217819 */ /* 0x000fe200000006ff */
[C---:B------:R-:W-:Y:S01]  /*30d0*/  FFMA R23, -R34.reuse, 1.4426950216293334961, -R23 ;  /* 0x3fb8aa3b22177823 */ /* 0x040fe20000000917 */
[----:B------:R-:W-:Y:S01]  /*30e0*/  SHF.L.U32 R27, R27, 0x17, RZ ;  /* 0x000000171b1b7819 */ /* 0x000fe200000006ff */
[----:B------:R-:W-:Y:S01]  /*30f0*/  IMAD.SHL.U32 R25, R25, 0x800000, RZ ;  /* 0x0080000019197824 */ /* 0x000fe200078e00ff */
[----:B------:R1:W2:Y:S01]  /*3100*/  MUFU.EX2 R110, R13 ;  /* 0x0000000d006e7308 */ /* 0x0002a20000000800 */
[----:B------:R-:W-:Y:S01]  /*3110*/  FFMA R23, -R34, 1.925963033500011079e-08, R23 ;  /* 0x32a5706022177823 */ /* 0x000fe20000000117 */
[----:B------:R-:W-:Y:S01]  /*3120*/  FFMA.RM R34, R24, R112, 12582913 ;  /* 0x4b40000118227423 */ /* 0x000fe20000004070 */
[----:B------:R-:W-:Y:S01]  /*3130*/  SHF.L.U32 R31, R31, 0x17, RZ ;  /* 0x000000171f1f7819 */ /* 0x000fe200000006ff */
[----:B------:R-:W-:Y:S01]  /*3140*/  IMAD.SHL.U32 R15, R15, 0x800000, RZ ;  /* 0x008000000f0f7824 */ /* 0x000fe200078e00ff */
[----:B------:R-:W-:Y:S01]  /*3150*/  SHF.L.U32 R35, R35, 0x17, RZ ;  /* 0x0000001723237819 */ /* 0x000fe200000006ff */
[----:B------:R-:W-:Y:S01]  /*3160*/  IMAD.SHL.U32 R37, R37, 0x800000, RZ ;  /* 0x0080000025257824 */ /* 0x000fe200078e00ff */
[----:B------:R-:W-:Y:S01]  /*3170*/  SHF.L.U32 R29, R29, 0x17, RZ ;  /* 0x000000171d1d7819 */ /* 0x000fe200000006ff */
[----:B------:R4:W2:Y:S01]  /*3180*/  MUFU.EX2 R26, R101 ;  /* 0x00000065001a7308 */ /* 0x0008a20000000800 */
[-C--:B-1----:R-:W-:Y:S01]  /*3190*/  FFMA.SAT R13, -R36, R111.reuse, 0.5 ;  /* 0x3f000000240d7423 */ /* 0x082fe2000000216f */
[----:B------:R-:W-:Y:S01]  /*31a0*/  FFMA.SAT R111, -R0, R111, 0.5 ;  /* 0x3f000000006f7423 */ /* 0x000fe2000000216f */
[----:B---3--:R-:W-:Y:S01]  /*31b0*/  FFMA R108, R3, R108, 1 ;  /* 0x3f800000036c7423 */ /* 0x008fe2000000006c */
[----:B------:R-:W-:Y:S01]  /*31c0*/  IADD3 R3, R30, 0x1800000, RZ ;  /* 0x018000001e037810 */ /* 0x000fe20007ffe0ff */
[-C--:B------:R-:W-:Y:S01]  /*31d0*/  FFMA.RM R13, R13, R112.reuse, 12582913 ;  /* 0x4b4000010d0d7423 */ /* 0x080fe20000004070 */
[----:B------:R-:W-:Y:S01]  /*31e0*/  FFMA.RM R111, R111, R112, 12582913 ;  /* 0x4b4000016f6f7423 */ /* 0x000fe20000004070 */
[----:B------:R-:W-:Y:S01]  /*31f0*/  SHF.L.U32 R105, R105, 0x17, RZ ;  /* 0x0000001769697819 */ /* 0x000fe200000006ff */
[----:B------:R1:W-:Y:S01]  /*3200*/  MUFU.EX2 R14, R23 ;  /* 0x00000017000e7308 */ /* 0x0003e20000000800 */
[----:B----4-:R-:W-:Y:S01]  /*3210*/  FADD R101, R34, -12583039 ;  /* 0xcb40007f22657421 */ /* 0x010fe20000000000 */
[----:B------:R-:W-:Y:S01]  /*3220*/  FADD R39, R13, -12583039 ;  /* 0xcb40007f0d277421 */ /* 0x000fe20000000000 */
[----:B------:R-:W-:Y:S01]  /*3230*/  FADD R113, R111, -12583039 ;  /* 0xcb40007f6f717421 */ /* 0x000fe20000000000 */
[----:B------:R-:W-:Y:S01]  /*3240*/  LOP3.LUT R3, R3, 0x7f800000, RZ, 0xc0, !PT ;  /* 0x7f80000003037812 */ /* 0x000fe200078ec0ff */
[----:B------:R-:W-:Y:S01]  /*3250*/  FFMA R101, -R22, 1.4426950216293334961, -R101 ;  /* 0x3fb8aa3b16657823 */ /* 0x000fe20000000965 */
[----:B------:R-:W-:Y:S01]  /*3260*/  FFMA R39, -R36, 1.4426950216293334961, -R39 ;  /* 0x3fb8aa3b24277823 */ /* 0x000fe20000000927 */
[----:B------:R-:W-:Y:S01]  /*3270*/  FFMA R113, -R0, 1.4426950216293334961, -R113 ;  /* 0x3fb8aa3b00717823 */ /* 0x000fe20000000971 */
[----:B------:R-:W-:Y:S01]  /*3280*/  MUFU.EX2 R24, R107 ;  /* 0x0000006b00187308 */ /* 0x000fe20000000800 */
[----:B-1----:R-:W-:Y:S01]  /*3290*/  FADD R23, R109, -12583039 ;  /* 0xcb40007f6d177421 */ /* 0x002fe20000000000 */
[----:B------:R-:W-:Y:S01]  /*32a0*/  FFMA R101, -R22, 1.925963033500011079e-08, R101 ;  /* 0x32a5706016657823 */ /* 0x000fe20000000165 */
[----:B------:R-:W-:Y:S01]  /*32b0*/  FFMA R39, -R36, 1.925963033500011079e-08, R39 ;  /* 0x32a5706024277823 */ /* 0x000fe20000000127 */
[----:B------:R-:W-:Y:S01]  /*32c0*/  FFMA R113, -R0, 1.925963033500011079e-08, R113 ;  /* 0x32a5706000717823 */ /* 0x000fe20000000171 */
[C---:B------:R-:W-:Y:S01]  /*32d0*/  FFMA R23, -R38.reuse, 1.4426950216293334961, -R23 ;  /* 0x3fb8aa3b26177823 */ /* 0x040fe20000000917 */
[----:B------:R-:W-:Y:S01]  /*32e0*/  FFMA R36, R33, R28, 1 ;  /* 0x3f80000021247423 */ /* 0x000fe2000000001c */
[----:B------:R-:W-:Y:S01]  /*32f0*/  ISETP.GT.U32.AND P2, PT, R3, 0x1ffffff, PT ;  /* 0x01ffffff0300780c */ /* 0x000fe20003f44070 */
[----:B------:R-:W1:Y:S01]  /*3300*/  MUFU.EX2 R101, R101 ;  /* 0x0000006500657308 */ /* 0x000e620000000800 */
[----:B------:R-:W-:Y:S01]  /*3310*/  FFMA R23, -R38, 1.925963033500011079e-08, R23 ;  /* 0x32a5706026177823 */ /* 0x000fe20000000117 */
[----:B------:R-:W-:Y:S01]  /*3320*/  SHF.L.U32 R13, R13, 0x17, RZ ;  /* 0x000000170d0d7819 */ /* 0x000fe200000006ff */
[----:B------:R-:W-:Y:S01]  /*3330*/  IMAD.SHL.U32 R34, R34, 0x800000, RZ ;  /* 0x0080000022227824 */ /* 0x000fe200078e00ff */
[----:B------:R-:W-:Y:S01]  /*3340*/  SHF.L.U32 R109, R109, 0x17, RZ ;  /* 0x000000176d6d7819 */ /* 0x000fe200000006ff */
[----:B------:R-:W-:Y:S01]  /*3350*/  IMAD.SHL.U32 R103, R103, 0x800000, RZ ;  /* 0x0080000067677824 */ /* 0x000fe200078e00ff */
[----:B------:R-:W-:Y:S01]  /*3360*/  SHF.L.U32 R111, R111, 0x17, RZ ;  /* 0x000000176f6f7819 */ /* 0x000fe200000006ff */
[----:B------:R-:W-:Y:S01]  /*3370*/  BSSY B1, `(.L_x_51) ;  /* 0x000001b000017945 */ /* 0x000fe20003800000 */
[----:B------:R-:W3:Y:S01]  /*3380*/  MUFU.EX2 R22, R39 ;  /* 0x0000002700167308 */ /* 0x000ee20000000800 */
[----:B------:R-:W-:Y:S01]  /*3390*/  FFMA R27, R27, R32, 1 ;  /* 0x3f8000001b1b7423 */ /* 0x000fe20000000020 */
[----:B------:R-:W-:Y:S01]  /*33a0*/  FFMA R31, R31, R104, 1 ;  /* 0x3f8000001f1f7423 */ /* 0x000fe20000000068 */
[----:B------:R-:W-:Y:S01]  /*33b0*/  FFMA R25, R25, R106, 1 ;  /* 0x3f80000019197423 */ /* 0x000fe2000000006a */
[----:B------:R-:W-:Y:S01]  /*33c0*/  FFMA R32, R15, R102, 1 ;  /* 0x3f8000000f207423 */ /* 0x000fe20000000066 */
[----:B------:R-:W-:Y:S01]  /*33d0*/  FFMA R35, R35, R20, 1 ;  /* 0x3f80000023237423 */ /* 0x000fe20000000014 */
[----:B--2---:R-:W-:Y:S01]  /*33e0*/  FFMA R110, R37, R110, 1 ;  /* 0x3f800000256e7423 */ /* 0x004fe2000000006e */
[----:B------:R-:W-:Y:S01]  /*33f0*/  FFMA R29, R29, R26, 1 ;  /* 0x3f8000001d1d7423 */ /* 0x000fe2000000001a */
[----:B------:R-:W2:Y:S01]  /*3400*/  MUFU.EX2 R0, R23 ;  /* 0x0000001700007308 */ /* 0x000ea20000000800 */
[----:B-1----:R-:W-:Y:S01]  /*3410*/  FFMA R101, R34, R101, 1 ;  /* 0x3f80000022657423 */ /* 0x002fe20000000065 */
[----:B------:R-:W-:Y:S01]  /*3420*/  FFMA R104, R103, R14, 1 ;  /* 0x3f80000067687423 */ /* 0x000fe2000000000e */
[----:B------:R-:W-:-:S05]  /*3430*/  FFMA R105, R105, R24, 1 ;  /* 0x3f80000069697423 */ /* 0x000fca0000000018 */
[----:B------:R-:W1:Y:S01]  /*3440*/  MUFU.EX2 R28, R113 ;  /* 0x00000071001c7308 */ /* 0x000e620000000800 */
[----:B---3--:R-:W-:Y:S01]  /*3450*/  FFMA R106, R13, R22, 1 ;  /* 0x3f8000000d6a7423 */ /* 0x008fe20000000016 */
[----:B--2---:R-:W-:Y:S01]  /*3460*/  FFMA R34, R109, R0, 1 ;  /* 0x3f8000006d227423 */ /* 0x004fe20000000000 */
[----:B-1----:R-:W-:Y:S01]  /*3470*/  FFMA R111, R111, R28, 1 ;  /* 0x3f8000006f6f7423 */ /* 0x002fe2000000001c */
[----:B------:R-:W-:Y:S06]  /*3480*/  @P2 BRA `(.L_x_52) ;  /* 0x0000000000142947 */ /* 0x000fec0003800000 */
[----:B------:R-:W-:Y:S01]  /*3490*/  IMAD.MOV.U32 R3, RZ, RZ, R30 ;  /* 0x000000ffff037224 */ /* 0x000fe200078e001e */
[----:B------:R-:W-:-:S07]  /*34a0*/  MOV R20, 0x34c0 ;  /* 0x000034c000147802 */ /* 0x000fce0000000f00 */
[----:B------:R-:W-:Y:S05]  /*34b0*/  CALL.REL.NOINC `($__internal_0_$__cuda_sm20_rcp_rn_f32_slowpath) ;  /* 0x000000a400507944 */ /* 0x000fea0003c00000 */
[----:B------:R-:W-:Y:S01]  /*34c0*/  MOV R13, R0 ;  /* 0x00000000000d7202 */ /* 0x000fe20000000f00 */
[----:B------:R-:W-:Y:S06]  /*34d0*/  BRA `(.L_x_53) ;  /* 0x0000000000107947 */ /* 0x000fec0003800000 */
.L_x_52:
[----:B------:R-:W1:Y:S02]  /*34e0*/  MUFU.RCP R13, R30 ;  /* 0x0000001e000d7308 */ /* 0x000e640000001000 */
[----:B-1----:R-:W-:-:S04]  /*34f0*/  FFMA R0, R30, R13, -1 ;  /* 0xbf8000001e007423 */ /* 0x002fc8000000000d */
[----:B------:R-:W-:-:S04]  /*3500*/  FADD.FTZ R0, -R0, -RZ ;  /* 0x800000ff00007221 */ /* 0x000fc80000010100 */
[----:B------:R-:W-:-:S07]  /*3510*/  FFMA R13, R13, R0, R13 ;  /* 0x000000000d0d7223 */ /* 0x000fce000000000d */
.L_x_53:
[----:B------:R-:W-:Y:S05]  /*3520*/  BSYNC B1 ;  /* 0x0000000000017941 */ /* 0x000fea0003800000 */
.L_x_51:
[----:B------:R-:W-:Y:S01]  /*3530*/  IADD3 R0, R27, 0x1800000, RZ ;  /* 0x018000001b007810 */ /* 0x000fe20007ffe0ff */
[----:B------:R-:W-:Y:S03]  /*3540*/  BSSY B1, `(.L_x_54) ;  /* 0x000000d000017945 */ /* 0x000fe60003800000 */
[----:B------:R-:W-:-:S04]  /*3550*/  LOP3.LUT R0, R0, 0x7f800000, RZ, 0xc0, !PT ;  /* 0x7f80000000007812 */ /* 0x000fc800078ec0ff */
[----:B------:R-:W-:-:S13]  /*3560*/  ISETP.GT.U32.AND P2, PT, R0, 0x1ffffff, PT ;  /* 0x01ffffff0000780c */ /* 0x000fda0003f44070 */
[----:B------:R-:W-:Y:S05]  /*3570*/  @P2 BRA `(.L_x_55) ;  /* 0x0000000000142947 */ /* 0x000fea0003800000 */
[----:B------:R-:W-:Y:S01]  /*3580*/  IMAD.MOV.U32 R3, RZ, RZ, R27 ;  /* 0x000000ffff037224 */ /* 0x000fe200078e001b */
[----:B------:R-:W-:-:S07]  /*3590*/  MOV R20, 0x35b0 ;  /* 0x000035b000147802 */ /* 0x000fce0000000f00 */
[----:B------:R-:W-:Y:S05]  /*35a0*/  CALL.REL.NOINC `($__internal_0_$__cuda_sm20_rcp_rn_f32_slowpath) ;  /* 0x000000a400147944 */ /* 0x000fea0003c00000 */
[----:B------:R-:W-:Y:S01]  /*35b0*/  MOV R14, R0 ;  /* 0x00000000000e7202 */ /* 0x000fe20000000f00 */
[----:B------:R-:W-:Y:S06]  /*35c0*/  BRA `(.L_x_56) ;  /* 0x0000000000107947 */ /* 0x000fec0003800000 */
.L_x_55:
[----:B------:R-:W1:Y:S02]  /*35d0*/  MUFU.RCP R14, R27 ;  /* 0x0000001b000e7308 */ /* 0x000e640000001000 */
[----:B-1----:R-:W-:-:S04]  /*35e0*/  FFMA R0, R27, R14, -1 ;  /* 0xbf8000001b007423 */ /* 0x002fc8000000000e */
[----:B------:R-:W-:-:S04]  /*35f0*/  FADD.FTZ R3, -R0, -RZ ;  /* 0x800000ff00037221 */ /* 0x000fc80000010100 */
[----:B------:R-:W-:-:S07]  /*3600*/  FFMA R14, R14, R3, R14 ;  /* 0x000000030e0e7223 */ /* 0x000fce000000000e */
.L_x_56:
[----:B------:R-:W-:Y:S05]  /*3610*/  BSYNC B1 ;  /* 0x0000000000017941 */ /* 0x000fea0003800000 */
.L_x_54:
        /* <DEDUP_REMOVED lines=10> */
.L_x_58:
[----:B------:R-:W1:Y:S02]  /*36c0*/  MUFU.RCP R15, R32 ;  /* 0x00000020000f7308 */ /* 0x000e640000001000 */
[----:B-1----:R-:W-:-:S04]  /*36d0*/  FFMA R0, R32, R15, -1 ;  /* 0xbf80000020007423 */ /* 0x002fc8000000000f */
[----:B------:R-:W-:-:S04]  /*36e0*/  FADD.FTZ R0, -R0, -RZ ;  /* 0x800000ff00007221 */ /* 0x000fc80000010100 */
[----:B------:R-:W-:-:S07]  /*36f0*/  FFMA R15, R15, R0, R15 ;  /* 0x000000000f0f7223 */ /* 0x000fce000000000f */
.L_x_59:
[----:B------:R-:W-:Y:S05]  /*3700*/  BSYNC B1 ;  /* 0x0000000000017941 */ /* 0x000fea0003800000 */
.L_x_57:
        /* <DEDUP_REMOVED lines=10> */
.L_x_61:
[----:B------:R-:W1:Y:S02]  /*37b0*/  MUFU.RCP R22, R31 ;  /* 0x0000001f00167308 */ /* 0x000e640000001000 */
[----:B-1----:R-:W-:-:S04]  /*37c0*/  FFMA R0, R31, R22, -1 ;  /* 0xbf8000001f007423 */ /* 0x002fc80000000016 */
[----:B------:R-:W-:-:S04]  /*37d0*/  FADD.FTZ R3, -R0, -RZ ;  /* 0x800000ff00037221 */ /* 0x000fc80000010100 */
[----:B------:R-:W-:-:S07]  /*37e0*/  FFMA R22, R22, R3, R22 ;  /* 0x0000000316167223 */ /* 0x000fce0000000016 */
.L_x_62:
[----:B------:R-:W-:Y:S05]  /*37f0*/  BSYNC B1 ;  /* 0x0000000000017941 */ /* 0x000fea0003800000 */
.L_x_60:
        /* <DEDUP_REMOVED lines=10> */
.L_x_64:
[----:B------:R-:W1:Y:S02]  /*38a0*/  MUFU.RCP R23, R36 ;  /* 0x0000002400177308 */ /* 0x000e640000001000 */
[----:B-1----:R-:W-:-:S04]  /*38b0*/  FFMA R0, R36, R23, -1 ;  /* 0xbf80000024007423 */ /* 0x002fc80000000017 */
[----:B------:R-:W-:-:S04]  /*38c0*/  FADD.FTZ R0, -R0, -RZ ;  /* 0x800000ff00007221 */ /* 0x000fc80000010100 */
[----:B------:R-:W-:-:S07]  /*38d0*/  FFMA R23, R23, R0, R23 ;  /* 0x0000000017177223 */ /* 0x000fce0000000017 */
.L_x_65:
[----:B------:R-:W-:Y:S05]  /*38e0*/  BSYNC B1 ;  /* 0x0000000000017941 */ /* 0x000fea0003800000 */
.L_x_63:
        /* <DEDUP_REMOVED lines=10> */
.L_x_67:
[----:B------:R-:W1:Y:S02]  /*3990*/  MUFU.RCP R24, R25 ;  /* 0x0000001900187308 */ /* 0x000e640000001000 */
[----:B-1----:R-:W-:-:S04]  /*39a0*/  FFMA R0, R25, R24, -1 ;  /* 0xbf80000019007423 */ /* 0x002fc80000000018 */
[----:B------:R-:W-:-:S04]  /*39b0*/  FADD.FTZ R3, -R0, -RZ ;  /* 0x800000ff00037221 */ /* 0x000fc80000010100 */
[----:B------:R-:W-:-:S07]  /*39c0*/  FFMA R24, R24, R3, R24 ;  /* 0x0000000318187223 */ /* 0x000fce0000000018 */
.L_x_68:
[----:B------:R-:W-:Y:S05]  /*39d0*/  BSYNC B1 ;  /* 0x0000000000017941 */ /* 0x000fea0003800000 */
.L_x_66:
        /* <DEDUP_REMOVED lines=10> */
.L_x_70:
[----:B------:R-:W1:Y:S02]  /*3a80*/  MUFU.RCP R25, R108 ;  /* 0x0000006c00197308 */ /* 0x000e640000001000 */
[----:B-1----:R-:W-:-:S04]  /*3a90*/  FFMA R0, R108, R25, -1 ;  /* 0xbf8000006c007423 */ /* 0x002fc80000000019 */
[----:B------:R-:W-:-:S04]  /*3aa0*/  FADD.FTZ R0, -R0, -RZ ;  /* 0x800000ff00007221 */ /* 0x000fc80000010100 */
[----:B------:R-:W-:-:S07]  /*3ab0*/  FFMA R25, R25, R0, R25 ;  /* 0x0000000019197223 */ /* 0x000fce0000000019 */
.L_x_71:
[----:B------:R-:W-:Y:S05]  /*3ac0*/  BSYNC B1 ;  /* 0x0000000000017941 */ /* 0x000fea0003800000 */
.L_x_69:
        /* <DEDUP_REMOVED lines=10> */
.L_x_73:
[----:B------:R-:W1:Y:S02]  /*3b70*/  MUFU.RCP R26, R35 ;  /* 0x00000023001a7308 */ /* 0x000e640000001000 */
[----:B-1----:R-:W-:-:S04]  /*3b80*/  FFMA R0, R35, R26, -1 ;  /* 0xbf80000023007423 */ /* 0x002fc8000000001a */
[----:B------:R-:W-:-:S04]  /*3b90*/  FADD.FTZ R3, -R0, -RZ ;  /* 0x800000ff00037221 */ /* 0x000fc80000010100 */
[----:B------:R-:W-:-:S07]  /*3ba0*/  FFMA R26, R26, R3, R26 ;  /* 0x000000031a1a7223 */ /* 0x000fce000000001a */
.L_x_74:
[----:B------:R-:W-:Y:S05]  /*3bb0*/  BSYNC B1 ;  /* 0x0000000000017941 */ /* 0x000fea0003800000 */
.L_x_72:
        /* <DEDUP_REMOVED lines=10> */
.L_x_76:
[----:B------:R-:W1:Y:S02]  /*3c60*/  MUFU.RCP R27, R110 ;  /* 0x0000006e001b7308 */ /* 0x000e640000001000 */
[----:B-1----:R-:W-:-:S04]  /*3c70*/  FFMA R0, R110, R27, -1 ;  /* 0xbf8000006e007423 */ /* 0x002fc8000000001b */
[----:B------:R-:W-:-:S04]  /*3c80*/  FADD.FTZ R0, -R0, -RZ ;  /* 0x800000ff00007221 */ /* 0x000fc80000010100 */
[----:B------:R-:W-:-:S07]  /*3c90*/  FFMA R27, R27, R0, R27 ;  /* 0x000000001b1b7223 */ /* 0x000fce000000001b */
.L_x_77:
[----:B------:R-:W-:Y:S05]  /*3ca0*/  BSYNC B1 ;  /* 0x0000000000017941 */ /* 0x000fea0003800000 */
.L_x_75:
        /* <DEDUP_REMOVED lines=10> */
.L_x_79:
[----:B------:R-:W1:Y:S02]  /*3d50*/  MUFU.RCP R28, R29 ;  /* 0x0000001d001c7308 */ /* 0x000e640000001000 */
[----:B-1----:R-:W-:-:S04]  /*3d60*/  FFMA R0, R29, R28, -1 ;  /* 0xbf8000001d007423 */ /* 0x002fc8000000001c */
[----:B------:R-:W-:-:S04]  /*3d70*/  FADD.FTZ R3, -R0, -RZ ;  /* 0x800000ff00037221 */ /* 0x000fc80000010100 */
[----:B------:R-:W-:-:S07]  /*3d80*/  FFMA R28, R28, R3, R28 ;  /* 0x000000031c1c7223 */ /* 0x000fce000000001c */
.L_x_80:
[----:B------:R-:W-:Y:S05]  /*3d90*/  BSYNC B1 ;  /* 0x0000000000017941 */ /* 0x000fea0003800000 */
.L_x_78:
        /* <DEDUP_REMOVED lines=10> */
.L_x_82:
[----:B------:R-:W1:Y:S02]  /*3e40*/  MUFU.RCP R29, R104 ;  /* 0x00000068001d7308 */ /* 0x000e640000001000 */
[----:B-1----:R-:W-:-:S04]  /*3e50*/  FFMA R0, R104, R29, -1 ;  /* 0xbf80000068007423 */ /* 0x002fc8000000001d */
[----:B------:R-:W-:-:S04]  /*3e60*/  FADD.FTZ R0, -R0, -RZ ;  /* 0x800000ff00007221 */ /* 0x000fc80000010100 */
[----:B------:R-:W-:-:S07]  /*3e70*/  FFMA R29, R29, R0, R29 ;  /* 0x000000001d1d7223 */ /* 0x000fce000000001d */
.L_x_83:
[----:B------:R-:W-:Y:S05]  /*3e80*/  BSYNC B1 ;  /* 0x0000000000017941 */ /* 0x000fea0003800000 */
.L_x_81:
        /* <DEDUP_REMOVED lines=10> */
.L_x_85:
[----:B------:R-:W1:Y:S02]  /*3f30*/  MUFU.RCP R30, R105 ;  /* 0x00000069001e7308 */ /* 0x000e640000001000 */
[----:B-1----:R-:W-:-:S04]  /*3f40*/  FFMA R0, R105, R30, -1 ;  /* 0xbf80000069007423 */ /* 0x002fc8000000001e */
[----:B------:R-:W-:-:S04]  /*3f50*/  FADD.FTZ R3, -R0, -RZ ;  /* 0x800000ff00037221 */ /* 0x000fc80000010100 */
[----:B------:R-:W-:-:S07]  /*3f60*/  FFMA R30, R30, R3, R30 ;  /* 0x000000031e1e7223 */ /* 0x000fce000000001e */
.L_x_86:
[----:B------:R-:W-:Y:S05]  /*3f70*/  BSYNC B1 ;  /* 0x0000000000017941 */ /* 0x000fea0003800000 */
.L_x_84:
        /* <DEDUP_REMOVED lines=10> */
.L_x_88:
[----:B------:R-:W1:Y:S02]  /*4020*/  MUFU.RCP R31, R106 ;  /* 0x0000006a001f7308 */ /* 0x000e640000001000 */
[----:B-1----:R-:W-:-:S04]  /*4030*/  FFMA R0, R106, R31, -1 ;  /* 0xbf8000006a007423 */ /* 0x002fc8000000001f */
[----:B------:R-:W-:-:S04]  /*4040*/  FADD.FTZ R0, -R0, -RZ ;  /* 0x800000ff00007221 */ /* 0x000fc80000010100 */
[----:B------:R-:W-:-:S07]  /*4050*/  FFMA R31, R31, R0, R31 ;  /* 0x000000001f1f7223 */ /* 0x000fce000000001f */
.L_x_89:
[----:B------:R-:W-:Y:S05]  /*4060*/  BSYNC B1 ;  /* 0x0000000000017941 */ /* 0x000fea0003800000 */
.L_x_87:
        /* <DEDUP_REMOVED lines=10> */
.L_x_91:
[----:B------:R-:W1:Y:S02]  /*4110*/  MUFU.RCP R32, R101 ;  /* 0x0000006500207308 */ /* 0x000e640000001000 */
[----:B-1----:R-:W-:-:S04]  /*4120*/  FFMA R0, R101, R32, -1 ;  /* 0xbf80000065007423 */ /* 0x002fc80000000020 */
[----:B------:R-:W-:-:S04]  /*4130*/  FADD.FTZ R3, -R0, -RZ ;  /* 0x800000ff00037221 */ /* 0x000fc80000010100 */
[----:B------:R-:W-:-:S07]  /*4140*/  FFMA R32, R32, R3, R32 ;  /* 0x0000000320207223 */ /* 0x000fce0000000020 */
.L_x_92:
[----:B------:R-:W-:Y:S05]  /*4150*/  BSYNC B1 ;  /* 0x0000000000017941 */ /* 0x000fea0003800000 */
.L_x_90:
        /* <DEDUP_REMOVED lines=10> */
.L_x_94:
[----:B------:R-:W1:Y:S02]  /*4200*/  MUFU.RCP R33, R34 ;  /* 0x0000002200217308 */ /* 0x000e640000001000 */
[----:B-1----:R-:W-:-:S04]  /*4210*/  FFMA R0, R34, R33, -1 ;  /* 0xbf80000022007423 */ /* 0x002fc80000000021 */
[----:B------:R-:W-:-:S04]  /*4220*/  FADD.FTZ R0, -R0, -RZ ;  /* 0x800000ff00007221 */ /* 0x000fc80000010100 */
[----:B------:R-:W-:-:S07]  /*4230*/  FFMA R33, R33, R0, R33 ;  /* 0x0000000021217223 */ /* 0x000fce0000000021 */
.L_x_95:
[----:B------:R-:W-:Y:S05]  /*4240*/  BSYNC B1 ;  /* 0x0000000000017941 */ /* 0x000fea0003800000 */
.L_x_93:
        /* <DEDUP_REMOVED lines=8> */
[----:B------:R-:W-:Y:S05]  /*42d0*/  BRA `(.L_x_98) ;  /* 0x0000000000107947 */ /* 0x000fea0003800000 */
.L_x_97:
[----:B------:R-:W1:Y:S02]  /*42e0*/  MUFU.RCP R0, R111 ;  /* 0x0000006f00007308 */ /* 0x000e640000001000 */
[----:B-1----:R-:W-:-:S04]  /*42f0*/  FFMA R3, R111, R0, -1 ;  /* 0xbf8000006f037423 */ /* 0x002fc80000000000 */
[----:B------:R-:W-:-:S04]  /*4300*/  FADD.FTZ R3, -R3, -RZ ;  /* 0x800000ff03037221 */ /* 0x000fc80000010100 */
[----:B------:R-:W-:-:S07]  /*4310*/  FFMA R0, R0, R3, R0 ;  /* 0x0000000300007223 */ /* 0x000fce0000000000 */
.L_x_98:
[----:B------:R-:W-:Y:S05]  /*4320*/  BSYNC B1 ;  /* 0x0000000000017941 */ /* 0x000fea0003800000 */
.L_x_96:
[----:B------:R-:W-:Y:S01]  /*4330*/  F2FP.F16.F32.PACK_AB R20, R14, R13 ;  /* 0x0000000d0e14723e */ /* 0x000fe200000000ff */
[----:B------:R-:W-:Y:S05]  /*4340*/  WARPSYNC.ALL ;  /* 0x0000000000007948 */ /* 0x000fea0003800000 */
[----:B------:R-:W-:Y:S01]  /*4350*/  LEA R14, R92, UR51, 0x1 ;  /* 0x000000335c0e7c11 */ /* 0x000fe2000f8e08ff */
[----:B------:R-:W-:Y:S01]  /*4360*/  BSSY B0, `(.L_x_99) ;  /* 0x000001a000007945 */ /* 0x000fe20003800000 */
[----:B------:R-:W-:Y:S02]  /*4370*/  F2FP.F16.F32.PACK_AB R21, R22, R15 ;  /* 0x0000000f1615723e */ /* 0x000fe400000000ff */
[----:B------:R-:W-:-:S02]  /*4380*/  F2FP.F16.F32.PACK_AB R29, R30, R29 ;  /* 0x0000001d1e1d723e */ /* 0x000fc400000000ff */
[----:B------:R-:W-:Y:S02]  /*4390*/  F2FP.F16.F32.PACK_AB R22, R24, R23 ;  /* 0x000000171816723e */ /* 0x000fe400000000ff */
[----:B------:R-:W-:Y:S02]  /*43a0*/  F2FP.F16.F32.PACK_AB R30, R32, R31 ;  /* 0x0000001f201e723e */ /* 0x000fe400000000ff */
[----:B------:R-:W-:Y:S02]  /*43b0*/  F2FP.F16.F32.PACK_AB R23, R26, R25 ;  /* 0x000000191a17723e */ /* 0x000fe400000000ff */
[----:B------:R-:W-:Y:S02]  /*43c0*/  F2FP.F16.F32.PACK_AB R31, R0, R33 ;  /* 0x00000021001f723e */ /* 0x000fe400000000ff */
[----:B------:R-:W-:Y:S01]  /*43d0*/  F2FP.F16.F32.PACK_AB R28, R28, R27 ;  /* 0x0000001b1c1c723e */ /* 0x000fe200000000ff */
[----:B------:R1:W-:Y:S01]  /*43e0*/  STSM.16.M88.4 [R14+0x200], R20 ;  /* 0x000200140e007844 */ /* 0x0003e20000000200 */
[----:B------:R-:W-:-:S02]  /*43f0*/  LEA R0, R95, R14, 0x1 ;  /* 0x0000000e5f007211 */ /* 0x000fc400078e08ff */
[----:B------:R-:W-:-:S03]  /*4400*/  ISETP.GT.U32.AND P5, PT, R94, 0x3e, PT ;  /* 0x0000003e5e00780c */ /* 0x000fc60003fa4070 */
[----:B------:R1:W-:Y:S01]  /*4410*/  STSM.16.M88.4 [R0+0x200], R28 ;  /* 0x0002001c00007844 */ /* 0x0003e20000000200 */
[----:B------:R-:W-:Y:S01]  /*4420*/  @!PT LDS RZ, [RZ] ;  /* 0x00000000fffff984 */ /* 0x000fe20000000800 */
[----:B------:R-:W-:Y:S01]  /*4430*/  @!PT LDS RZ, [RZ] ;  /* 0x00000000fffff984 */ /* 0x000fe20000000800 */
[----:B------:R-:W-:Y:S01]  /*4440*/  @!PT LDS RZ, [RZ] ;  /* 0x00000000fffff984 */ /* 0x000fe20000000800 */
[----:B------:R-:W-:Y:S01]  /*4450*/  @!PT LDS RZ, [RZ] ;  /* 0x00000000fffff984 */ /* 0x000fe20000000800 */
[----:B------:R2:W-:Y:S06]  /*4460*/  MEMBAR.ALL.CTA ;  /* 0x0000000000007992 */ /* 0x0005ec0000008000 */
[----:B--2---:R-:W2:Y:S02]  /*4470*/  FENCE.VIEW.ASYNC.S ;  /* 0x00000000000073c6 */ /* 0x004ea40000000000 */
[----:B--2---:R-:W-:Y:S06]  /*4480*/  BAR.SYNC.DEFER_BLOCKING 0x1, 0x100 ;  /* 0x0044000000007b1d */ /* 0x004fec0000010000 */
[----:B------:R-:W-:Y:S05]  /*4490*/  @P5 BRA `(.L_x_100) ;  /* 0x0000000000185947 */ /* 0x000fea0003800000 */
[----:B------:R-:W-:Y:S02]  /*44a0*/  UIADD3 UR4, UP0, UR54, 0x4f0, URZ ;  /* 0x000004f036047890 */ /* 0x000fe4000ff1e03f */
[----:B------:R-:W-:Y:S02]  /*44b0*/  UIADD3 UR44, UR51, 0x200, URZ ;  /* 0x00000200332c7890 */ /* 0x000fe4000fffe03f */
[----:B------:R-:W-:-:S09]  /*44c0*/  UIADD3.X UR5, URZ, UR55, URZ, UP0, !UPT ;  /* 0x000000373f057290 */ /* 0x000fd200087fe43f */
[----:B------:R2:W-:Y:S01]  /*44d0*/  UTMASTG.3D [UR44], [UR4] ;  /* 0x0000002c040073b5 */ /* 0x0005e20008010000 */
[----:B------:R0:W-:Y:S01]  /*44e0*/  UTMACMDFLUSH ;  /* 0x00000000000079b7 */ /* 0x0001e20000000000 */
[----:B--2---:R-:W-:-:S04]  /*44f0*/  DEPBAR.LE SB0, 0x1 ;  /* 0x000080400000791a */ /* 0x004fc80000000000 */
.L_x_100:
[----:B------:R-:W-:Y:S05]  /*4500*/  BSYNC B0 ;  /* 0x0000000000007941 */ /* 0x000fea0003800000 */
.L_x_99:
[----:B------:R-:W-:Y:S01]  /*4510*/  BAR.SYNC.DEFER_BLOCKING 0x1, 0x100 ;  /* 0x0044000000007b1d */ /* 0x000fe20000010000 */
[----:B------:R-:W-:Y:S02]  /*4520*/  ISETP.NE.AND P2, PT, RZ, UR41, PT ;  /* 0x00000029ff007c0c */ /* 0x000fe4000bf45270 */
[----:B------:R-:W-:-:S11]  /*4530*/  IADD3 R13, R14, 0x200, RZ ;  /* 0x000002000e0d7810 */ /* 0x000fd60007ffe0ff */
[----:B------:R-:W-:Y:S05]  /*4540*/  @!P2 BRA `(.L_x_101) ;  /* 0x000000000034a947 */ /* 0x000fea0003800000 */
[----:B------:R-:W-:Y:S04]  /*4550*/  BSSY B0, `(.L_x_102) ;  /* 0x0000009000007945 */ /* 0x000fe80003800000 */
[----:B------:R-:W-:Y:S05]  /*4560*/  @P0 BRA `(.L_x_103) ;  /* 0x00000000001c0947 */ /* 0x000fea0003800000 */
[----:B------:R-:W-:-:S13]  /*4570*/  ISETP.NE.AND P2, PT, R99, 0x3, PT ;  /* 0x000000036300780c */ /* 0x000fda0003f45270 */
[----:B------:R-:W-:Y:S05]  /*4580*/  @!P2 BRA `(.L_x_104) ;  /* 0x000000000004a947 */ /* 0x000fea0003800000 */
[----:B------:R-:W-:Y:S01]  /*4590*/  BPT.TRAP 0x1 ;  /* 0x000000040000795c */ /* 0x000fe20000300000 */
.L_x_104:
[----:B------:R-:W-:-:S04]  /*45a0*/  ULEA UR4, UR40, UR51, 0x3 ;  /* 0x0000003328047291 */ /* 0x000fc8000f8e183f */
[----:B------:R-:W-:-:S04]  /*45b0*/  UIADD3 UR4, UR4, 0x80, URZ ;  /* 0x0000008004047890 */ /* 0x000fc8000fffe03f */
[----:B------:R-:W-:-:S09]  /*45c0*/  UPRMT UR4, UR50, 0x654, UR4 ;  /* 0x0000065432047896 */ /* 0x000fd20008000004 */
[----:B------:R-:W-:Y:S03]  /*45d0*/  SYNCS.ARRIVE.TRANS64.RED.A1T0 RZ, [UR4], RZ ;  /* 0x000000ffffff79a7 */ /* 0x000fe60008100404 */
.L_x_103:
[----:B------:R-:W-:Y:S05]  /*45e0*/  BSYNC B0 ;  /* 0x0000000000007941 */ /* 0x000fea0003800000 */
.L_x_102:
[----:B------:R-:W-:-:S04]  /*45f0*/  UIADD3 UR40, UR40, 0x1, URZ ;  /* 0x0000000128287890 */ /* 0x000fc8000fffe03f */
[----:B------:R-:W-:-:S04]  /*4600*/  UISETP.NE.AND UP0, UPT, UR40, 0x4, UPT ;  /* 0x000000042800788c */ /* 0x000fc8000bf05270 */
[----:B------:R-:W-:-:S12]  /*4610*/  USEL UR40, UR40, URZ, UP0 ;  /* 0x0000003f28287287 */ /* 0x000fd80008000000 */
.L_x_101:
[----:B------:R-:W-:Y:S04]  /*4620*/  BSSY B0, `(.L_x_105) ;  /* 0x0000011000007945 */ /* 0x000fe80003800000 */
[----:B------:R-:W-:Y:S05]  /*4630*/  @P0 BRA `(.L_x_106) ;  /* 0x00000000003c0947 */ /* 0x000fea0003800000 */
[----:B------:R-:W-:-:S13]  /*4640*/  ISETP.NE.AND P2, PT, R99, 0x3, PT ;  /* 0x000000036300780c */ /* 0x000fda0003f45270 */
[----:B------:R-:W-:Y:S05]  /*4650*/  @!P2 BRA `(.L_x_107) ;  /* 0x000000000004a947 */ /* 0x000fea0003800000 */
[----:B------:R-:W-:Y:S01]  /*4660*/  BPT.TRAP 0x1 ;  /* 0x000000040000795c */ /* 0x000fe20000300000 */
.L_x_107:
[C---:B------:R-:W-:Y:S01]  /*4670*/  LEA R15, R12.reuse, UR51, 0x3 ;  /* 0x000000330c0f7c11 */ /* 0x040fe2000f8e18ff */
[----:B-1----:R-:W-:Y:S01]  /*4680*/  @!P1 IMAD R0, R12, 0x2000, R13 ;  /* 0x000020000c009824 */ /* 0x002fe200078e020d */
[----:B------:R-:W-:Y:S01]  /*4690*/  SHF.L.U32 R20, R93, 0x1f, RZ ;  /* 0x0000001f5d147819 */ /* 0x000fe200000006ff */
[----:B------:R-:W-:Y:S03]  /*46a0*/  BSSY B1, `(.L_x_108) ;  /* 0x0000004000017945 */ /* 0x000fe60003800000 */
[----:B------:R-:W1:Y:S01]  /*46b0*/  SYNCS.PHASECHK.TRANS64.TRYWAIT P2, [R15+URZ+0x60], R20 ;  /* 0x000060140f0075a7 */ /* 0x000e62000804017f */
[----:B------:R-:W-:Y:S01]  /*46c0*/  @!P1 LEA R3, R95, R0, 0x1 ;  /* 0x000000005f039211 */ /* 0x000fe200078e08ff */
[----:B-1----:R-:W-:Y:S06]  /*46d0*/  @!P2 BRA `(.L_x_109) ;  /* 0x0000008c0020a947 */ /* 0x002fec0003800000 */
.L_x_356:
[----:B------:R-:W-:Y:S05]  /*46e0*/  BSYNC B1 ;  /* 0x0000000000017941 */ /* 0x000fea0003800000 */
.L_x_108:
[----:B------:R-:W-:Y:S05]  /*46f0*/  @!P1 WARPSYNC.ALL ;  /* 0x0000000000009948 */ /* 0x000fea0003800000 */
[----:B------:R2:W3:Y:S01]  /*4700*/  @!P1 LDSM.16.M88.4 R8, [R0] ;  /* 0x000000000008983b */ /* 0x0004e20000000200 */
[----:B------:R-:W-:-:S03]  /*4710*/  IADD3 R12, R12, 0x1, RZ ;  /* 0x000000010c0c7810 */ /* 0x000fc60007ffe0ff */
[----:B------:R2:W4:Y:S04]  /*4720*/  @!P1 LDSM.16.M88.4 R4, [R3] ;  /* 0x000000000304983b */ /* 0x0005280000000200 */
.L_x_106:
[----:B------:R-:W-:Y:S05]  /*4730*/  BSYNC B0 ;  /* 0x0000000000007941 */ /* 0x000fea0003800000 */
.L_x_105:
[----:B-1-3--:R-:W-:Y:S02]  /*4740*/  HADD2.F32 R21, -RZ, R9.H0_H0 ;  /* 0x20000009ff157230 */ /* 0x00afe40000004100 */
[C---:B------:R-:W-:Y:S01]  /*4750*/  FMUL R42, R90.reuse, R42 ;  /* 0x0000002a5a2a7220 */ /* 0x040fe20000400000 */
[--C-:B------:R-:W-:Y:S02]  /*4760*/  HADD2.F32 R15, -RZ, R8.reuse.H1_H1 ;  /* 0x30000008ff0f7230 */ /* 0x100fe40000004100 */
[C---:B--2---:R-:W-:Y:S01]  /*4770*/  FMUL R0, R90.reuse, R41 ;  /* 0x000000295a007220 */ /* 0x044fe20000400000 */
[----:B------:R-:W-:Y:S02]  /*4780*/  HADD2.F32 R3, -RZ, R8.H0_H0 ;  /* 0x20000008ff037230 */ /* 0x000fe40000004100 */
[----:B------:R-:W-:Y:S01]  /*4790*/  FMUL R40, R90, R40 ;  /* 0x000000285a287220 */ /* 0x000fe20000400000 */
[----:B------:R-:W-:Y:S01]  /*47a0*/  FFMA R42, R89, R21, R42 ;  /* 0x00000015592a7223 */ /* 0x000fe2000000002a */
[----:B------:R-:W-:-:S02]  /*47b0*/  HADD2.F32 R21, -RZ, R11.H0_H0 ;  /* 0x2000000bff157230 */ /* 0x000fc40000004100 */
[C---:B------:R-:W-:Y:S01]  /*47c0*/  FMUL R46, R90.reuse, R46 ;  /* 0x0000002e5a2e7220 */ /* 0x040fe20000400000 */
[----:B------:R-:W-:Y:S02]  /*47d0*/  HADD2.F32 R23, -RZ, R9.H1_H1 ;  /* 0x30000009ff177230 */ /* 0x000fe40000004100 */
[C---:B------:R-:W-:Y:S01]  /*47e0*/  FFMA R0, R89.reuse, R15, R0 ;  /* 0x0000000f59007223 */ /* 0x040fe20000000000 */
[----:B------:R-:W-:Y:S02]  /*47f0*/  IMAD.MOV.U32 R101, RZ, RZ, 0x3bbb989d ;  /* 0x3bbb989dff657424 */ /* 0x000fe400078e00ff */
[C---:B------:R-:W-:Y:S01]  /*4800*/  FMUL R20, R90.reuse, R43 ;  /* 0x0000002b5a147220 */ /* 0x040fe20000400000 */
[C---:B------:R-:W-:Y:S01]  /*4810*/  FFMA R40, R89.reuse, R3, R40 ;  /* 0x0000000359287223 */ /* 0x040fe20000000028 */
[--C-:B------:R-:W-:Y:S02]  /*4820*/  HADD2.F32 R3, -RZ, R10.reuse.H0_H0 ;  /* 0x2000000aff037230 */ /* 0x100fe40000004100 */
[----:B------:R-:W-:Y:S01]  /*4830*/  FMUL R44, R90, R44 ;  /* 0x0000002c5a2c7220 */ /* 0x000fe20000400000 */
[----:B------:R-:W-:Y:S01]  /*4840*/  FFMA R46, R89, R21, R46 ;  /* 0x00000015592e7223 */ /* 0x000fe2000000002e */
[----:B------:R-:W-:Y:S01]  /*4850*/  MOV R102, 0x437c0000 ;  /* 0x437c000000667802 */ /* 0x000fe20000000f00 */
[----:B------:R-:W-:-:S02]  /*4860*/  HADD2.F32 R15, -RZ, R10.H1_H1 ;  /* 0x3000000aff0f7230 */ /* 0x000fc40000004100 */
[----:B------:R-:W-:Y:S01]  /*4870*/  FFMA.SAT R21, -R0, R101, 0.5 ;  /* 0x3f00000000157423 */ /* 0x000fe20000002165 */
[C---:B------:R-:W-:Y:S01]  /*4880*/  FFMA R20, R89.reuse, R23, R20 ;  /* 0x0000001759147223 */ /* 0x040fe20000000014 */
[C---:B------:R-:W-:Y:S01]  /*4890*/  FMUL R22, R90.reuse, R45 ;  /* 0x0000002d5a167220 */ /* 0x040fe20000400000 */
[----:B----4-:R-:W-:Y:S02]  /*48a0*/  HADD2.F32 R23, -RZ, R4.H0_H0 ;  /* 0x20000004ff177230 */ /* 0x010fe40000004100 */
[----:B------:R-:W-:Y:S01]  /*48b0*/  FFMA R44, R89, R3, R44 ;  /* 0x00000003592c7223 */ /* 0x000fe2000000002c */
[----:B------:R-:W-:Y:S01]  /*48c0*/  FMUL R48, R90, R48 ;  /* 0x000000305a307220 */ /* 0x000fe20000400000 */
[----:B------:R-:W-:Y:S01]  /*48d0*/  FFMA.SAT R3, -R40, R101, 0.5 ;  /* 0x3f00000028037423 */ /* 0x000fe20000002165 */
[----:B------:R-:W-:Y:S01]  /*48e0*/  FFMA.RM R21, R21, R102, 12582913 ;  /* 0x4b40000115157423 */ /* 0x000fe20000004066 */
[----:B------:R-:W-:Y:S01]  /*48f0*/  FFMA R22, R89, R15, R22 ;  /* 0x0000000f59167223 */ /* 0x000fe20000000016 */
[----:B------:R-:W-:-:S02]  /*4900*/  HADD2.F32 R15, -RZ, R11.H1_H1 ;  /* 0x3000000bff0f7230 */ /* 0x000fc40000004100 */
[----:B------:R-:W-:Y:S01]  /*4910*/  FMUL R24, R90, R47 ;  /* 0x0000002f5a187220 */ /* 0x000fe20000400000 */
[----:B------:R-:W-:Y:S01]  /*4920*/  FFMA R48, R89, R23, R48 ;  /* 0x0000001759307223 */ /* 0x000fe20000000030 */
[-C--:B------:R-:W-:Y:S01]  /*4930*/  FFMA.RM R3, R3, R102.reuse, 12582913 ;  /* 0x4b40000103037423 */ /* 0x080fe20000004066 */
[----:B------:R-:W-:Y:S01]  /*4940*/  FADD R23, R21, -12583039 ;  /* 0xcb40007f15177421 */ /* 0x000fe20000000000 */
[----:B------:R-:W-:Y:S01]  /*4950*/  FFMA R24, R89, R15, R24 ;  /* 0x0000000f59187223 */ /* 0x000fe20000000018 */
[----:B------:R-:W-:Y:S01]  /*4960*/  FFMA.SAT R25, -R42, R101, 0.5 ;  /* 0x3f0000002a197423 */ /* 0x000fe20000002165 */
[----:B------:R-:W-:Y:S01]  /*4970*/  FADD R15, R3, -12583039 ;  /* 0xcb40007f030f7421 */ /* 0x000fe20000000000 */
[----:B------:R-:W-:Y:S01]  /*4980*/  FFMA R23, -R0, 1.4426950216293334961, -R23 ;  /* 0x3fb8aa3b00177823 */ /* 0x000fe20000000917 */
[----:B------:R-:W-:Y:S02]  /*4990*/  HADD2.F32 R27, -RZ, R4.H1_H1 ;  /* 0x30000004ff1b7230 */ /* 0x000fe40000004100 */
[----:B------:R-:W-:Y:S01]  /*49a0*/  FMUL R26, R90, R49 ;  /* 0x000000315a1a7220 */ /* 0x000fe20000400000 */
[----:B------:R-:W-:Y:S01]  /*49b0*/  FFMA R15, -R40, 1.4426950216293334961, -R15 ;  /* 0x3fb8aa3b280f7823 */ /* 0x000fe2000000090f */
[----:B------:R-:W-:Y:S01]  /*49c0*/  FFMA R23, -R0, 1.925963033500011079e-08, R23 ;  /* 0x32a5706000177823 */ /* 0x000fe20000000117 */
[----:B------:R-:W-:Y:S01]  /*49d0*/  FFMA.SAT R0, -R20, R101, 0.5 ;  /* 0x3f00000014007423 */ /* 0x000fe20000002165 */
[-C--:B------:R-:W-:Y:S01]  /*49e0*/  FFMA.RM R25, R25, R102.reuse, 12582913 ;  /* 0x4b40000119197423 */ /* 0x080fe20000004066 */
[----:B------:R-:W-:Y:S01]  /*49f0*/  FFMA R15, -R40, 1.925963033500011079e-08, R15 ;  /* 0x32a57060280f7823 */ /* 0x000fe2000000010f */
[----:B------:R-:W-:Y:S01]  /*4a00*/  FFMA R26, R89, R27, R26 ;  /* 0x0000001b591a7223 */ /* 0x000fe2000000001a */
[----:B------:R-:W-:Y:S01]  /*4a10*/  FFMA.RM R29, R0, R102, 12582913 ;  /* 0x4b400001001d7423 */ /* 0x000fe20000004066 */
[----:B------:R-:W-:Y:S01]  /*4a20*/  FADD R27, R25, -12583039 ;  /* 0xcb40007f191b7421 */ /* 0x000fe20000000000 */
[----:B------:R1:W2:Y:S01]  /*4a30*/  MUFU.EX2 R28, R15 ;  /* 0x0000000f001c7308 */ /* 0x0002a20000000800 */
[----:B------:R-:W-:-:S02]  /*4a40*/  HADD2.F32 R31, -RZ, R5.H0_H0 ;  /* 0x20000005ff1f7230 */ /* 0x000fc40000004100 */
[----:B------:R-:W-:Y:S01]  /*4a50*/  FMUL R50, R90, R50 ;  /* 0x000000325a327220 */ /* 0x000fe20000400000 */
[----:B------:R-:W-:Y:S01]  /*4a60*/  FFMA R27, -R42, 1.4426950216293334961, -R27 ;  /* 0x3fb8aa3b2a1b7823 */ /* 0x000fe2000000091b */
[----:B------:R-:W-:Y:S01]  /*4a70*/  FFMA.SAT R0, -R44, R101, 0.5 ;  /* 0x3f0000002c007423 */ /* 0x000fe20000002165 */
[----:B------:R-:W-:Y:S02]  /*4a80*/  HADD2.F32 R34, -RZ, R5.H1_H1 ;  /* 0x30000005ff227230 */ /* 0x000fe40000004100 */
[----:B------:R-:W-:Y:S01]  /*4a90*/  FFMA R50, R89, R31, R50 ;  /* 0x0000001f59327223 */ /* 0x000fe20000000032 */
[----:B------:R-:W-:Y:S01]  /*4aa0*/  FFMA R27, -R42, 1.925963033500011079e-08, R27 ;  /* 0x32a570602a1b7823 */ /* 0x000fe2000000011b */
[----:B------:R3:W-:Y:S01]  /*4ab0*/  MUFU.EX2 R30, R23 ;  /* 0x00000017001e7308 */ /* 0x0007e20000000800 */
[----:B-1----:R-:W-:Y:S01]  /*4ac0*/  FADD R15, R29, -12583039 ;  /* 0xcb40007f1d0f7421 */ /* 0x002fe20000000000 */
[----:B------:R-:W-:Y:S01]  /*4ad0*/  FFMA.RM R31, R0, R102, 12582913 ;  /* 0x4b400001001f7423 */ /* 0x000fe20000004066 */
[----:B------:R-:W-:Y:S01]  /*4ae0*/  FMUL R0, R90, R51 ;  /* 0x000000335a007220 */ /* 0x000fe20000400000 */
[----:B------:R-:W-:-:S02]  /*4af0*/  HADD2.F32 R37, -RZ, R6.H0_H0 ;  /* 0x20000006ff257230 */ /* 0x000fc40000004100 */
[----:B------:R-:W-:Y:S01]  /*4b00*/  FFMA R15, -R20, 1.4426950216293334961, -R15 ;  /* 0x3fb8aa3b140f7823 */ /* 0x000fe2000000090f */
[----:B------:R-:W-:Y:S01]  /*4b10*/  FADD R33, R31, -12583039 ;  /* 0xcb40007f1f217421 */ /* 0x000fe20000000000 */
[----:B------:R-:W-:Y:S01]  /*4b20*/  FFMA R0, R89, R34, R0 ;  /* 0x0000002259007223 */ /* 0x000fe20000000000 */
[----:B------:R1:W-:Y:S01]  /*4b30*/  MUFU.EX2 R32, R27 ;  /* 0x0000001b00207308 */ /* 0x0003e20000000800 */
[-C--:B---3--:R-:W-:Y:S01]  /*4b40*/  FFMA.SAT R23, -R22, R101.reuse, 0.5 ;  /* 0x3f00000016177423 */ /* 0x088fe20000002165 */
[----:B------:R-:W-:Y:S01]  /*4b50*/  FFMA R15, -R20, 1.925963033500011079e-08, R15 ;  /* 0x32a57060140f7823 */ /* 0x000fe2000000010f */
[-C--:B------:R-:W-:Y:S01]  /*4b60*/  FFMA.SAT R20, -R46, R101.reuse, 0.5 ;  /* 0x3f0000002e147423 */ /* 0x080fe20000002165 */
[----:B------:R-:W-:Y:S01]  /*4b70*/  FMUL R52, R90, R52 ;  /* 0x000000345a347220 */ /* 0x000fe20000400000 */
[-C--:B------:R-:W-:Y:S01]  /*4b80*/  FFMA.RM R23, R23, R102.reuse, 12582913 ;  /* 0x4b40000117177423 */ /* 0x080fe20000004066 */
[----:B------:R-:W-:Y:S01]  /*4b90*/  FFMA R33, -R44, 1.4426950216293334961, -R33 ;  /* 0x3fb8aa3b2c217823 */ /* 0x000fe20000000921 */
[-C--:B------:R-:W-:Y:S01]  /*4ba0*/  FFMA.RM R35, R20, R102.reuse, 12582913 ;  /* 0x4b40000114237423 */ /* 0x080fe20000004066 */
[----:B------:R3:W4:Y:S01]  /*4bb0*/  MUFU.EX2 R34, R15 ;  /* 0x0000000f00227308 */ /* 0x0007220000000800 */
[----:B-1----:R-:W-:Y:S01]  /*4bc0*/  FADD R27, R23, -12583039 ;  /* 0xcb40007f171b7421 */ /* 0x002fe20000000000 */
[----:B------:R-:W-:Y:S01]  /*4bd0*/  FFMA.SAT R20, -R24, R101, 0.5 ;  /* 0x3f00000018147423 */ /* 0x000fe20000002165 */
[----:B------:R-:W-:Y:S01]  /*4be0*/  FFMA R52, R89, R37, R52 ;  /* 0x0000002559347223 */ /* 0x000fe20000000034 */
[----:B------:R-:W-:Y:S01]  /*4bf0*/  FFMA R33, -R44, 1.925963033500011079e-08, R33 ;  /* 0x32a570602c217823 */ /* 0x000fe20000000121 */
[----:B------:R-:W-:Y:S01]  /*4c00*/  FFMA R27, -R22, 1.4426950216293334961, -R27 ;  /* 0x3fb8aa3b161b7823 */ /* 0x000fe2000000091b */
[----:B------:R-:W-:Y:S01]  /*4c10*/  FFMA.RM R37, R20, R102, 12582913 ;  /* 0x4b40000114257423 */ /* 0x000fe20000004066 */
[----:B------:R-:W-:-:S02]  /*4c20*/  HADD2.F32 R40, -RZ, R6.H1_H1 ;  /* 0x30000006ff287230 */ /* 0x000fc40000004100 */
[----:B------:R-:W-:Y:S01]  /*4c30*/  FMUL R20, R90, R53 ;  /* 0x000000355a147220 */ /* 0x000fe20000400000 */
[----:B---3--:R-:W-:Y:S01]  /*4c40*/  FADD R15, R35, -12583039 ;  /* 0xcb40007f230f7421 */ /* 0x008fe20000000000 */
[----:B------:R-:W-:Y:S01]  /*4c50*/  FFMA R27, -R22, 1.925963033500011079e-08, R27 ;  /* 0x32a57060161b7823 */ /* 0x000fe2000000011b */
[-C--:B------:R-:W-:Y:S01]  /*4c60*/  FFMA.SAT R22, -R48, R101.reuse, 0.5 ;  /* 0x3f00000030167423 */ /* 0x080fe20000002165 */
[----:B------:R1:W3:Y:S01]  /*4c70*/  MUFU.EX2 R36, R33 ;  /* 0x0000002100247308 */ /* 0x0002e20000000800 */
[C---:B------:R-:W-:Y:S01]  /*4c80*/  FFMA R15, -R46.reuse, 1.4426950216293334961, -R15 ;  /* 0x3fb8aa3b2e0f7823 */ /* 0x040fe2000000090f */
[----:B------:R-:W-:Y:S01]  /*4c90*/  FADD R39, R37, -12583039 ;  /* 0xcb40007f25277421 */ /* 0x000fe20000000000 */
[----:B------:R-:W-:Y:S01]  /*4ca0*/  FFMA R20, R89, R40, R20 ;  /* 0x0000002859147223 */ /* 0x000fe20000000014 */
[--C-:B------:R-:W-:Y:S02]  /*4cb0*/  HADD2.F32 R42, -RZ, R7.reuse.H0_H0 ;  /* 0x20000007ff2a7230 */ /* 0x100fe40000004100 */
[----:B------:R-:W-:Y:S01]  /*4cc0*/  FFMA R15, -R46, 1.925963033500011079e-08, R15 ;  /* 0x32a570602e0f7823 */ /* 0x000fe2000000010f */
[----:B------:R-:W-:Y:S01]  /*4cd0*/  FFMA R39, -R24, 1.4426950216293334961, -R39 ;  /* 0x3fb8aa3b18277823 */ /* 0x000fe20000000927 */
[----:B------:R-:W-:Y:S01]  /*4ce0*/  FMUL R54, R90, R54 ;  /* 0x000000365a367220 */ /* 0x000fe20000400000 */
[----:B------:R5:W-:Y:S01]  /*4cf0*/  MUFU.EX2 R38, R27 ;  /* 0x0000001b00267308 */ /* 0x000be20000000800 */
[----:B-1----:R-:W-:Y:S01]  /*4d00*/  FFMA.RM R33, R22, R102, 12582913 ;  /* 0x4b40000116217423 */ /* 0x002fe20000004066 */
[----:B------:R-:W-:Y:S01]  /*4d10*/  FFMA.SAT R22, -R26, R101, 0.5 ;  /* 0x3f0000001a167423 */ /* 0x000fe20000002165 */
[----:B------:R-:W-:Y:S01]  /*4d20*/  FFMA R39, -R24, 1.925963033500011079e-08, R39 ;  /* 0x32a5706018277823 */ /* 0x000fe20000000127 */
[----:B------:R-:W-:-:S02]  /*4d30*/  HADD2.F32 R46, -RZ, R7.H1_H1 ;  /* 0x30000007ff2e7230 */ /* 0x000fc40000004100 */
[----:B------:R-:W-:Y:S01]  /*4d40*/  FFMA R54, R89, R42, R54 ;  /* 0x0000002a59367223 */ /* 0x000fe20000000036 */
[-C--:B------:R-:W-:Y:S01]  /*4d50*/  FFMA.RM R41, R22, R102.reuse, 12582913 ;  /* 0x4b40000116297423 */ /* 0x080fe20000004066 */
[----:B------:R-:W-:Y:S01]  /*4d60*/  FFMA.SAT R22, -R0, R101, 0.5 ;  /* 0x3f00000000167423 */ /* 0x000fe20000002165 */
[----:B------:R1:W3:Y:S01]  /*4d70*/  MUFU.EX2 R40, R15 ;  /* 0x0000000f00287308 */ /* 0x0002e20000000800 */
[----:B-----5:R-:W-:Y:S01]  /*4d80*/  FADD R27, R33, -12583039 ;  /* 0xcb40007f211b7421 */ /* 0x020fe20000000000 */
[----:B------:R-:W-:Y:S01]  /*4d90*/  FADD R43, R41, -12583039 ;  /* 0xcb40007f292b7421 */ /* 0x000fe20000000000 */
[----:B------:R-:W-:Y:S01]  /*4da0*/  FFMA.RM R44, R22, R102, 12582913 ;  /* 0x4b400001162c7423 */ /* 0x000fe20000004066 */
[----:B------:R-:W-:Y:S01]  /*4db0*/  FMUL R22, R90, R55 ;  /* 0x000000375a167220 */ /* 0x000fe20000400000 */
[----:B------:R-:W-:Y:S01]  /*4dc0*/  FFMA R27, -R48, 1.4426950216293334961, -R27 ;  /* 0x3fb8aa3b301b7823 */ /* 0x000fe2000000091b */
[-C--:B------:R-:W-:Y:S01]  /*4dd0*/  FFMA.SAT R47, -R54, R101.reuse, 0.5 ;  /* 0x3f000000362f7423 */ /* 0x080fe20000002165 */
[----:B------:R-:W-:Y:S01]  /*4de0*/  FADD R45, R44, -12583039 ;  /* 0xcb40007f2c2d7421 */ /* 0x000fe20000000000 */
[----:B------:R5:W-:Y:S01]  /*4df0*/  MUFU.EX2 R24, R39 ;  /* 0x0000002700187308 */ /* 0x000be20000000800 */
[-C--:B-1----:R-:W-:Y:S01]  /*4e00*/  FFMA.SAT R15, -R50, R101.reuse, 0.5 ;  /* 0x3f000000320f7423 */ /* 0x082fe20000002165 */
[----:B------:R-:W-:Y:S01]  /*4e10*/  FFMA R27, -R48, 1.925963033500011079e-08, R27 ;  /* 0x32a57060301b7823 */ /* 0x000fe2000000011b */
[----:B------:R-:W-:Y:S01]  /*4e20*/  FFMA R22, R89, R46, R22 ;  /* 0x0000002e59167223 */ /* 0x000fe20000000016 */
[-C--:B------:R-:W-:Y:S01]  /*4e30*/  FFMA.SAT R46, -R20, R101.reuse, 0.5 ;  /* 0x3f000000142e7423 */ /* 0x080fe20000002165 */
[-C--:B------:R-:W-:Y:S01]  /*4e40*/  FFMA.RM R15, R15, R102.reuse, 12582913 ;  /* 0x4b4000010f0f7423 */ /* 0x080fe20000004066 */
[----:B------:R-:W-:Y:S01]  /*4e50*/  FFMA R43, -R26, 1.4426950216293334961, -R43 ;  /* 0x3fb8aa3b1a2b7823 */ /* 0x000fe2000000092b */
[----:B------:R-:W-:Y:S01]  /*4e60*/  FFMA R45, -R0, 1.4426950216293334961, -R45 ;  /* 0x3fb8aa3b002d7823 */ /* 0x000fe2000000092d */
[----:B------:R1:W-:Y:S01]  /*4e70*/  MUFU.EX2 R42, R27 ;  /* 0x0000001b002a7308 */ /* 0x0003e20000000800 */
[----:B-----5:R-:W-:Y:S01]  /*4e80*/  FADD R39, R15, -12583039 ;  /* 0xcb40007f0f277421 */ /* 0x020fe20000000000 */
[-C--:B------:R-:W-:Y:S01]  /*4e90*/  FFMA.SAT R49, -R22, R101.reuse, 0.5 ;  /* 0x3f00000016317423 */ /* 0x080fe20000002165 */
[-C--:B------:R-:W-:Y:S01]  /*4ea0*/  FFMA.RM R46, R46, R102.reuse, 12582913 ;  /* 0x4b4000012e2e7423 */ /* 0x080fe20000004066 */
[-C--:B------:R-:W-:Y:S01]  /*4eb0*/  FFMA.RM R48, R47, R102.reuse, 12582913 ;  /* 0x4b4000012f307423 */ /* 0x080fe20000004066 */
[----:B------:R-:W-:Y:S01]  /*4ec0*/  FFMA R39, -R50, 1.4426950216293334961, -R39 ;  /* 0x3fb8aa3b32277823 */ /* 0x000fe20000000927 */
[----:B------:R-:W-:Y:S01]  /*4ed0*/  FFMA R43, -R26, 1.925963033500011079e-08, R43 ;  /* 0x32a570601a2b7823 */ /* 0x000fe2000000012b */
[----:B------:R-:W-:Y:S01]  /*4ee0*/  FFMA R45, -R0, 1.925963033500011079e-08, R45 ;  /* 0x32a57060002d7823 */ /* 0x000fe2000000012d */
[-C--:B------:R-:W-:Y:S01]  /*4ef0*/  FFMA.RM R49, R49, R102.reuse, 12582913 ;  /* 0x4b40000131317423 */ /* 0x080fe20000004066 */
[----:B-1----:R-:W-:Y:S01]  /*4f00*/  FFMA.SAT R27, -R52, R101, 0.5 ;  /* 0x3f000000341b7423 */ /* 0x002fe20000002165 */
[----:B------:R-:W-:Y:S01]  /*4f10*/  FFMA R39, -R50, 1.925963033500011079e-08, R39 ;  /* 0x32a5706032277823 */ /* 0x000fe20000000127 */
[----:B------:R-:W-:Y:S01]  /*4f20*/  SHF.L.U32 R3, R3, 0x17, RZ ;  /* 0x0000001703037819 */ /* 0x000fe200000006ff */
[----:B------:R-:W-:Y:S01]  /*4f30*/  FADD R47, R46, -12583039 ;  /* 0xcb40007f2e2f7421 */ /* 0x000fe20000000000 */
[----:B------:R-:W-:Y:S01]  /*4f40*/  FFMA.RM R27, R27, R102, 12582913 ;  /* 0x4b4000011b1b7423 */ /* 0x000fe20000004066 */
[----:B------:R1:W-:Y:S01]  /*4f50*/  MUFU.EX2 R0, R39 ;  /* 0x0000002700007308 */ /* 0x0003e20000000800 */
[----:B------:R-:W-:Y:S01]  /*4f60*/  FADD R51, R49, -12583039 ;  /* 0xcb40007f31337421 */ /* 0x000fe20000000000 */
[----:B--2---:R-:W-:Y:S01]  /*4f70*/  FFMA R28, R3, R28, 1 ;  /* 0x3f800000031c7423 */ /* 0x004fe2000000001c */
[----:B------:R-:W-:Y:S01]  /*4f80*/  FFMA R47, -R20, 1.4426950216293334961, -R47 ;  /* 0x3fb8aa3b142f7823 */ /* 0x000fe2000000092f */
[----:B------:R-:W-:Y:S01]  /*4f90*/  SHF.L.U32 R29, R29, 0x17, RZ ;  /* 0x000000171d1d7819 */ /* 0x000fe200000006ff */
[----:B------:R-:W-:Y:S01]  /*4fa0*/  FFMA R51, -R22, 1.4426950216293334961, -R51 ;  /* 0x3fb8aa3b16337823 */ /* 0x000fe20000000933 */
[----:B------:R-:W-:-:S02]  /*4fb0*/  VIADD R3, R28, 0x1800000 ;  /* 0x018000001c037836 */ /* 0x000fc40000000000 */
[----:B------:R-:W-:Y:S01]  /*4fc0*/  FFMA R47, -R20, 1.925963033500011079e-08, R47 ;  /* 0x32a57060142f7823 */ /* 0x000fe2000000012f */
[----:B------:R2:W-:Y:S01]  /*4fd0*/  MUFU.EX2 R26, R43 ;  /* 0x0000002b001a7308 */ /* 0x0005e20000000800 */
[----:B-1----:R-:W-:Y:S01]  /*4fe0*/  FADD R39, R48, -12583039 ;  /* 0xcb40007f30277421 */ /* 0x002fe20000000000 */
[----:B------:R-:W-:Y:S01]  /*4ff0*/  FFMA R51, -R22, 1.925963033500011079e-08, R51 ;  /* 0x32a5706016337823 */ /* 0x000fe20000000133 */
[----:B------:R-:W-:Y:S01]  /*5000*/  LOP3.LUT R3, R3, 0x7f800000, RZ, 0xc0, !PT ;  /* 0x7f80000003037812 */ /* 0x000fe200078ec0ff */
[----:B------:R-:W-:Y:S02]  /*5010*/  IMAD.SHL.U32 R31, R31, 0x800000, RZ ;  /* 0x008000001f1f7824 */ /* 0x000fe400078e00ff */
[C---:B------:R-:W-:Y:S01]  /*5020*/  FFMA R39, -R54.reuse, 1.4426950216293334961, -R39 ;  /* 0x3fb8aa3b36277823 */ /* 0x040fe20000000927 */
[----:B------:R-:W-:Y:S01]  /*5030*/  SHF.L.U32 R35, R35, 0x17, RZ ;  /* 0x0000001723237819 */ /* 0x000fe200000006ff */
[----:B------:R-:W-:Y:S01]  /*5040*/  IMAD.SHL.U32 R21, R21, 0x800000, RZ ;  /* 0x0080000015157824 */ /* 0x000fe200078e00ff */
[----:B------:R-:W1:Y:S01]  /*5050*/  MUFU.EX2 R45, R45 ;  /* 0x0000002d002d7308 */ /* 0x000e620000000800 */
[----:B--2---:R-:W-:Y:S01]  /*5060*/  FADD R43, R27, -12583039 ;  /* 0xcb40007f1b2b7421 */ /* 0x004fe20000000000 */
[----:B------:R-:W-:Y:S01]  /*5070*/  FFMA R39, -R54, 1.925963033500011079e-08, R39 ;  /* 0x32a5706036277823 */ /* 0x000fe20000000127 */
[----:B------:R-:W-:Y:S01]  /*5080*/  ISETP.GT.U32.AND P2, PT, R3, 0x1ffffff, PT ;  /* 0x01ffffff0300780c */ /* 0x000fe20003f44070 */
[----:B------:R-:W-:-:S02]  /*5090*/  IMAD.SHL.U32 R37, R37, 0x800000, RZ ;  /* 0x0080000025257824 */ /* 0x000fc400078e00ff */
[----:B------:R-:W-:Y:S01]  /*50a0*/  FFMA R43, -R52, 1.4426950216293334961, -R43 ;  /* 0x3fb8aa3b342b7823 */ /* 0x000fe2000000092b */
[----:B------:R-:W-:Y:S01]  /*50b0*/  SHF.L.U32 R44, R44, 0x17, RZ ;  /* 0x000000172c2c7819 */ /* 0x000fe200000006ff */
[----:B------:R-:W-:Y:S01]  /*50c0*/  IMAD.SHL.U32 R27, R27, 0x800000, RZ ;  /* 0x008000001b1b7824 */ /* 0x000fe200078e00ff */
[----:B------:R-:W-:Y:S01]  /*50d0*/  MUFU.EX2 R47, R47 ;  /* 0x0000002f002f7308 */ /* 0x000fe20000000800 */
[----:B------:R-:W-:Y:S01]  /*50e0*/  FFMA R43, -R52, 1.925963033500011079e-08, R43 ;  /* 0x32a57060342b7823 */ /* 0x000fe2000000012b */
[----:B------:R-:W-:Y:S01]  /*50f0*/  SHF.L.U32 R25, R25, 0x17, RZ ;  /* 0x0000001719197819 */ /* 0x000fe200000006ff */
[----:B------:R-:W-:Y:S01]  /*5100*/  IMAD.SHL.U32 R49, R49, 0x800000, RZ ;  /* 0x0080000031317824 */ /* 0x000fe200078e00ff */
[----:B------:R-:W-:Y:S01]  /*5110*/  SHF.L.U32 R23, R23, 0x17, RZ ;  /* 0x0000001717177819 */ /* 0x000fe200000006ff */
[----:B------:R-:W-:Y:S01]  /*5120*/  BSSY B1, `(.L_x_110) ;  /* 0x0000022000017945 */ /* 0x000fe20003800000 */
[----:B------:R-:W-:Y:S01]  /*5130*/  SHF.L.U32 R33, R33, 0x17, RZ ;  /* 0x0000001721217819 */ /* 0x000fe200000006ff */
[----:B----4-:R-:W-:Y:S01]  /*5140*/  FFMA R29, R29, R34, 1 ;  /* 0x3f8000001d1d7423 */ /* 0x010fe20000000022 */
[----:B------:R-:W2:Y:S01]  /*5150*/  MUFU.EX2 R20, R43 ;  /* 0x0000002b00147308 */ /* 0x000ea20000000800 */
[----:B------:R-:W-:Y:S01]  /*5160*/  SHF.L.U32 R41, R41, 0x17, RZ ;  /* 0x0000001729297819 */ /* 0x000fe200000006ff */
[----:B---3--:R-:W-:Y:S01]  /*5170*/  FFMA R36, R31, R36, 1 ;  /* 0x3f8000001f247423 */ /* 0x008fe20000000024 */
[----:B------:R-:W-:Y:S01]  /*5180*/  SHF.L.U32 R15, R15, 0x17, RZ ;  /* 0x000000170f0f7819 */ /* 0x000fe200000006ff */
[----:B------:R-:W-:Y:S01]  /*5190*/  FFMA R40, R35, R40, 1 ;  /* 0x3f80000023287423 */ /* 0x000fe20000000028 */
[----:B------:R-:W-:Y:S01]  /*51a0*/  SHF.L.U32 R46, R46, 0x17, RZ ;  /* 0x000000172e2e7819 */ /* 0x000fe200000006ff */
[----:B-1----:R-:W-:Y:S01]  /*51b0*/  FFMA R45, R44, R45, 1 ;  /* 0x3f8000002c2d7423 */ /* 0x002fe2000000002d */
[----:B------:R-:W-:Y:S01]  /*51c0*/  SHF.L.U32 R48, R48, 0x17, RZ ;  /* 0x0000001730307819 */ /* 0x000fe200000006ff */
[----:B------:R-:W1:Y:S01]  /*51d0*/  MUFU.EX2 R39, R39 ;  /* 0x0000002700277308 */ /* 0x000e620000000800 */
[----:B------:R-:W-:Y:S01]  /*51e0*/  FFMA R53, R21, R30, 1 ;  /* 0x3f80000015357423 */ /* 0x000fe2000000001e */
[----:B------:R-:W-:Y:S01]  /*51f0*/  FFMA R32, R25, R32, 1 ;  /* 0x3f80000019207423 */ /* 0x000fe20000000020 */
[----:B------:R-:W-:Y:S01]  /*5200*/  FFMA R31, R23, R38, 1 ;  /* 0x3f800000171f7423 */ /* 0x000fe20000000026 */
[----:B------:R-:W-:Y:S01]  /*5210*/  FFMA R35, R37, R24, 1 ;  /* 0x3f80000025237423 */ /* 0x000fe20000000018 */
[----:B------:R-:W-:Y:S01]  /*5220*/  FFMA R42, R33, R42, 1 ;  /* 0x3f800000212a7423 */ /* 0x000fe2000000002a */
[----:B------:R-:W-:Y:S01]  /*5230*/  FFMA R41, R41, R26, 1 ;  /* 0x3f80000029297423 */ /* 0x000fe2000000001a */
[----:B------:R-:W-:Y:S01]  /*5240*/  FFMA R34, R15, R0, 1 ;  /* 0x3f8000000f227423 */ /* 0x000fe20000000000 */
[----:B------:R-:W3:Y:S01]  /*5250*/  MUFU.EX2 R22, R51 ;  /* 0x0000003300167308 */ /* 0x000ee20000000800 */
[----:B--2---:R-:W-:Y:S01]  /*5260*/  FFMA R44, R27, R20, 1 ;  /* 0x3f8000001b2c7423 */ /* 0x004fe20000000014 */
[----:B------:R-:W-:Y:S01]  /*5270*/  FFMA R47, R46, R47, 1 ;  /* 0x3f8000002e2f7423 */ /* 0x000fe2000000002f */
[----:B-1----:R-:W-:Y:S01]  /*5280*/  FFMA R48, R48, R39, 1 ;  /* 0x3f80000030307423 */ /* 0x002fe20000000027 */
[----:B---3--:R-:W-:Y:S01]  /*5290*/  FFMA R49, R49, R22, 1 ;  /* 0x3f80000031317423 */ /* 0x008fe20000000016 */
[----:B------:R-:W-:Y:S06]  /*52a0*/  @P2 BRA `(.L_x_111) ;  /* 0x0000000000142947 */ /* 0x000fec0003800000 */
[----:B------:R-:W-:Y:S02]  /*52b0*/  MOV R3, R28 ;  /* 0x0000001c00037202 */ /* 0x000fe40000000f00 */
[----:B------:R-:W-:-:S07]  /*52c0*/  MOV R20, 0x52e0 ;  /* 0x000052e000147802 */ /* 0x000fce0000000f00 */
[----:B------:R-:W-:Y:S05]  /*52d0*/  CALL.REL.NOINC `($__internal_0_$__cuda_sm20_rcp_rn_f32_slowpath) ;  /* 0x0000008400c87944 */ /* 0x000fea0003c00000 */
[----:B------:R-:W-:Y:S01]  /*52e0*/  MOV R15, R0 ;  /* 0x00000000000f7202 */ /* 0x000fe20000000f00 */
[----:B------:R-:W-:Y:S06]  /*52f0*/  BRA `(.L_x_112) ;  /* 0x0000000000107947 */ /* 0x000fec0003800000 */
.L_x_111:
[----:B------:R-:W1:Y:S02]  /*5300*/  MUFU.RCP R15, R28 ;  /* 0x0000001c000f7308 */ /* 0x000e640000001000 */
[----:B-1----:R-:W-:-:S04]  /*5310*/  FFMA R0, R28, R15, -1 ;  /* 0xbf8000001c007423 */ /* 0x002fc8000000000f */
[----:B------:R-:W-:-:S04]  /*5320*/  FADD.FTZ R0, -R0, -RZ ;  /* 0x800000ff00007221 */ /* 0x000fc80000010100 */
[----:B------:R-:W-:-:S07]  /*5330*/  FFMA R15, R15, R0, R15 ;  /* 0x000000000f0f7223 */ /* 0x000fce000000000f */
.L_x_112:
[----:B------:R-:W-:Y:S05]  /*5340*/  BSYNC B1 ;  /* 0x0000000000017941 */ /* 0x000fea0003800000 */
.L_x_110:
[----:B------:R-:W-:Y:S01]  /*5350*/  VIADD R0, R53, 0x1800000 ;  /* 0x0180000035007836 */ /* 0x000fe20000000000 */
[----:B------:R-:W-:Y:S04]  /*5360*/  BSSY B1, `(.L_x_113) ;  /* 0x000000d000017945 */ /* 0x000fe80003800000 */
[----:B------:R-:W-:-:S04]  /*5370*/  LOP3.LUT R0, R0, 0x7f800000, RZ, 0xc0, !PT ;  /* 0x7f80000000007812 */ /* 0x000fc800078ec0ff */
[----:B------:R-:W-:-:S13]  /*5380*/  ISETP.GT.U32.AND P2, PT, R0, 0x1ffffff, PT ;  /* 0x01ffffff0000780c */ /* 0x000fda0003f44070 */
[----:B------:R-:W-:Y:S05]  /*5390*/  @P2 BRA `(.L_x_114) ;  /* 0x0000000000142947 */ /* 0x000fea0003800000 */
[----:B------:R-:W-:Y:S02]  /*53a0*/  MOV R3, R53 ;  /* 0x0000003500037202 */ /* 0x000fe40000000f00 */
[----:B------:R-:W-:-:S07]  /*53b0*/  MOV R20, 0x53d0 ;  /* 0x000053d000147802 */ /* 0x000fce0000000f00 */
[----:B------:R-:W-:Y:S05]  /*53c0*/  CALL.REL.NOINC `($__internal_0_$__cuda_sm20_rcp_rn_f32_slowpath) ;  /* 0x00000084008c7944 */ /* 0x000fea0003c00000 */
[----:B------:R-:W-:Y:S01]  /*53d0*/  MOV R22, R0 ;  /* 0x0000000000167202 */ /* 0x000fe20000000f00 */
[----:B------:R-:W-:Y:S06]  /*53e0*/  BRA `(.L_x_115) ;  /* 0x0000000000107947 */ /* 0x000fec0003800000 */
.L_x_114:
[----:B------:R-:W1:Y:S02]  /*53f0*/  MUFU.RCP R22, R53 ;  /* 0x0000003500167308 */ /* 0x000e640000001000 */
[----:B-1----:R-:W-:-:S04]  /*5400*/  FFMA R0, R53, R22, -1 ;  /* 0xbf80000035007423 */ /* 0x002fc80000000016 */
[----:B------:R-:W-:-:S04]  /*5410*/  FADD.FTZ R3, -R0, -RZ ;  /* 0x800000ff00037221 */ /* 0x000fc80000010100 */
[----:B------:R-:W-:-:S07]  /*5420*/  FFMA R22, R22, R3, R22 ;  /* 0x0000000316167223 */ /* 0x000fce0000000016 */
.L_x_115:
[----:B------:R-:W-:Y:S05]  /*5430*/  BSYNC B1 ;  /* 0x0000000000017941 */ /* 0x000fea0003800000 */
.L_x_113:
        /* <DEDUP_REMOVED lines=10> */
.L_x_117:
[----:B------:R-:W1:Y:S02]  /*54e0*/  MUFU.RCP R23, R32 ;  /* 0x0000002000177308 */ /* 0x000e640000001000 */
[----:B-1----:R-:W-:-:S04]  /*54f0*/  FFMA R0, R32, R23, -1 ;  /* 0xbf80000020007423 */ /* 0x002fc80000000017 */
[----:B------:R-:W-:-:S04]  /*5500*/  FADD.FTZ R0, -R0, -RZ ;  /* 0x800000ff00007221 */ /* 0x000fc80000010100 */
[----:B------:R-:W-:-:S07]  /*5510*/  FFMA R23, R23, R0, R23 ;  /* 0x0000000017177223 */ /* 0x000fce0000000017 */
.L_x_118:
[----:B------:R-:W-:Y:S05]  /*5520*/  BSYNC B1 ;  /* 0x0000000000017941 */ /* 0x000fea0003800000 */
.L_x_116:
        /* <DEDUP_REMOVED lines=10> */
.L_x_120:
[----:B------:R-:W1:Y:S02]  /*55d0*/  MUFU.RCP R24, R29 ;  /* 0x0000001d00187308 */ /* 0x000e640000001000 */
[----:B-1----:R-:W-:-:S04]  /*55e0*/  FFMA R0, R29, R24, -1 ;  /* 0xbf8000001d007423 */ /* 0x002fc80000000018 */
[----:B------:R-:W-:-:S04]  /*55f0*/  FADD.FTZ R3, -R0, -RZ ;  /* 0x800000ff00037221 */ /* 0x000fc80000010100 */
[----:B------:R-:W-:-:S07]  /*5600*/  FFMA R24, R24, R3, R24 ;  /* 0x0000000318187223 */ /* 0x000fce0000000018 */
.L_x_121:
[----:B------:R-:W-:Y:S05]  /*5610*/  BSYNC B1 ;  /* 0x0000000000017941 */ /* 0x000fea0003800000 */
.L_x_119:
        /* <DEDUP_REMOVED lines=10> */
.L_x_123:
[----:B------:R-:W1:Y:S02]  /*56c0*/  MUFU.RCP R25, R36 ;  /* 0x0000002400197308 */ /* 0x000e640000001000 */
[----:B-1----:R-:W-:-:S04]  /*56d0*/  FFMA R0, R36, R25, -1 ;  /* 0xbf80000024007423 */ /* 0x002fc80000000019 */
[----:B------:R-:W-:-:S04]  /*56e0*/  FADD.FTZ R0, -R0, -RZ ;  /* 0x800000ff00007221 */ /* 0x000fc80000010100 */
[----:B------:R-:W-:-:S07]  /*56f0*/  FFMA R25, R25, R0, R25 ;  /* 0x0000000019197223 */ /* 0x000fce0000000019 */
.L_x_124:
[----:B------:R-:W-:Y:S05]  /*5700*/  BSYNC B1 ;  /* 0x0000000000017941 */ /* 0x000fea0003800000 */
.L_x_122:
        /* <DEDUP_REMOVED lines=10> */
.L_x_126:
[----:B------:R-:W1:Y:S02]  /*57b0*/  MUFU.RCP R26, R31 ;  /* 0x0000001f001a7308 */ /* 0x000e640000001000 */
[----:B-1----:R-:W-:-:S04]  /*57c0*/  FFMA R0, R31, R26, -1 ;  /* 0xbf8000001f007423 */ /* 0x002fc8000000001a */
[----:B------:R-:W-:-:S04]  /*57d0*/  FADD.FTZ R3, -R0, -RZ ;  /* 0x800000ff00037221 */ /* 0x000fc80000010100 */
[----:B------:R-:W-:-:S07]  /*57e0*/  FFMA R26, R26, R3, R26 ;  /* 0x000000031a1a7223 */ /* 0x000fce000000001a */
.L_x_127:
[----:B------:R-:W-:Y:S05]  /*57f0*/  BSYNC B1 ;  /* 0x0000000000017941 */ /* 0x000fea0003800000 */
.L_x_125:
        /* <DEDUP_REMOVED lines=10> */
.L_x_129:
[----:B------:R-:W1:Y:S02]  /*58a0*/  MUFU.RCP R27, R40 ;  /* 0x00000028001b7308 */ /* 0x000e640000001000 */
[----:B-1----:R-:W-:-:S04]  /*58b0*/  FFMA R0, R40, R27, -1 ;  /* 0xbf80000028007423 */ /* 0x002fc8000000001b */
[----:B------:R-:W-:-:S04]  /*58c0*/  FADD.FTZ R0, -R0, -RZ ;  /* 0x800000ff00007221 */ /* 0x000fc80000010100 */
[----:B------:R-:W-:-:S07]  /*58d0*/  FFMA R27, R27, R0, R27 ;  /* 0x000000001b1b7223 */ /* 0x000fce000000001b */
.L_x_130:
[----:B------:R-:W-:Y:S05]  /*58e0*/  BSYNC B1 ;  /* 0x0000000000017941 */ /* 0x000fea0003800000 */
.L_x_128:
        /* <DEDUP_REMOVED lines=10> */
.L_x_132:
[----:B------:R-:W1:Y:S02]  /*5990*/  MUFU.RCP R28, R35 ;  /* 0x00000023001c7308 */ /* 0x000e640000001000 */
[----:B-1----:R-:W-:-:S04]  /*59a0*/  FFMA R0, R35, R28, -1 ;  /* 0xbf80000023007423 */ /* 0x002fc8000000001c */
[----:B------:R-:W-:-:S04]  /*59b0*/  FADD.FTZ R3, -R0, -RZ ;  /* 0x800000ff00037221 */ /* 0x000fc80000010100 */
[----:B------:R-:W-:-:S07]  /*59c0*/  FFMA R28, R28, R3, R28 ;  /* 0x000000031c1c7223 */ /* 0x000fce000000001c */
.L_x_133:
[----:B------:R-:W-:Y:S05]  /*59d0*/  BSYNC B1 ;  /* 0x0000000000017941 */ /* 0x000fea0003800000 */
.L_x_131:
        /* <DEDUP_REMOVED lines=10> */
.L_x_135:
[----:B------:R-:W1:Y:S02]  /*5a80*/  MUFU.RCP R29, R42 ;  /* 0x0000002a001d7308 */ /* 0x000e640000001000 */
[----:B-1----:R-:W-:-:S04]  /*5a90*/  FFMA R0, R42, R29, -1 ;  /* 0xbf8000002a007423 */ /* 0x002fc8000000001d */
[----:B------:R-:W-:-:S04]  /*5aa0*/  FADD.FTZ R0, -R0, -RZ ;  /* 0x800000ff00007221 */ /* 0x000fc80000010100 */
[----:B------:R-:W-:-:S07]  /*5ab0*/  FFMA R29, R29, R0, R29 ;  /* 0x000000001d1d7223 */ /* 0x000fce000000001d */
.L_x_136:
[----:B------:R-:W-:Y:S05]  /*5ac0*/  BSYNC B1 ;  /* 0x0000000000017941 */ /* 0x000fea0003800000 */
.L_x_134:
        /* <DEDUP_REMOVED lines=10> */
.L_x_138:
[----:B------:R-:W1:Y:S02]  /*5b70*/  MUFU.RCP R30, R41 ;  /* 0x00000029001e7308 */ /* 0x000e640000001000 */
[----:B-1----:R-:W-:-:S04]  /*5b80*/  FFMA R0, R41, R30, -1 ;  /* 0xbf80000029007423 */ /* 0x002fc8000000001e */
[----:B------:R-:W-:-:S04]  /*5b90*/  FADD.FTZ R3, -R0, -RZ ;  /* 0x800000ff00037221 */ /* 0x000fc80000010100 */
[----:B------:R-:W-:-:S07]  /*5ba0*/  FFMA R30, R30, R3, R30 ;  /* 0x000000031e1e7223 */ /* 0x000fce000000001e */
.L_x_139:
[----:B------:R-:W-:Y:S05]  /*5bb0*/  BSYNC B1 ;  /* 0x0000000000017941 */ /* 0x000fea0003800000 */
.L_x_137:
        /* <DEDUP_REMOVED lines=10> */
.L_x_141:
[----:B------:R-:W1:Y:S02]  /*5c60*/  MUFU.RCP R31, R34 ;  /* 0x00000022001f7308 */ /* 0x000e640000001000 */
[----:B-1----:R-:W-:-:S04]  /*5c70*/  FFMA R0, R34, R31, -1 ;  /* 0xbf80000022007423 */ /* 0x002fc8000000001f */
[----:B------:R-:W-:-:S04]  /*5c80*/  FADD.FTZ R0, -R0, -RZ ;  /* 0x800000ff00007221 */ /* 0x000fc80000010100 */
[----:B------:R-:W-:-:S07]  /*5c90*/  FFMA R31, R31, R0, R31 ;  /* 0x000000001f1f7223 */ /* 0x000fce000000001f */
.L_x_142:
[----:B------:R-:W-:Y:S05]  /*5ca0*/  BSYNC B1 ;  /* 0x0000000000017941 */ /* 0x000fea0003800000 */
.L_x_140:
        /* <DEDUP_REMOVED lines=10> */
.L_x_144:
[----:B------:R-:W1:Y:S02]  /*5d50*/  MUFU.RCP R32, R45 ;  /* 0x0000002d00207308 */ /* 0x000e640000001000 */
[----:B-1----:R-:W-:-:S04]  /*5d60*/  FFMA R0, R45, R32, -1 ;  /* 0xbf8000002d007423 */ /* 0x002fc80000000020 */
[----:B------:R-:W-:-:S04]  /*5d70*/  FADD.FTZ R3, -R0, -RZ ;  /* 0x800000ff00037221 */ /* 0x000fc80000010100 */
[----:B------:R-:W-:-:S07]  /*5d80*/  FFMA R32, R32, R3, R32 ;  /* 0x0000000320207223 */ /* 0x000fce0000000020 */
.L_x_145:
[----:B------:R-:W-:Y:S05]  /*5d90*/  BSYNC B1 ;  /* 0x0000000000017941 */ /* 0x000fea0003800000 */
.L_x_143:
        /* <DEDUP_REMOVED lines=10> */
.L_x_147:
[----:B------:R-:W1:Y:S02]  /*5e40*/  MUFU.RCP R33, R44 ;  /* 0x0000002c00217308 */ /* 0x000e640000001000 */
[----:B-1----:R-:W-:-:S04]  /*5e50*/  FFMA R0, R44, R33, -1 ;  /* 0xbf8000002c007423 */ /* 0x002fc80000000021 */
[----:B------:R-:W-:-:S04]  /*5e60*/  FADD.FTZ R0, -R0, -RZ ;  /* 0x800000ff00007221 */ /* 0x000fc80000010100 */
[----:B------:R-:W-:-:S07]  /*5e70*/  FFMA R33, R33, R0, R33 ;  /* 0x0000000021217223 */ /* 0x000fce0000000021 */
.L_x_148:
[----:B------:R-:W-:Y:S05]  /*5e80*/  BSYNC B1 ;  /* 0x0000000000017941 */ /* 0x000fea0003800000 */
.L_x_146:
        /* <DEDUP_REMOVED lines=10> */
.L_x_150:
[----:B------:R-:W1:Y:S02]  /*5f30*/  MUFU.RCP R34, R47 ;  /* 0x0000002f00227308 */ /* 0x000e640000001000 */
[----:B-1----:R-:W-:-:S04]  /*5f40*/  FFMA R0, R47, R34, -1 ;  /* 0xbf8000002f007423 */ /* 0x002fc80000000022 */
[----:B------:R-:W-:-:S04]  /*5f50*/  FADD.FTZ R3, -R0, -RZ ;  /* 0x800000ff00037221 */ /* 0x000fc80000010100 */
[----:B------:R-:W-:-:S07]  /*5f60*/  FFMA R34, R34, R3, R34 ;  /* 0x0000000322227223 */ /* 0x000fce0000000022 */
.L_x_151:
[----:B------:R-:W-:Y:S05]  /*5f70*/  BSYNC B1 ;  /* 0x0000000000017941 */ /* 0x000fea0003800000 */
.L_x_149:
        /* <DEDUP_REMOVED lines=10> */
.L_x_153:
[----:B------:R-:W1:Y:S02]  /*6020*/  MUFU.RCP R35, R48 ;  /* 0x0000003000237308 */ /* 0x000e640000001000 */
[----:B-1----:R-:W-:-:S04]  /*6030*/  FFMA R0, R48, R35, -1 ;  /* 0xbf80000030007423 */ /* 0x002fc80000000023 */
[----:B------:R-:W-:-:S04]  /*6040*/  FADD.FTZ R0, -R0, -RZ ;  /* 0x800000ff00007221 */ /* 0x000fc80000010100 */
[----:B------:R-:W-:-:S07]  /*6050*/  FFMA R35, R35, R0, R35 ;  /* 0x0000000023237223 */ /* 0x000fce0000000023 */
.L_x_154:
[----:B------:R-:W-:Y:S05]  /*6060*/  BSYNC B1 ;  /* 0x0000000000017941 */ /* 0x000fea0003800000 */
.L_x_152:
[----:B------:R-:W-:-:S05]  /*6070*/  VIADD R0, R49, 0x1800000 ;  /* 0x0180000031007836 */ /* 0x000fca0000000000 */
[----:B------:R-:W-:-:S04]  /*6080*/  LOP3.LUT R0, R0, 0x7f800000, RZ, 0xc0, !PT ;  /* 0x7f80000000007812 */ /* 0x000fc800078ec0ff */
[----:B------:R-:W-:-:S13]  /*6090*/  ISETP.GT.U32.AND P2, PT, R0, 0x1ffffff, PT ;  /* 0x01ffffff0000780c */ /* 0x000fda0003f44070 */
[----:B------:R-:W-:Y:S05]  /*60a0*/  @P2 BRA `(.L_x_155) ;  /* 0x0000000000102947 */ /* 0x000fea0003800000 */
[----:B------:R-:W-:Y:S02]  /*60b0*/  MOV R3, R49 ;  /* 0x0000003100037202 */ /* 0x000fe40000000f00 */
[----:B------:R-:W-:-:S07]  /*60c0*/  MOV R20, 0x60e0 ;  /* 0x000060e000147802 */ /* 0x000fce0000000f00 */
[----:B------:R-:W-:Y:S05]  /*60d0*/  CALL.REL.NOINC `($__internal_0_$__cuda_sm20_rcp_rn_f32_slowpath) ;  /* 0x0000007800487944 */ /* 0x000fea0003c00000 */
[----:B------:R-:W-:Y:S05]  /*60e0*/  BRA `(.L_x_156) ;  /* 0x0000000000107947 */ /* 0x000fea0003800000 */
.L_x_155:
[----:B------:R-:W1:Y:S02]  /*60f0*/  MUFU.RCP R0, R49 ;  /* 0x0000003100007308 */ /* 0x000e640000001000 */
[----:B-1----:R-:W-:-:S04]  /*6100*/  FFMA R3, R49, R0, -1 ;  /* 0xbf80000031037423 */ /* 0x002fc80000000000 */
[----:B------:R-:W-:-:S04]  /*6110*/  FADD.FTZ R3, -R3, -RZ ;  /* 0x800000ff03037221 */ /* 0x000fc80000010100 */
[----:B------:R-:W-:-:S07]  /*6120*/  FFMA R0, R0, R3, R0 ;  /* 0x0000000300007223 */ /* 0x000fce0000000000 */
.L_x_156:
[----:B------:R-:W-:Y:S01]  /*6130*/  F2FP.F16.F32.PACK_AB R21, R24, R23 ;  /* 0x000000171815723e */ /* 0x000fe200000000ff */
[----:B------:R-:W-:Y:S05]  /*6140*/  WARPSYNC.ALL ;  /* 0x0000000000007948 */ /* 0x000fea0003800000 */
[----:B------:R-:W-:Y:S01]  /*6150*/  F2FP.F16.F32.PACK_AB R20, R22, R15 ;  /* 0x0000000f1614723e */ /* 0x000fe200000000ff */
[----:B------:R-:W-:Y:S01]  /*6160*/  BSSY B0, `(.L_x_157) ;  /* 0x000001b000007945 */ /* 0x000fe20003800000 */
[----:B------:R-:W-:Y:S02]  /*6170*/  F2FP.F16.F32.PACK_AB R23, R28, R27 ;  /* 0x0000001b1c17723e */ /* 0x000fe400000000ff */
[----:B------:R-:W-:-:S02]  /*6180*/  F2FP.F16.F32.PACK_AB R22, R26, R25 ;  /* 0x000000191a16723e */ /* 0x000fc400000000ff */
[----:B------:R-:W-:Y:S02]  /*6190*/  F2FP.F16.F32.PACK_AB R27, R0, R35 ;  /* 0x00000023001b723e */ /* 0x000fe400000000ff */
[----:B------:R-:W-:Y:S01]  /*61a0*/  F2FP.F16.F32.PACK_AB R24, R30, R29 ;  /* 0x0000001d1e18723e */ /* 0x000fe200000000ff */
[----:B------:R1:W-:Y:S01]  /*61b0*/  STSM.16.M88.4 [R14+0x2200], R20 ;  /* 0x002200140e007844 */ /* 0x0003e20000000200 */
[----:B------:R-:W-:Y:S02]  /*61c0*/  F2FP.F16.F32.PACK_AB R25, R32, R31 ;  /* 0x0000001f2019723e */ /* 0x000fe400000000ff */
[----:B------:R-:W-:Y:S02]  /*61d0*/  F2FP.F16.F32.PACK_AB R26, R34, R33 ;  /* 0x00000021221a723e */ /* 0x000fe400000000ff */
[----:B------:R-:W-:-:S05]  /*61e0*/  LEA R0, R95, R14, 0x1 ;  /* 0x0000000e5f007211 */ /* 0x000fca00078e08ff */
        /* <DEDUP_REMOVED lines=11> */
[----:B------:R-:W-:Y:S02]  /*62a0*/  UIADD3 UR4, UR51, 0x2200, URZ ;  /* 0x0000220033047890 */ /* 0x000fe4000fffe03f */
[----:B------:R-:W-:Y:S01]  /*62b0*/  UIADD3.X UR9, URZ, UR55, URZ, UP0, !UPT ;  /* 0x000000373f097290 */ /* 0x000fe200087fe43f */
[----:B------:R-:W-:Y:S01]  /*62c0*/  UMOV UR6, UR46 ;  /* 0x0000002e00067c82 */ /* 0x000fe20008000000 */
[----:B------:R-:W-:-:S07]  /*62d0*/  UMOV UR7, UR47 ;  /* 0x0000002f00077c82 */ /* 0x000fce0008000000 */
[----:B------:R2:W-:Y:S01]  /*62e0*/  UTMASTG.3D [UR4], [UR8] ;  /* 0x00000004080073b5 */ /* 0x0005e20008010000 */
[----:B------:R0:W-:Y:S01]  /*62f0*/  UTMACMDFLUSH ;  /* 0x00000000000079b7 */ /* 0x0001e20000000000 */
[----:B--2---:R-:W-:-:S04]  /*6300*/  DEPBAR.LE SB0, 0x1 ;  /* 0x000080400000791a */ /* 0x004fc80000000000 */
.L_x_158:
[----:B------:R-:W-:Y:S05]  /*6310*/  BSYNC B0 ;  /* 0x0000000000007941 */ /* 0x000fea0003800000 */
.L_x_157:
[----:B------:R-:W-:Y:S06]  /*6320*/  BAR.SYNC.DEFER_BLOCKING 0x1, 0x100 ;  /* 0x0044000000007b1d */ /* 0x000fec0000010000 */
[----:B------:R-:W-:Y:S04]  /*6330*/  BSSY B0, `(.L_x_159) ;  /* 0x0000009000007945 */ /* 0x000fe80003800000 */
[----:B------:R-:W-:Y:S05]  /*6340*/  @P0 BRA `(.L_x_160) ;  /* 0x00000000001c0947 */ /* 0x000fea0003800000 */
[----:B------:R-:W-:-:S13]  /*6350*/  ISETP.NE.AND P2, PT, R99, 0x3, PT ;  /* 0x000000036300780c */ /* 0x000fda0003f45270 */
[----:B------:R-:W-:Y:S05]  /*6360*/  @!P2 BRA `(.L_x_161) ;  /* 0x000000000004a947 */ /* 0x000fea0003800000 */
[----:B------:R-:W-:Y:S01]  /*6370*/  BPT.TRAP 0x1 ;  /* 0x000000040000795c */ /* 0x000fe20000300000 */
.L_x_161:
[----:B------:R-:W-:-:S04]  /*6380*/  ULEA UR4, UR40, UR51, 0x3 ;  /* 0x0000003328047291 */ /* 0x000fc8000f8e183f */
[----:B------:R-:W-:-:S04]  /*6390*/  UIADD3 UR4, UR4, 0x80, URZ ;  /* 0x0000008004047890 */ /* 0x000fc8000fffe03f */
[----:B------:R-:W-:-:S09]  /*63a0*/  UPRMT UR4, UR50, 0x654, UR4 ;  /* 0x0000065432047896 */ /* 0x000fd20008000004 */
[----:B------:R-:W-:Y:S03]  /*63b0*/  SYNCS.ARRIVE.TRANS64.RED.A1T0 RZ, [UR4], RZ ;  /* 0x000000ffffff79a7 */ /* 0x000fe60008100404 */
.L_x_160:
[----:B------:R-:W-:Y:S05]  /*63c0*/  BSYNC B0 ;  /* 0x0000000000007941 */ /* 0x000fea0003800000 */
.L_x_159:
[----:B------:R-:W-:Y:S01]  /*63d0*/  UIADD3 UR40, UR40, 0x1, URZ ;  /* 0x0000000128287890 */ /* 0x000fe2000fffe03f */
[----:B------:R-:W-:Y:S01]  /*63e0*/  BSSY B0, `(.L_x_162) ;  /* 0x0000018000007945 */ /* 0x000fe20003800000 */
[----:B------:R-:W-:Y:S02]  /*63f0*/  IMAD.MOV.U32 R15, RZ, RZ, R93 ;  /* 0x000000ffff0f7224 */ /* 0x000fe400078e005d */
[----:B------:R-:W-:-:S04]  /*6400*/  UISETP.NE.AND UP0, UPT, UR40, 0x4, UPT ;  /* 0x000000042800788c */ /* 0x000fc8000bf05270 */
[----:B------:R-:W-:Y:S01]  /*6410*/  USEL UR40, UR40, URZ, UP0 ;  /* 0x0000003f28287287 */ /* 0x000fe20008000000 */
[----:B------:R-:W-:Y:S11]  /*6420*/  @P0 BRA `(.L_x_163) ;  /* 0x00000000004c0947 */ /* 0x000ff60003800000 */
[----:B------:R-:W-:-:S13]  /*6430*/  ISETP.NE.AND P2, PT, R99, 0x3, PT ;  /* 0x000000036300780c */ /* 0x000fda0003f45270 */
[----:B------:R-:W-:Y:S05]  /*6440*/  @!P2 BRA `(.L_x_164) ;  /* 0x000000000004a947 */ /* 0x000fea0003800000 */
[----:B------:R-:W-:Y:S01]  /*6450*/  BPT.TRAP 0x1 ;  /* 0x000000040000795c */ /* 0x000fe20000300000 */
.L_x_164:
[C---:B-1----:R-:W-:Y:S01]  /*6460*/  LEA R0, R12.reuse, UR51, 0x3 ;  /* 0x000000330c007c11 */ /* 0x042fe2000f8e18ff */
[----:B------:R-:W-:Y:S01]  /*6470*/  BSSY B1, `(.L_x_165) ;  /* 0x0000006000017945 */ /* 0x000fe20003800000 */
[----:B------:R-:W-:Y:S02]  /*6480*/  SHF.L.U32 R3, R93, 0x1f, RZ ;  /* 0x0000001f5d037819 */ /* 0x000fe400000006ff */
[----:B------:R-:W-:Y:S02]  /*6490*/  @!P1 LEA R20, R12, R13, 0xd ;  /* 0x0000000d0c149211 */ /* 0x000fe400078e68ff */
[----:B------:R-:W1:Y:S02]  /*64a0*/  SYNCS.PHASECHK.TRANS64.TRYWAIT P2, [R0+URZ+0x60], R3 ;  /* 0x00006003000075a7 */ /* 0x000e64000804017f */
[----:B------:R-:W-:Y:S01]  /*64b0*/  @!P1 LEA R21, R95, R20, 0x1 ;  /* 0x000000145f159211 */ /* 0x000fe200078e08ff */
[----:B-1----:R-:W-:Y:S06]  /*64c0*/  @!P2 BRA `(.L_x_166) ;  /* 0x0000006c00b8a947 */ /* 0x002fec0003800000 */
.L_x_357:
[----:B------:R-:W-:Y:S05]  /*64d0*/  BSYNC B1 ;  /* 0x0000000000017941 */ /* 0x000fea0003800000 */
.L_x_165:
[----:B------:R-:W-:Y:S05]  /*64e0*/  @!P1 WARPSYNC.ALL ;  /* 0x0000000000009948 */ /* 0x000fea0003800000 */
[----:B------:R2:W3:Y:S01]  /*64f0*/  @!P1 LDSM.16.M88.4 R8, [R20] ;  /* 0x000000001408983b */ /* 0x0004e20000000200 */
[----:B------:R-:W-:-:S03]  /*6500*/  VIADD R12, R12, 0x1 ;  /* 0x000000010c0c7836 */ /* 0x000fc60000000000 */
[----:B------:R2:W4:Y:S02]  /*6510*/  @!P1 LDSM.16.M88.4 R4, [R21] ;  /* 0x000000001504983b */ /* 0x0005240000000200 */
[----:B------:R-:W-:-:S04]  /*6520*/  ISETP.NE.AND P2, PT, R12, 0x4, PT ;  /* 0x000000040c00780c */ /* 0x000fc80003f45270 */
[----:B-1----:R-:W-:Y:S02]  /*6530*/  SEL R0, RZ, 0x1, P2 ;  /* 0x00000001ff007807 */ /* 0x002fe40001000000 */
[----:B------:R-:W-:Y:S02]  /*6540*/  SEL R12, R12, RZ, P2 ;  /* 0x000000ff0c0c7207 */ /* 0x000fe40001000000 */
[----:B--2---:R-:W-:-:S07]  /*6550*/  LOP3.LUT R15, R93, R0, RZ, 0x3c, !PT ;  /* 0x000000005d0f7212 */ /* 0x004fce00078e3cff */
.L_x_163:
[----:B------:R-:W-:Y:S05]  /*6560*/  BSYNC B0 ;  /* 0x0000000000007941 */ /* 0x000fea0003800000 */
.L_x_162:
[----:B-1-3--:R-:W-:Y:S02]  /*6570*/  HADD2.F32 R23, -RZ, R9.H0_H0 ;  /* 0x20000009ff177230 */ /* 0x00afe40000004100 */
[C---:B------:R-:W-:Y:S01]  /*6580*/  FMUL R58, R90.reuse, R58 ;  /* 0x0000003a5a3a7220 */ /* 0x040fe20000400000 */
[--C-:B------:R-:W-:Y:S02]  /*6590*/  HADD2.F32 R21, -RZ, R8.reuse.H1_H1 ;  /* 0x30000008ff157230 */ /* 0x100fe40000004100 */
[C---:B------:R-:W-:Y:S01]  /*65a0*/  FMUL R0, R90.reuse, R57 ;  /* 0x000000395a007220 */ /* 0x040fe20000400000 */
[----:B------:R-:W-:Y:S02]  /*65b0*/  HADD2.F32 R3, -RZ, R8.H0_H0 ;  /* 0x20000008ff037230 */ /* 0x000fe40000004100 */
[----:B------:R-:W-:Y:S01]  /*65c0*/  FMUL R56, R90, R56 ;  /* 0x000000385a387220 */ /* 0x000fe20000400000 */
[----:B------:R-:W-:Y:S01]  /*65d0*/  FFMA R58, R89, R23, R58 ;  /* 0x00000017593a7223 */ /* 0x000fe2000000003a */
[----:B------:R-:W-:-:S02]  /*65e0*/  HADD2.F32 R23, -RZ, R11.H0_H0 ;  /* 0x2000000bff177230 */ /* 0x000fc40000004100 */
[C---:B------:R-:W-:Y:S01]  /*65f0*/  FMUL R62, R90.reuse, R62 ;  /* 0x0000003e5a3e7220 */ /* 0x040fe20000400000 */
[----:B------:R-:W-:Y:S01]  /*6600*/  MOV R49, 0x3bbb989d ;  /* 0x3bbb989d00317802 */ /* 0x000fe20000000f00 */
[----:B------:R-:W-:Y:S02]  /*6610*/  HADD2.F32 R25, -RZ, R9.H1_H1 ;  /* 0x30000009ff197230 */ /* 0x000fe40000004100 */
[C---:B------:R-:W-:Y:S01]  /*6620*/  FFMA R0, R89.reuse, R21, R0 ;  /* 0x0000001559007223 */ /* 0x040fe20000000000 */
        /* <DEDUP_REMOVED lines=19> */
[----:B------:R-:W-:Y:S01]  /*6760*/  FFMA.RM R3, R3, R51, 12582913 ;  /* 0x4b40000103037423 */ /* 0x000fe20000004033 */
        /* <DEDUP_REMOVED lines=16> */
[----:B------:R-:W-:Y:S01]  /*6870*/  FFMA.SAT R0, -R60, R49, 0.5 ;  /* 0x3f0000003c007423 */ /* 0x000fe20000002131 */
[----:B------:R-:W-:-:S02]  /*6880*/  HADD2.F32 R32, -RZ, R5.H0_H0 ;  /* 0x20000005ff207230 */ /* 0x000fc40000004100 */
[----:B------:R-:W-:Y:S01]  /*6890*/  FFMA R29, -R58, 1.4426950216293334961, -R29 ;  /* 0x3fb8aa3b3a1d7823 */ /* 0x000fe2000000091d */
[----:B------:R-:W-:Y:S01]  /*68a0*/  FMUL R66, R90, R66 ;  /* 0x000000425a427220 */ /* 0x000fe20000400000 */
[----:B------:R-:W-:Y:S01]  /*68b0*/  FFMA.RM R33, R0, R51, 12582913 ;  /* 0x4b40000100217423 */ /* 0x000fe20000004033 */
[----:B------:R-:W-:Y:S02]  /*68c0*/  HADD2.F32 R34, -RZ, R5.H1_H1 ;  /* 0x30000005ff227230 */ /* 0x000fe40000004100 */
[----:B------:R-:W-:Y:S01]  /*68d0*/  FFMA R29, -R58, 1.925963033500011079e-08, R29 ;  /* 0x32a570603a1d7823 */ /* 0x000fe2000000011d */
[----:B------:R3:W-:Y:S01]  /*68e0*/  MUFU.EX2 R30, R25 ;  /* 0x00000019001e7308 */ /* 0x0007e20000000800 */
[----:B-1----:R-:W-:Y:S01]  /*68f0*/  FADD R21, R31, -12583039 ;  /* 0xcb40007f1f157421 */ /* 0x002fe20000000000 */
[----:B------:R-:W-:Y:S01]  /*6900*/  FFMA R66, R89, R32, R66 ;  /* 0x0000002059427223 */ /* 0x000fe20000000042 */
[----:B------:R-:W-:Y:S01]  /*6910*/  FADD R35, R33, -12583039 ;  /* 0xcb40007f21237421 */ /* 0x000fe20000000000 */
[----:B------:R-:W-:Y:S01]  /*6920*/  FMUL R0, R90, R67 ;  /* 0x000000435a007220 */ /* 0x000fe20000400000 */
[----:B------:R-:W-:Y:S01]  /*6930*/  FFMA R21, -R20, 1.4426950216293334961, -R21 ;  /* 0x3fb8aa3b14157823 */ /* 0x000fe20000000915 */
[----:B------:R-:W-:-:S02]  /*6940*/  HADD2.F32 R40, -RZ, R6.H1_H1 ;  /* 0x30000006ff287230 */ /* 0x000fc40000004100 */
[----:B------:R-:W-:Y:S01]  /*6950*/  FFMA R35, -R60, 1.4426950216293334961, -R35 ;  /* 0x3fb8aa3b3c237823 */ /* 0x000fe20000000923 */
[----:B------:R1:W-:Y:S01]  /*6960*/  MUFU.EX2 R32, R29 ;  /* 0x0000001d00207308 */ /* 0x0003e20000000800 */
[-C--:B---3--:R-:W-:Y:S01]  /*6970*/  FFMA.SAT R25, -R22, R49.reuse, 0.5 ;  /* 0x3f00000016197423 */ /* 0x088fe20000002131 */
[----:B------:R-:W-:Y:S01]  /*6980*/  FFMA R21, -R20, 1.925963033500011079e-08, R21 ;  /* 0x32a5706014157823 */ /* 0x000fe20000000115 */
[----:B------:R-:W-:Y:S01]  /*6990*/  FFMA.SAT R20, -R62, R49, 0.5 ;  /* 0x3f0000003e147423 */ /* 0x000fe20000002131 */
[----:B------:R-:W-:Y:S01]  /*69a0*/  FFMA R0, R89, R34, R0 ;  /* 0x0000002259007223 */ /* 0x000fe20000000000 */
[-C--:B------:R-:W-:Y:S01]  /*69b0*/  FFMA.RM R25, R25, R51.reuse, 12582913 ;  /* 0x4b40000119197423 */ /* 0x080fe20000004033 */
[----:B------:R-:W-:Y:S01]  /*69c0*/  FFMA R35, -R60, 1.925963033500011079e-08, R35 ;  /* 0x32a570603c237823 */ /* 0x000fe20000000123 */
[----:B------:R-:W-:Y:S01]  /*69d0*/  FFMA.RM R37, R20, R51, 12582913 ;  /* 0x4b40000114257423 */ /* 0x000fe20000004033 */
[----:B------:R3:W-:Y:S01]  /*69e0*/  MUFU.EX2 R34, R21 ;  /* 0x0000001500227308 */ /* 0x0007e20000000800 */
[----:B-1----:R-:W-:Y:S01]  /*69f0*/  FADD R29, R25, -12583039 ;  /* 0xcb40007f191d7421 */ /* 0x002fe20000000000 */
[----:B------:R-:W-:Y:S01]  /*6a00*/  FFMA.SAT R20, -R24, R49, 0.5 ;  /* 0x3f00000018147423 */ /* 0x000fe20000002131 */
[----:B------:R-:W-:-:S02]  /*6a10*/  HADD2.F32 R38, -RZ, R6.H0_H0 ;  /* 0x20000006ff267230 */ /* 0x000fc40000004100 */
[----:B------:R-:W-:Y:S01]  /*6a20*/  FMUL R68, R90, R68 ;  /* 0x000000445a447220 */ /* 0x000fe20000400000 */
[----:B------:R-:W-:Y:S01]  /*6a30*/  FFMA R29, -R22, 1.4426950216293334961, -R29 ;  /* 0x3fb8aa3b161d7823 */ /* 0x000fe2000000091d */
[----:B------:R-:W-:Y:S01]  /*6a40*/  FFMA.RM R39, R20, R51, 12582913 ;  /* 0x4b40000114277423 */ /* 0x000fe20000004033 */
[----:B------:R-:W-:Y:S01]  /*6a50*/  FMUL R20, R90, R69 ;  /* 0x000000455a147220 */ /* 0x000fe20000400000 */
[----:B------:R1:W4:Y:S01]  /*6a60*/  MUFU.EX2 R36, R35 ;  /* 0x0000002300247308 */ /* 0x0003220000000800 */
[----:B---3--:R-:W-:Y:S01]  /*6a70*/  FADD R21, R37, -12583039 ;  /* 0xcb40007f25157421 */ /* 0x008fe20000000000 */
[----:B------:R-:W-:Y:S01]  /*6a80*/  FFMA R29, -R22, 1.925963033500011079e-08, R29 ;  /* 0x32a57060161d7823 */ /* 0x000fe2000000011d */
[----:B------:R-:W-:Y:S01]  /*6a90*/  FFMA.SAT R22, -R64, R49, 0.5 ;  /* 0x3f00000040167423 */ /* 0x000fe20000002131 */
[----:B------:R-:W-:Y:S01]  /*6aa0*/  FADD R41, R39, -12583039 ;  /* 0xcb40007f27297421 */ /* 0x000fe20000000000 */
[----:B------:R-:W-:Y:S01]  /*6ab0*/  FFMA R21, -R62, 1.4426950216293334961, -R21 ;  /* 0x3fb8aa3b3e157823 */ /* 0x000fe20000000915 */
[C---:B------:R-:W-:Y:S01]  /*6ac0*/  FFMA R20, R89.reuse, R40, R20 ;  /* 0x0000002859147223 */ /* 0x040fe20000000014 */
[----:B------:R-:W-:Y:S01]  /*6ad0*/  FFMA R68, R89, R38, R68 ;  /* 0x0000002659447223 */ /* 0x000fe20000000044 */
[----:B------:R-:W-:Y:S01]  /*6ae0*/  FFMA R41, -R24, 1.4426950216293334961, -R41 ;  /* 0x3fb8aa3b18297823 */ /* 0x000fe20000000929 */
[----:B-1----:R-:W-:Y:S01]  /*6af0*/  FFMA.RM R35, R22, R51, 12582913 ;  /* 0x4b40000116237423 */ /* 0x002fe20000004033 */
[----:B------:R-:W-:Y:S01]  /*6b00*/  FFMA R21, -R62, 1.925963033500011079e-08, R21 ;  /* 0x32a570603e157823 */ /* 0x000fe20000000115 */
[----:B------:R-:W-:Y:S01]  /*6b10*/  FFMA.SAT R22, -R26, R49, 0.5 ;  /* 0x3f0000001a167423 */ /* 0x000fe20000002131 */
[----:B------:R1:W-:Y:S01]  /*6b20*/  MUFU.EX2 R38, R29 ;  /* 0x0000001d00267308 */ /* 0x0003e20000000800 */
[----:B------:R-:W-:Y:S01]  /*6b30*/  FFMA R41, -R24, 1.925963033500011079e-08, R41 ;  /* 0x32a5706018297823 */ /* 0x000fe20000000129 */
[----:B------:R-:W-:-:S02]  /*6b40*/  HADD2.F32 R42, -RZ, R7.H0_H0 ;  /* 0x20000007ff2a7230 */ /* 0x000fc40000004100 */
[----:B------:R-:W-:Y:S01]  /*6b50*/  FFMA.RM R43, R22, R51, 12582913 ;  /* 0x4b400001162b7423 */ /* 0x000fe20000004033 */
[----:B------:R-:W-:Y:S01]  /*6b60*/  FFMA.SAT R22, -R0, R49, 0.5 ;  /* 0x3f00000000167423 */ /* 0x000fe20000002131 */
[----:B------:R-:W-:Y:S02]  /*6b70*/  HADD2.F32 R46, -RZ, R7.H1_H1 ;  /* 0x30000007ff2e7230 */ /* 0x000fe40000004100 */
[----:B------:R-:W-:Y:S01]  /*6b80*/  FMUL R70, R90, R70 ;  /* 0x000000465a467220 */ /* 0x000fe20000400000 */
[----:B------:R-:W-:Y:S01]  /*6b90*/  FADD R45, R43, -12583039 ;  /* 0xcb40007f2b2d7421 */ /* 0x000fe20000000000 */
[----:B------:R3:W-:Y:S01]  /*6ba0*/  MUFU.EX2 R40, R21 ;  /* 0x0000001500287308 */ /* 0x0007e20000000800 */
[----:B-1----:R-:W-:Y:S01]  /*6bb0*/  FADD R29, R35, -12583039 ;  /* 0xcb40007f231d7421 */ /* 0x002fe20000000000 */
[----:B------:R-:W-:Y:S01]  /*6bc0*/  FFMA.RM R44, R22, R51, 12582913 ;  /* 0x4b400001162c7423 */ /* 0x000fe20000004033 */
[----:B------:R-:W-:Y:S01]  /*6bd0*/  FMUL R22, R90, R71 ;  /* 0x000000475a167220 */ /* 0x000fe20000400000 */
[C---:B------:R-:W-:Y:S01]  /*6be0*/  FFMA R70, R89.reuse, R42, R70 ;  /* 0x0000002a59467223 */ /* 0x040fe20000000046 */
[----:B------:R-:W-:Y:S01]  /*6bf0*/  FFMA R29, -R64, 1.4426950216293334961, -R29 ;  /* 0x3fb8aa3b401d7823 */ /* 0x000fe2000000091d */
[----:B------:R-:W-:Y:S01]  /*6c00*/  FADD R47, R44, -12583039 ;  /* 0xcb40007f2c2f7421 */ /* 0x000fe20000000000 */
[----:B------:R-:W-:Y:S01]  /*6c10*/  FFMA R22, R89, R46, R22 ;  /* 0x0000002e59167223 */ /* 0x000fe20000000016 */
[----:B------:R1:W-:Y:S01]  /*6c20*/  MUFU.EX2 R24, R41 ;  /* 0x0000002900187308 */ /* 0x0003e20000000800 */
[-C--:B---3--:R-:W-:Y:S01]  /*6c30*/  FFMA.SAT R21, -R66, R49.reuse, 0.5 ;  /* 0x3f00000042157423 */ /* 0x088fe20000002131 */
[----:B------:R-:W-:Y:S01]  /*6c40*/  FFMA R29, -R64, 1.925963033500011079e-08, R29 ;  /* 0x32a57060401d7823 */ /* 0x000fe2000000011d */
[-C--:B------:R-:W-:Y:S01]  /*6c50*/  FFMA.SAT R46, -R20, R49.reuse, 0.5 ;  /* 0x3f000000142e7423 */ /* 0x080fe20000002131 */
[----:B------:R-:W-:Y:S01]  /*6c60*/  FFMA.SAT R48, -R70, R49, 0.5 ;  /* 0x3f00000046307423 */ /* 0x000fe20000002131 */
[----:B------:R-:W-:Y:S01]  /*6c70*/  FFMA.RM R21, R21, R51, 12582913 ;  /* 0x4b40000115157423 */ /* 0x000fe20000004033 */
[----:B------:R-:W-:Y:S01]  /*6c80*/  FFMA.SAT R50, -R22, R49, 0.5 ;  /* 0x3f00000016327423 */ /* 0x000fe20000002131 */
[----:B------:R-:W-:Y:S01]  /*6c90*/  FFMA R45, -R26, 1.4426950216293334961, -R45 ;  /* 0x3fb8aa3b1a2d7823 */ /* 0x000fe2000000092d */
[----:B------:R3:W-:Y:S01]  /*6ca0*/  MUFU.EX2 R42, R29 ;  /* 0x0000001d002a7308 */ /* 0x0007e20000000800 */
[----:B-1----:R-:W-:Y:S01]  /*6cb0*/  FADD R41, R21, -12583039 ;  /* 0xcb40007f15297421 */ /* 0x002fe20000000000 */
[----:B------:R-:W-:Y:S01]  /*6cc0*/  FFMA R47, -R0, 1.4426950216293334961, -R47 ;  /* 0x3fb8aa3b002f7823 */ /* 0x000fe2000000092f */
[-C--:B------:R-:W-:Y:S01]  /*6cd0*/  FFMA.RM R46, R46, R51.reuse, 12582913 ;  /* 0x4b4000012e2e7423 */ /* 0x080fe20000004033 */
[-C--:B------:R-:W-:Y:S01]  /*6ce0*/  FFMA.RM R48, R48, R51.reuse, 12582913 ;  /* 0x4b40000130307423 */ /* 0x080fe20000004033 */
[----:B------:R-:W-:Y:S01]  /*6cf0*/  FFMA R41, -R66, 1.4426950216293334961, -R41 ;  /* 0x3fb8aa3b42297823 */ /* 0x000fe20000000929 */
[----:B------:R-:W-:Y:S01]  /*6d00*/  FFMA.RM R50, R50, R51, 12582913 ;  /* 0x4b40000132327423 */ /* 0x000fe20000004033 */
[----:B------:R-:W-:Y:S01]  /*6d10*/  FFMA R45, -R26, 1.925963033500011079e-08, R45 ;  /* 0x32a570601a2d7823 */ /* 0x000fe2000000012d */
[----:B------:R-:W-:Y:S01]  /*6d20*/  FFMA R47, -R0, 1.925963033500011079e-08, R47 ;  /* 0x32a57060002f7823 */ /* 0x000fe2000000012f */
[----:B---3--:R-:W-:Y:S01]  /*6d30*/  FFMA.SAT R29, -R68, R49, 0.5 ;  /* 0x3f000000441d7423 */ /* 0x008fe20000002131 */
[----:B------:R-:W-:Y:S01]  /*6d40*/  FFMA R41, -R66, 1.925963033500011079e-08, R41 ;  /* 0x32a5706042297823 */ /* 0x000fe20000000129 */
[----:B------:R-:W-:-:S02]  /*6d50*/  IMAD.SHL.U32 R3, R3, 0x800000, RZ ;  /* 0x0080000003037824 */ /* 0x000fc400078e00ff */
        /* <DEDUP_REMOVED lines=8> */
[----:B------:R-:W-:Y:S01]  /*6de0*/  SHF.L.U32 R27, R27, 0x17, RZ ;  /* 0x000000171b1b7819 */ /* 0x000fe200000006ff */
[----:B------:R-:W-:Y:S01]  /*6df0*/  FFMA R49, -R20, 1.925963033500011079e-08, R49 ;  /* 0x32a5706014317823 */ /* 0x000fe20000000131 */
[----:B------:R2:W3:Y:S01]  /*6e00*/  MUFU.EX2 R26, R45 ;  /* 0x0000002d001a7308 */ /* 0x0004e20000000800 */
[----:B-1----:R-:W-:Y:S01]  /*6e10*/  FADD R41, R48, -12583039 ;  /* 0xcb40007f30297421 */ /* 0x002fe20000000000 */
[----:B------:R-:W-:Y:S01]  /*6e20*/  FFMA R51, -R22, 1.925963033500011079e-08, R51 ;  /* 0x32a5706016337823 */ /* 0x000fe20000000133 */
[----:B------:R-:W-:Y:S01]  /*6e30*/  IADD3 R3, R53, 0x1800000, RZ ;  /* 0x0180000035037810 */ /* 0x000fe20007ffe0ff */
[----:B------:R-:W-:-:S02]  /*6e40*/  IMAD.SHL.U32 R31, R31, 0x800000, RZ ;  /* 0x008000001f1f7824 */ /* 0x000fc400078e00ff */
[C---:B------:R-:W-:Y:S01]  /*6e50*/  FFMA R41, -R70.reuse, 1.4426950216293334961, -R41 ;  /* 0x3fb8aa3b46297823 */ /* 0x040fe20000000929 */
[----:B------:R-:W-:Y:S01]  /*6e60*/  SHF.L.U32 R23, R23, 0x17, RZ ;  /* 0x0000001717177819 */ /* 0x000fe200000006ff */
[----:B------:R-:W-:Y:S01]  /*6e70*/  IMAD.SHL.U32 R43, R43, 0x800000, RZ ;  /* 0x008000002b2b7824 */ /* 0x000fe200078e00ff */
[----:B------:R-:W-:Y:S01]  /*6e80*/  LOP3.LUT R3, R3, 0x7f800000, RZ, 0xc0, !PT ;  /* 0x7f80000003037812 */ /* 0x000fe200078ec0ff */
[----:B--2---:R-:W-:Y:S01]  /*6e90*/  FADD R45, R29, -12583039 ;  /* 0xcb40007f1d2d7421 */ /* 0x004fe20000000000 */
[----:B------:R-:W-:Y:S01]  /*6ea0*/  FFMA R41, -R70, 1.925963033500011079e-08, R41 ;  /* 0x32a5706046297823 */ /* 0x000fe20000000129 */
[----:B------:R-:W1:Y:S01]  /*6eb0*/  MUFU.EX2 R47, R47 ;  /* 0x0000002f002f7308 */ /* 0x000e620000000800 */
[----:B------:R-:W-:Y:S01]  /*6ec0*/  ISETP.GT.U32.AND P2, PT, R3, 0x1ffffff, PT ;  /* 0x01ffffff0300780c */ /* 0x000fe20003f44070 */
[C---:B------:R-:W-:Y:S01]  /*6ed0*/  FFMA R45, -R68.reuse, 1.4426950216293334961, -R45 ;  /* 0x3fb8aa3b442d7823 */ /* 0x040fe2000000092d */
[----:B------:R-:W-:Y:S01]  /*6ee0*/  SHF.L.U32 R25, R25, 0x17, RZ ;  /* 0x0000001719197819 */ /* 0x000fe200000006ff */
[----:B------:R-:W-:Y:S01]  /*6ef0*/  IMAD.SHL.U32 R37, R37, 0x800000, RZ ;  /* 0x0080000025257824 */ /* 0x000fe200078e00ff */
[----:B------:R-:W-:Y:S01]  /*6f00*/  SHF.L.U32 R39, R39, 0x17, RZ ;  /* 0x0000001727277819 */ /* 0x000fe200000006ff */
[----:B------:R-:W-:Y:S01]  /*6f10*/  FFMA R45, -R68, 1.925963033500011079e-08, R45 ;  /* 0x32a57060442d7823 */ /* 0x000fe2000000012d */
[----:B------:R-:W-:Y:S01]  /*6f20*/  SHF.L.U32 R35, R35, 0x17, RZ ;  /* 0x0000001723237819 */ /* 0x000fe200000006ff */
[----:B------:R-:W2:Y:S01]  /*6f30*/  MUFU.EX2 R49, R49 ;  /* 0x0000003100317308 */ /* 0x000ea20000000800 */
[----:B------:R-:W-:Y:S01]  /*6f40*/  SHF.L.U32 R21, R21, 0x17, RZ ;  /* 0x0000001715157819 */ /* 0x000fe200000006ff */
[----:B------:R-:W-:Y:S01]  /*6f50*/  IMAD.SHL.U32 R44, R44, 0x800000, RZ ;  /* 0x008000002c2c7824 */ /* 0x000fe200078e00ff */
[----:B------:R-:W-:Y:S01]  /*6f60*/  SHF.L.U32 R29, R29, 0x17, RZ ;  /* 0x000000171d1d7819 */ /* 0x000fe200000006ff */
[----:B------:R-:W-:Y:S01]  /*6f70*/  IMAD.SHL.U32 R48, R48, 0x800000, RZ ;  /* 0x0080000030307824 */ /* 0x000fe200078e00ff */
[----:B------:R-:W-:Y:S01]  /*6f80*/  SHF.L.U32 R46, R46, 0x17, RZ ;  /* 0x000000172e2e7819 */ /* 0x000fe200000006ff */
[----:B------:R-:W-:Y:S01]  /*6f90*/  BSSY B1, `(.L_x_167) ;  /* 0x000001e000017945 */ /* 0x000fe20003800000 */
[----:B------:R-:W-:Y:S01]  /*6fa0*/  SHF.L.U32 R50, R50, 0x17, RZ ;  /* 0x0000001732327819 */ /* 0x000fe200000006ff */
[----:B------:R-:W5:Y:S01]  /*6fb0*/  MUFU.EX2 R20, R45 ;  /* 0x0000002d00147308 */ /* 0x000f620000000800 */
[----:B----4-:R-:W-:Y:S01]  /*6fc0*/  FFMA R33, R33, R36, 1 ;  /* 0x3f80000021217423 */ /* 0x010fe20000000024 */
[----:B------:R-:W-:Y:S01]  /*6fd0*/  FFMA R27, R27, R32, 1 ;  /* 0x3f8000001b1b7423 */ /* 0x000fe20000000020 */
[----:B------:R-:W-:Y:S01]  /*6fe0*/  FFMA R34, R31, R34, 1 ;  /* 0x3f8000001f227423 */ /* 0x000fe20000000022 */
[----:B---3--:R-:W-:Y:S01]  /*6ff0*/  FFMA R36, R43, R26, 1 ;  /* 0x3f8000002b247423 */ /* 0x008fe2000000001a */
[----:B------:R-:W-:Y:S01]  /*7000*/  FFMA R30, R23, R30, 1 ;  /* 0x3f800000171e7423 */ /* 0x000fe2000000001e */
[----:B------:R-:W-:Y:S01]  /*7010*/  FFMA R28, R25, R38, 1 ;  /* 0x3f800000191c7423 */ /* 0x000fe20000000026 */
[----:B------:R-:W-:Y:S01]  /*7020*/  FFMA R31, R37, R40, 1 ;  /* 0x3f800000251f7423 */ /* 0x000fe20000000028 */
[----:B------:R-:W3:Y:S01]  /*7030*/  MUFU.EX2 R41, R41 ;  /* 0x0000002900297308 */ /* 0x000ee20000000800 */
[----:B------:R-:W-:Y:S01]  /*7040*/  FFMA R32, R39, R24, 1 ;  /* 0x3f80000027207423 */ /* 0x000fe20000000018 */
[----:B------:R-:W-:Y:S01]  /*7050*/  FFMA R35, R35, R42, 1 ;  /* 0x3f80000023237423 */ /* 0x000fe2000000002a */
[----:B------:R-:W-:Y:S01]  /*7060*/  FFMA R43, R21, R0, 1 ;  /* 0x3f800000152b7423 */ /* 0x000fe20000000000 */
[----:B-1----:R-:W-:Y:S01]  /*7070*/  FFMA R44, R44, R47, 1 ;  /* 0x3f8000002c2c7423 */ /* 0x002fe2000000002f */
[----:B--2---:R-:W-:-:S03]  /*7080*/  FFMA R46, R46, R49, 1 ;  /* 0x3f8000002e2e7423 */ /* 0x004fc60000000031 */
[----:B------:R-:W1:Y:S01]  /*7090*/  MUFU.EX2 R51, R51 ;  /* 0x0000003300337308 */ /* 0x000e620000000800 */
[----:B-----5:R-:W-:Y:S01]  /*70a0*/  FFMA R45, R29, R20, 1 ;  /* 0x3f8000001d2d7423 */ /* 0x020fe20000000014 */
[----:B---3--:R-:W-:Y:S01]  /*70b0*/  FFMA R41, R48, R41, 1 ;  /* 0x3f80000030297423 */ /* 0x008fe20000000029 */
[----:B-1----:R-:W-:Y:S01]  /*70c0*/  FFMA R50, R50, R51, 1 ;  /* 0x3f80000032327423 */ /* 0x002fe20000000033 */
[----:B------:R-:W-:Y:S06]  /*70d0*/  @P2 BRA `(.L_x_168) ;  /* 0x0000000000142947 */ /* 0x000fec0003800000 */
[----:B------:R-:W-:Y:S02]  /*70e0*/  MOV R3, R53 ;  /* 0x0000003500037202 */ /* 0x000fe40000000f00 */
[----:B------:R-:W-:-:S07]  /*70f0*/  MOV R20, 0x7110 ;  /* 0x0000711000147802 */ /* 0x000fce0000000f00 */
[----:B------:R-:W-:Y:S05]  /*7100*/  CALL.REL.NOINC `($__internal_0_$__cuda_sm20_rcp_rn_f32_slowpath) ;  /* 0x00000068003c7944 */ /* 0x000fea0003c00000 */
[----:B------:R-:W-:Y:S01]  /*7110*/  IMAD.MOV.U32 R22, RZ, RZ, R0 ;  /* 0x000000ffff167224 */ /* 0x000fe200078e0000 */
[----:B------:R-:W-:Y:S06]  /*7120*/  BRA `(.L_x_169) ;  /* 0x0000000000107947 */ /* 0x000fec0003800000 */
.L_x_168:
[----:B------:R-:W1:Y:S02]  /*7130*/  MUFU.RCP R22, R53 ;  /* 0x0000003500167308 */ /* 0x000e640000001000 */
[----:B-1----:R-:W-:-:S04]  /*7140*/  FFMA R0, R53, R22, -1 ;  /* 0xbf80000035007423 */ /* 0x002fc80000000016 */
[----:B------:R-:W-:-:S04]  /*7150*/  FADD.FTZ R3, -R0, -RZ ;  /* 0x800000ff00037221 */ /* 0x000fc80000010100 */
[----:B------:R-:W-:-:S07]  /*7160*/  FFMA R22, R22, R3, R22 ;  /* 0x0000000316167223 */ /* 0x000fce0000000016 */
.L_x_169:
[----:B------:R-:W-:Y:S05]  /*7170*/  BSYNC B1 ;  /* 0x0000000000017941 */ /* 0x000fea0003800000 */
.L_x_167:
[----:B------:R-:W-:Y:S01]  /*7180*/  IADD3 R0, R30, 0x1800000, RZ ;  /* 0x018000001e007810 */ /* 0x000fe20007ffe0ff */
[----:B------:R-:W-:Y:S03]  /*7190*/  BSSY B1, `(.L_x_170) ;  /* 0x000000d000017945 */ /* 0x000fe60003800000 */
[----:B------:R-:W-:-:S04]  /*71a0*/  LOP3.LUT R0, R0, 0x7f800000, RZ, 0xc0, !PT ;  /* 0x7f80000000007812 */ /* 0x000fc800078ec0ff */
[----:B------:R-:W-:-:S13]  /*71b0*/  ISETP.GT.U32.AND P2, PT, R0, 0x1ffffff, PT ;  /* 0x01ffffff0000780c */ /* 0x000fda0003f44070 */
[----:B------:R-:W-:Y:S05]  /*71c0*/  @P2 BRA `(.L_x_171) ;  /* 0x0000000000142947 */ /* 0x000fea0003800000 */
[----:B------:R-:W-:Y:S02]  /*71d0*/  MOV R3, R30 ;  /* 0x0000001e00037202 */ /* 0x000fe40000000f00 */
[----:B------:R-:W-:-:S07]  /*71e0*/  MOV R20, 0x7200 ;  /* 0x0000720000147802 */ /* 0x000fce0000000f00 */
[----:B------:R-:W-:Y:S05]  /*71f0*/  CALL.REL.NOINC `($__internal_0_$__cuda_sm20_rcp_rn_f32_slowpath) ;  /* 0x0000006800007944 */ /* 0x000fea0003c00000 */
[----:B------:R-:W-:Y:S01]  /*7200*/  IMAD.MOV.U32 R23, RZ, RZ, R0 ;  /* 0x000000ffff177224 */ /* 0x000fe200078e0000 */
[----:B------:R-:W-:Y:S06]  /*7210*/  BRA `(.L_x_172) ;  /* 0x0000000000107947 */ /* 0x000fec0003800000 */
.L_x_171:
[----:B------:R-:W1:Y:S02]  /*7220*/  MUFU.RCP R23, R30 ;  /* 0x0000001e00177308 */ /* 0x000e640000001000 */
[----:B-1----:R-:W-:-:S04]  /*7230*/  FFMA R0, R30, R23, -1 ;  /* 0xbf8000001e007423 */ /* 0x002fc80000000017 */
[----:B------:R-:W-:-:S04]  /*7240*/  FADD.FTZ R0, -R0, -RZ ;  /* 0x800000ff00007221 */ /* 0x000fc80000010100 */
[----:B------:R-:W-:-:S07]  /*7250*/  FFMA R23, R23, R0, R23 ;  /* 0x0000000017177223 */ /* 0x000fce0000000017 */
.L_x_172:
[----:B------:R-:W-:Y:S05]  /*7260*/  BSYNC B1 ;  /* 0x0000000000017941 */ /* 0x000fea0003800000 */
.L_x_170:
        /* <DEDUP_REMOVED lines=10> */
.L_x_174:
[----:B------:R-:W1:Y:S02]  /*7310*/  MUFU.RCP R24, R27 ;  /* 0x0000001b00187308 */ /* 0x000e640000001000 */
[----:B-1----:R-:W-:-:S04]  /*7320*/  FFMA R0, R27, R24, -1 ;  /* 0xbf8000001b007423 */ /* 0x002fc80000000018 */
[----:B------:R-:W-:-:S04]  /*7330*/  FADD.FTZ R3, -R0, -RZ ;  /* 0x800000ff00037221 */ /* 0x000fc80000010100 */
[----:B------:R-:W-:-:S07]  /*7340*/  FFMA R24, R24, R3, R24 ;  /* 0x0000000318187223 */ /* 0x000fce0000000018 */
.L_x_175:
[----:B------:R-:W-:Y:S05]  /*7350*/  BSYNC B1 ;  /* 0x0000000000017941 */ /* 0x000fea0003800000 */
.L_x_173:
        /* <DEDUP_REMOVED lines=10> */
.L_x_177:
[----:B------:R-:W1:Y:S02]  /*7400*/  MUFU.RCP R25, R34 ;  /* 0x0000002200197308 */ /* 0x000e640000001000 */
[----:B-1----:R-:W-:-:S04]  /*7410*/  FFMA R0, R34, R25, -1 ;  /* 0xbf80000022007423 */ /* 0x002fc80000000019 */
[----:B------:R-:W-:-:S04]  /*7420*/  FADD.FTZ R0, -R0, -RZ ;  /* 0x800000ff00007221 */ /* 0x000fc80000010100 */
[----:B------:R-:W-:-:S07]  /*7430*/  FFMA R25, R25, R0, R25 ;  /* 0x0000000019197223 */ /* 0x000fce0000000019 */
.L_x_178:
[----:B------:R-:W-:Y:S05]  /*7440*/  BSYNC B1 ;  /* 0x0000000000017941 */ /* 0x000fea0003800000 */
.L_x_176:
        /* <DEDUP_REMOVED lines=10> */
.L_x_180:
[----:B------:R-:W1:Y:S02]  /*74f0*/  MUFU.RCP R26, R33 ;  /* 0x00000021001a7308 */ /* 0x000e640000001000 */
[----:B-1----:R-:W-:-:S04]  /*7500*/  FFMA R0, R33, R26, -1 ;  /* 0xbf80000021007423 */ /* 0x002fc8000000001a */
[----:B------:R-:W-:-:S04]  /*7510*/  FADD.FTZ R3, -R0, -RZ ;  /* 0x800000ff00037221 */ /* 0x000fc80000010100 */
[----:B------:R-:W-:-:S07]  /*7520*/  FFMA R26, R26, R3, R26 ;  /* 0x000000031a1a7223 */ /* 0x000fce000000001a */
.L_x_181:
[----:B------:R-:W-:Y:S05]  /*7530*/  BSYNC B1 ;  /* 0x0000000000017941 */ /* 0x000fea0003800000 */
.L_x_179:
        /* <DEDUP_REMOVED lines=10> */
.L_x_183:
[----:B------:R-:W1:Y:S02]  /*75e0*/  MUFU.RCP R27, R28 ;  /* 0x0000001c001b7308 */ /* 0x000e640000001000 */
[----:B-1----:R-:W-:-:S04]  /*75f0*/  FFMA R0, R28, R27, -1 ;  /* 0xbf8000001c007423 */ /* 0x002fc8000000001b */
[----:B------:R-:W-:-:S04]  /*7600*/  FADD.FTZ R0, -R0, -RZ ;  /* 0x800000ff00007221 */ /* 0x000fc80000010100 */
[----:B------:R-:W-:-:S07]  /*7610*/  FFMA R27, R27, R0, R27 ;  /* 0x000000001b1b7223 */ /* 0x000fce000000001b */
.L_x_184:
[----:B------:R-:W-:Y:S05]  /*7620*/  BSYNC B1 ;  /* 0x0000000000017941 */ /* 0x000fea0003800000 */
.L_x_182:
        /* <DEDUP_REMOVED lines=10> */
.L_x_186:
[----:B------:R-:W1:Y:S02]  /*76d0*/  MUFU.RCP R28, R31 ;  /* 0x0000001f001c7308 */ /* 0x000e640000001000 */
[----:B-1----:R-:W-:-:S04]  /*76e0*/  FFMA R0, R31, R28, -1 ;  /* 0xbf8000001f007423 */ /* 0x002fc8000000001c */
[----:B------:R-:W-:-:S04]  /*76f0*/  FADD.FTZ R3, -R0, -RZ ;  /* 0x800000ff00037221 */ /* 0x000fc80000010100 */
[----:B------:R-:W-:-:S07]  /*7700*/  FFMA R28, R28, R3, R28 ;  /* 0x000000031c1c7223 */ /* 0x000fce000000001c */
.L_x_187:
[----:B------:R-:W-:Y:S05]  /*7710*/  BSYNC B1 ;  /* 0x0000000000017941 */ /* 0x000fea0003800000 */
.L_x_185:
        /* <DEDUP_REMOVED lines=10> */
.L_x_189:
[----:B------:R-:W1:Y:S02]  /*77c0*/  MUFU.RCP R29, R32 ;  /* 0x00000020001d7308 */ /* 0x000e640000001000 */
[----:B-1----:R-:W-:-:S04]  /*77d0*/  FFMA R0, R32, R29, -1 ;  /* 0xbf80000020007423 */ /* 0x002fc8000000001d */
[----:B------:R-:W-:-:S04]  /*77e0*/  FADD.FTZ R0, -R0, -RZ ;  /* 0x800000ff00007221 */ /* 0x000fc80000010100 */
[----:B------:R-:W-:-:S07]  /*77f0*/  FFMA R29, R29, R0, R29 ;  /* 0x000000001d1d7223 */ /* 0x000fce000000001d */
.L_x_190:
[----:B------:R-:W-:Y:S05]  /*7800*/  BSYNC B1 ;  /* 0x0000000000017941 */ /* 0x000fea0003800000 */
.L_x_188:
        /* <DEDUP_REMOVED lines=10> */
.L_x_192:
[----:B------:R-:W1:Y:S02]  /*78b0*/  MUFU.RCP R30, R35 ;  /* 0x00000023001e7308 */ /* 0x000e640000001000 */
[----:B-1----:R-:W-:-:S04]  /*78c0*/  FFMA R0, R35, R30, -1 ;  /* 0xbf80000023007423 */ /* 0x002fc8000000001e */
[----:B------:R-:W-:-:S04]  /*78d0*/  FADD.FTZ R3, -R0, -RZ ;  /* 0x800000ff00037221 */ /* 0x000fc80000010100 */
[----:B------:R-:W-:-:S07]  /*78e0*/  FFMA R30, R30, R3, R30 ;  /* 0x000000031e1e7223 */ /* 0x000fce000000001e */
.L_x_193:
[----:B------:R-:W-:Y:S05]  /*78f0*/  BSYNC B1 ;  /* 0x0000000000017941 */ /* 0x000fea0003800000 */
.L_x_191:
        /* <DEDUP_REMOVED lines=10> */
.L_x_195:
[----:B------:R-:W1:Y:S02]  /*79a0*/  MUFU.RCP R31, R36 ;  /* 0x00000024001f7308 */ /* 0x000e640000001000 */
[----:B-1----:R-:W-:-:S04]  /*79b0*/  FFMA R0, R36, R31, -1 ;  /* 0xbf80000024007423 */ /* 0x002fc8000000001f */
[----:B------:R-:W-:-:S04]  /*79c0*/  FADD.FTZ R0, -R0, -RZ ;  /* 0x800000ff00007221 */ /* 0x000fc80000010100 */
[----:B------:R-:W-:-:S07]  /*79d0*/  FFMA R31, R31, R0, R31 ;  /* 0x000000001f1f7223 */ /* 0x000fce000000001f */
.L_x_196:
[----:B------:R-:W-:Y:S05]  /*79e0*/  BSYNC B1 ;  /* 0x0000000000017941 */ /* 0x000fea0003800000 */
.L_x_194:
        /* <DEDUP_REMOVED lines=10> */
.L_x_198:
[----:B------:R-:W1:Y:S02]  /*7a90*/  MUFU.RCP R32, R43 ;  /* 0x0000002b00207308 */ /* 0x000e640000001000 */
[----:B-1----:R-:W-:-:S04]  /*7aa0*/  FFMA R0, R43, R32, -1 ;  /* 0xbf8000002b007423 */ /* 0x002fc80000000020 */
[----:B------:R-:W-:-:S04]  /*7ab0*/  FADD.FTZ R3, -R0, -RZ ;  /* 0x800000ff00037221 */ /* 0x000fc80000010100 */
[----:B------:R-:W-:-:S07]  /*7ac0*/  FFMA R32, R32, R3, R32 ;  /* 0x0000000320207223 */ /* 0x000fce0000000020 */
.L_x_199:
[----:B------:R-:W-:Y:S05]  /*7ad0*/  BSYNC B1 ;  /* 0x0000000000017941 */ /* 0x000fea0003800000 */
.L_x_197:
        /* <DEDUP_REMOVED lines=10> */
.L_x_201:
[----:B------:R-:W1:Y:S02]  /*7b80*/  MUFU.RCP R33, R44 ;  /* 0x0000002c00217308 */ /* 0x000e640000001000 */
[----:B-1----:R-:W-:-:S04]  /*7b90*/  FFMA R0, R44, R33, -1 ;  /* 0xbf8000002c007423 */ /* 0x002fc80000000021 */
[----:B------:R-:W-:-:S04]  /*7ba0*/  FADD.FTZ R0, -R0, -RZ ;  /* 0x800000ff00007221 */ /* 0x000fc80000010100 */
[----:B------:R-:W-:-:S07]  /*7bb0*/  FFMA R33, R33, R0, R33 ;  /* 0x0000000021217223 */ /* 0x000fce0000000021 */
.L_x_202:
[----:B------:R-:W-:Y:S05]  /*7bc0*/  BSYNC B1 ;  /* 0x0000000000017941 */ /* 0x000fea0003800000 */
.L_x_200:
        /* <DEDUP_REMOVED lines=10> */
.L_x_204:
[----:B------:R-:W1:Y:S02]  /*7c70*/  MUFU.RCP R34, R45 ;  /* 0x0000002d00227308 */ /* 0x000e640000001000 */
[----:B-1----:R-:W-:-:S04]  /*7c80*/  FFMA R0, R45, R34, -1 ;  /* 0xbf8000002d007423 */ /* 0x002fc80000000022 */
[----:B------:R-:W-:-:S04]  /*7c90*/  FADD.FTZ R3, -R0, -RZ ;  /* 0x800000ff00037221 */ /* 0x000fc80000010100 */
[----:B------:R-:W-:-:S07]  /*7ca0*/  FFMA R34, R34, R3, R34 ;  /* 0x0000000322227223 */ /* 0x000fce0000000022 */
.L_x_205:
[----:B------:R-:W-:Y:S05]  /*7cb0*/  BSYNC B1 ;  /* 0x0000000000017941 */ /* 0x000fea0003800000 */
.L_x_203:
        /* <DEDUP_REMOVED lines=10> */
.L_x_207:
[----:B------:R-:W1:Y:S02]  /*7d60*/  MUFU.RCP R35, R46 ;  /* 0x0000002e00237308 */ /* 0x000e640000001000 */
[----:B-1----:R-:W-:-:S04]  /*7d70*/  FFMA R0, R46, R35, -1 ;  /* 0xbf8000002e007423 */ /* 0x002fc80000000023 */
[----:B------:R-:W-:-:S04]  /*7d80*/  FADD.FTZ R0, -R0, -RZ ;  /* 0x800000ff00007221 */ /* 0x000fc80000010100 */
[----:B------:R-:W-:-:S07]  /*7d90*/  FFMA R35, R35, R0, R35 ;  /* 0x0000000023237223 */ /* 0x000fce0000000023 */
.L_x_208:
[----:B------:R-:W-:Y:S05]  /*7da0*/  BSYNC B1 ;  /* 0x0000000000017941 */ /* 0x000fea0003800000 */
.L_x_206:
        /* <DEDUP_REMOVED lines=10> */
.L_x_210:
[----:B------:R-:W1:Y:S02]  /*7e50*/  MUFU.RCP R36, R41 ;  /* 0x0000002900247308 */ /* 0x000e640000001000 */
[----:B-1----:R-:W-:-:S04]  /*7e60*/  FFMA R0, R41, R36, -1 ;  /* 0xbf80000029007423 */ /* 0x002fc80000000024 */
[----:B------:R-:W-:-:S04]  /*7e70*/  FADD.FTZ R3, -R0, -RZ ;  /* 0x800000ff00037221 */ /* 0x000fc80000010100 */
[----:B------:R-:W-:-:S07]  /*7e80*/  FFMA R36, R36, R3, R36 ;  /* 0x0000000324247223 */ /* 0x000fce0000000024 */
.L_x_211:
[----:B------:R-:W-:Y:S05]  /*7e90*/  BSYNC B1 ;  /* 0x0000000000017941 */ /* 0x000fea0003800000 */
.L_x_209:
[----:B------:R-:W-:-:S04]  /*7ea0*/  IADD3 R0, R50, 0x1800000, RZ ;  /* 0x0180000032007810 */ /* 0x000fc80007ffe0ff */
        /* <DEDUP_REMOVED lines=8> */
.L_x_212:
[----:B------:R-:W1:Y:S02]  /*7f30*/  MUFU.RCP R3, R50 ;  /* 0x0000003200037308 */ /* 0x000e640000001000 */
[----:B-1----:R-:W-:-:S04]  /*7f40*/  FFMA R0, R50, R3, -1 ;  /* 0xbf80000032007423 */ /* 0x002fc80000000003 */
[----:B------:R-:W-:-:S04]  /*7f50*/  FADD.FTZ R0, -R0, -RZ ;  /* 0x800000ff00007221 */ /* 0x000fc80000010100 */
[----:B------:R-:W-:-:S07]  /*7f60*/  FFMA R3, R3, R0, R3 ;  /* 0x0000000003037223 */ /* 0x000fce0000000003 */
.L_x_213:
[----:B------:R-:W-:Y:S01]  /*7f70*/  F2FP.F16.F32.PACK_AB R20, R23, R22 ;  /* 0x000000161714723e */ /* 0x000fe200000000ff */
[----:B------:R-:W-:Y:S01]  /*7f80*/  IMAD R0, R95, 0x2, R14 ;  /* 0x000000025f007824 */ /* 0x000fe200078e020e */
[----:B------:R-:W-:Y:S01]  /*7f90*/  F2FP.F16.F32.PACK_AB R21, R25, R24 ;  /* 0x000000181915723e */ /* 0x000fe200000000ff */
[----:B------:R-:W-:Y:S05]  /*7fa0*/  WARPSYNC.ALL ;  /* 0x0000000000007948 */ /* 0x000fea0003800000 */
[----:B------:R-:W-:Y:S01]  /*7fb0*/  F2FP.F16.F32.PACK_AB R22, R27, R26 ;  /* 0x0000001a1b16723e */ /* 0x000fe200000000ff */
[----:B------:R-:W-:Y:S01]  /*7fc0*/  BSSY B0, `(.L_x_214) ;  /* 0x0000019000007945 */ /* 0x000fe20003800000 */
[----:B------:R-:W-:-:S02]  /*7fd0*/  F2FP.F16.F32.PACK_AB R23, R29, R28 ;  /* 0x0000001c1d17723e */ /* 0x000fc400000000ff */
[----:B------:R-:W-:Y:S02]  /*7fe0*/  F2FP.F16.F32.PACK_AB R24, R31, R30 ;  /* 0x0000001e1f18723e */ /* 0x000fe400000000ff */
[----:B------:R-:W-:Y:S01]  /*7ff0*/  F2FP.F16.F32.PACK_AB R25, R33, R32 ;  /* 0x000000202119723e */ /* 0x000fe200000000ff */
[----:B------:R1:W-:Y:S01]  /*8000*/  STSM.16.M88.4 [R14+0x4200], R20 ;  /* 0x004200140e007844 */ /* 0x0003e20000000200 */
[----:B------:R-:W-:Y:S02]  /*8010*/  F2FP.F16.F32.PACK_AB R26, R35, R34 ;  /* 0x00000022231a723e */ /* 0x000fe400000000ff */
[----:B------:R-:W-:-:S05]  /*8020*/  F2FP.F16.F32.PACK_AB R27, R3, R36 ;  /* 0x00000024031b723e */ /* 0x000fca00000000ff */
        /* <DEDUP_REMOVED lines=18> */
.L_x_215:
[----:B------:R-:W-:Y:S05]  /*8150*/  BSYNC B0 ;  /* 0x0000000000007941 */ /* 0x000fea0003800000 */
.L_x_214:
[----:B------:R-:W-:Y:S06]  /*8160*/  BAR.SYNC.DEFER_BLOCKING 0x1, 0x100 ;  /* 0x0044000000007b1d */ /* 0x000fec0000010000 */
[----:B------:R-:W-:Y:S04]  /*8170*/  BSSY B0, `(.L_x_216) ;  /* 0x0000009000007945 */ /* 0x000fe80003800000 */
[----:B------:R-:W-:Y:S05]  /*8180*/  @P0 BRA `(.L_x_217) ;  /* 0x00000000001c0947 */ /* 0x000fea0003800000 */
[----:B------:R-:W-:-:S13]  /*8190*/  ISETP.NE.AND P2, PT, R99, 0x3, PT ;  /* 0x000000036300780c */ /* 0x000fda0003f45270 */
[----:B------:R-:W-:Y:S05]  /*81a0*/  @!P2 BRA `(.L_x_218) ;  /* 0x000000000004a947 */ /* 0x000fea0003800000 */
[----:B------:R-:W-:Y:S01]  /*81b0*/  BPT.TRAP 0x1 ;  /* 0x000000040000795c */ /* 0x000fe20000300000 */
.L_x_218:
[----:B------:R-:W-:-:S04]  /*81c0*/  ULEA UR4, UR40, UR51, 0x3 ;  /* 0x0000003328047291 */ /* 0x000fc8000f8e183f */
[----:B------:R-:W-:-:S04]  /*81d0*/  UIADD3 UR4, UR4, 0x80, URZ ;  /* 0x0000008004047890 */ /* 0x000fc8000fffe03f */
[----:B------:R-:W-:-:S09]  /*81e0*/  UPRMT UR4, UR50, 0x654, UR4 ;  /* 0x0000065432047896 */ /* 0x000fd20008000004 */
[----:B------:R-:W-:Y:S03]  /*81f0*/  SYNCS.ARRIVE.TRANS64.RED.A1T0 RZ, [UR4], RZ ;  /* 0x000000ffffff79a7 */ /* 0x000fe60008100404 */
.L_x_217:
[----:B------:R-:W-:Y:S05]  /*8200*/  BSYNC B0 ;  /* 0x0000000000007941 */ /* 0x000fea0003800000 */
.L_x_216:
[----:B------:R-:W-:Y:S01]  /*8210*/  UIADD3 UR4, UR40, 0x1, URZ ;  /* 0x0000000128047890 */ /* 0x000fe2000fffe03f */
[----:B------:R-:W-:Y:S03]  /*8220*/  BSSY B0, `(.L_x_219) ;  /* 0x0000012000007945 */ /* 0x000fe60003800000 */
[----:B------:R-:W-:-:S04]  /*8230*/  UISETP.NE.AND UP0, UPT, UR4, 0x4, UPT ;  /* 0x000000040400788c */ /* 0x000fc8000bf05270 */
[----:B------:R-:W-:Y:S01]  /*8240*/  USEL UR40, UR4, URZ, UP0 ;  /* 0x0000003f04287287 */ /* 0x000fe20008000000 */
[----:B------:R-:W-:Y:S11]  /*8250*/  @P0 BRA `(.L_x_220) ;  /* 0x0000000000380947 */ /* 0x000ff60003800000 */
[----:B------:R-:W-:-:S13]  /*8260*/  ISETP.NE.AND P2, PT, R99, 0x3, PT ;  /* 0x000000036300780c */ /* 0x000fda0003f45270 */
[----:B------:R-:W-:Y:S05]  /*8270*/  @!P2 BRA `(.L_x_221) ;  /* 0x000000000004a947 */ /* 0x000fea0003800000 */
[----:B------:R-:W-:Y:S01]  /*8280*/  BPT.TRAP 0x1 ;  /* 0x000000040000795c */ /* 0x000fe20000300000 */
.L_x_221:
[----:B------:R-:W-:Y:S01]  /*8290*/  SHF.L.U32 R3, R15, 0x1f, RZ ;  /* 0x0000001f0f037819 */ /* 0x000fe200000006ff */
[----:B------:R-:W-:Y:S01]  /*82a0*/  BSSY B1, `(.L_x_222) ;  /* 0x0000006000017945 */ /* 0x000fe20003800000 */
[C---:B-1----:R-:W-:Y:S02]  /*82b0*/  LEA R20, R12.reuse, UR51, 0x3 ;  /* 0x000000330c147c11 */ /* 0x042fe4000f8e18ff */
[----:B------:R-:W-:Y:S02]  /*82c0*/  @!P1 LEA R12, R12, R13, 0xd ;  /* 0x0000000d0c0c9211 */ /* 0x000fe400078e68ff */
[----:B------:R-:W1:Y:S02]  /*82d0*/  SYNCS.PHASECHK.TRANS64.TRYWAIT P2, [R20+URZ+0x60], R3 ;  /* 0x00006003140075a7 */ /* 0x000e64000804017f */
[----:B------:R-:W-:Y:S01]  /*82e0*/  @!P1 LEA R0, R95, R12, 0x1 ;  /* 0x0000000c5f009211 */ /* 0x000fe200078e08ff */
[----:B-1----:R-:W-:Y:S06]  /*82f0*/  @!P2 BRA `(.L_x_223) ;  /* 0x000000500040a947 */ /* 0x002fec0003800000 */
.L_x_358:
[----:B------:R-:W-:Y:S05]  /*8300*/  BSYNC B1 ;  /* 0x0000000000017941 */ /* 0x000fea0003800000 */
.L_x_222:
[----:B------:R-:W-:Y:S05]  /*8310*/  @!P1 WARPSYNC.ALL ;  /* 0x0000000000009948 */ /* 0x000fea0003800000 */
[----:B------:R2:W3:Y:S04]  /*8320*/  @!P1 LDSM.16.M88.4 R8, [R12] ;  /* 0x000000000c08983b */ /* 0x0004e80000000200 */
[----:B------:R2:W4:Y:S02]  /*8330*/  @!P1 LDSM.16.M88.4 R4, [R0] ;  /* 0x000000000004983b */ /* 0x0005240000000200 */
.L_x_220:
[----:B------:R-:W-:Y:S05]  /*8340*/  BSYNC B0 ;  /* 0x0000000000007941 */ /* 0x000fea0003800000 */
.L_x_219:
[--C-:B-123--:R-:W-:Y:S02]  /*8350*/  HADD2.F32 R0, -RZ, R8.reuse.H0_H0 ;  /* 0x20000008ff007230 */ /* 0x10efe40000004100 */
[C---:B------:R-:W-:Y:S01]  /*8360*/  FMUL R72, R90.reuse, R72 ;  /* 0x000000485a487220 */ /* 0x040fe20000400000 */
[----:B------:R-:W-:Y:S01]  /*8370*/  MOV R37, 0x3bbb989d ;  /* 0x3bbb989d00257802 */ /* 0x000fe20000000f00 */
[----:B------:R-:W-:Y:S02]  /*8380*/  HADD2.F32 R8, -RZ, R8.H1_H1 ;  /* 0x30000008ff087230 */ /* 0x000fe40000004100 */
[C---:B------:R-:W-:Y:S01]  /*8390*/  FMUL R73, R90.reuse, R73 ;  /* 0x000000495a497220 */ /* 0x040fe20000400000 */
[----:B------:R-:W-:Y:S01]  /*83a0*/  FFMA R0, R89, R0, R72 ;  /* 0x0000000059007223 */ /* 0x000fe20000000048 */
[--C-:B------:R-:W-:Y:S02]  /*83b0*/  HADD2.F32 R12, -RZ, R9.reuse.H0_H0 ;  /* 0x20000009ff0c7230 */ /* 0x100fe40000004100 */
[----:B------:R-:W-:Y:S01]  /*83c0*/  FMUL R3, R90, R74 ;  /* 0x0000004a5a037220 */ /* 0x000fe20000400000 */
[----:B------:R-:W-:-:S02]  /*83d0*/  HADD2.F32 R20, -RZ, R9.H1_H1 ;  /* 0x30000009ff147230 */ /* 0x000fc40000004100 */
[----:B------:R-:W-:Y:S01]  /*83e0*/  FFMA.SAT R9, -R0, R37, 0.5 ;  /* 0x3f00000000097423 */ /* 0x000fe20000002125 */
[----:B------:R-:W-:Y:S02]  /*83f0*/  IMAD.MOV.U32 R39, RZ, RZ, 0x437c0000 ;  /* 0x437c0000ff277424 */ /* 0x000fe400078e00ff */
[C---:B------:R-:W-:Y:S01]  /*8400*/  FFMA R8, R89.reuse, R8, R73 ;  /* 0x0000000859087223 */ /* 0x040fe20000000049 */
[----:B------:R-:W-:Y:S01]  /*8410*/  FFMA R3, R89, R12, R3 ;  /* 0x0000000c59037223 */ /* 0x000fe20000000003 */
[----:B------:R-:W-:Y:S01]  /*8420*/  FMUL R12, R90, R75 ;  /* 0x0000004b5a0c7220 */ /* 0x000fe20000400000 */
[----:B------:R-:W-:Y:S01]  /*8430*/  FFMA.RM R9, R9, R39, 12582913 ;  /* 0x4b40000109097423 */ /* 0x000fe20000004027 */
[-C--:B------:R-:W-:Y:S01]  /*8440*/  FFMA.SAT R13, -R8, R37.reuse, 0.5 ;  /* 0x3f000000080d7423 */ /* 0x080fe20000002125 */
[--C-:B------:R-:W-:Y:S02]  /*8450*/  HADD2.F32 R24, -RZ, R11.reuse.H0_H0 ;  /* 0x2000000bff187230 */ /* 0x100fe40000004100 */
[----:B------:R-:W-:Y:S01]  /*8460*/  FFMA.SAT R15, -R3, R37, 0.5 ;  /* 0x3f000000030f7423 */ /* 0x000fe20000002125 */
[----:B------:R-:W-:-:S02]  /*8470*/  HADD2.F32 R26, -RZ, R11.H1_H1 ;  /* 0x3000000bff1a7230 */ /* 0x000fc40000004100 */
[----:B------:R-:W-:Y:S01]  /*8480*/  FADD R11, R9, -12583039 ;  /* 0xcb40007f090b7421 */ /* 0x000fe20000000000 */
[----:B------:R-:W-:Y:S01]  /*8490*/  FFMA.RM R13, R13, R39, 12582913 ;  /* 0x4b4000010d0d7423 */ /* 0x000fe20000004027 */
[--C-:B------:R-:W-:Y:S02]  /*84a0*/  HADD2.F32 R22, -RZ, R10.reuse.H0_H0 ;  /* 0x2000000aff167230 */ /* 0x100fe40000004100 */
[----:B------:R-:W-:Y:S01]  /*84b0*/  FFMA R12, R89, R20, R12 ;  /* 0x00000014590c7223 */ /* 0x000fe2000000000c */
[----:B------:R-:W-:Y:S02]  /*84c0*/  HADD2.F32 R10, -RZ, R10.H1_H1 ;  /* 0x3000000aff0a7230 */ /* 0x000fe40000004100 */
[----:B------:R-:W-:Y:S01]  /*84d0*/  FMUL R28, R90, R77 ;  /* 0x0000004d5a1c7220 */ /* 0x000fe20000400000 */
[----:B------:R-:W-:Y:S01]  /*84e0*/  FFMA R11, -R0, 1.4426950216293334961, -R11 ;  /* 0x3fb8aa3b000b7823 */ /* 0x000fe2000000090b */
[----:B------:R-:W-:Y:S01]  /*84f0*/  FFMA.RM R21, R15, R39, 12582913 ;  /* 0x4b4000010f157423 */ /* 0x000fe20000004027 */
[----:B------:R-:W-:Y:S01]  /*8500*/  FADD R15, R13, -12583039 ;  /* 0xcb40007f0d0f7421 */ /* 0x000fe20000000000 */
[----:B------:R-:W-:Y:S01]  /*8510*/  FMUL R76, R90, R76 ;  /* 0x0000004c5a4c7220 */ /* 0x000fe20000400000 */
[----:B------:R-:W-:Y:S01]  /*8520*/  FFMA.SAT R20, -R12, R37, 0.5 ;  /* 0x3f0000000c147423 */ /* 0x000fe20000002125 */
[----:B------:R-:W-:Y:S01]  /*8530*/  FFMA R11, -R0, 1.925963033500011079e-08, R11 ;  /* 0x32a57060000b7823 */ /* 0x000fe2000000010b */
[----:B------:R-:W-:Y:S01]  /*8540*/  FFMA R10, R89, R10, R28 ;  /* 0x0000000a590a7223 */ /* 0x000fe2000000001c */
[----:B------:R-:W-:Y:S01]  /*8550*/  FADD R0, R21, -12583039 ;  /* 0xcb40007f15007421 */ /* 0x000fe20000000000 */
[----:B------:R-:W-:Y:S01]  /*8560*/  FFMA R15, -R8, 1.4426950216293334961, -R15 ;  /* 0x3fb8aa3b080f7823 */ /* 0x000fe2000000090f */
[----:B------:R-:W-:Y:S01]  /*8570*/  FFMA R22, R89, R22, R76 ;  /* 0x0000001659167223 */ /* 0x000fe2000000004c */
[----:B------:R-:W-:Y:S01]  /*8580*/  FFMA.RM R23, R20, R39, 12582913 ;  /* 0x4b40000114177423 */ /* 0x000fe20000004027 */
[----:B------:R-:W-:Y:S01]  /*8590*/  FFMA.SAT R20, -R10, R37, 0.5 ;  /* 0x3f0000000a147423 */ /* 0x000fe20000002125 */
[----:B------:R-:W-:Y:S01]  /*85a0*/  FMUL R30, R90, R79 ;  /* 0x0000004f5a1e7220 */ /* 0x000fe20000400000 */
[----:B------:R1:W2:Y:S01]  /*85b0*/  MUFU.EX2 R40, R11 ;  /* 0x0000000b00287308 */ /* 0x0002a20000000800 */
[C---:B------:R-:W-:Y:S01]  /*85c0*/  FFMA R0, -R3.reuse, 1.4426950216293334961, -R0 ;  /* 0x3fb8aa3b03007823 */ /* 0x040fe20000000900 */
[----:B------:R-:W-:Y:S01]  /*85d0*/  FFMA R15, -R8, 1.925963033500011079e-08, R15 ;  /* 0x32a57060080f7823 */ /* 0x000fe2000000010f */
[----:B------:R-:W-:Y:S01]  /*85e0*/  FMUL R78, R90, R78 ;  /* 0x0000004e5a4e7220 */ /* 0x000fe20000400000 */
[----:B------:R-:W-:Y:S01]  /*85f0*/  FFMA.SAT R8, -R22, R37, 0.5 ;  /* 0x3f00000016087423 */ /* 0x000fe20000002125 */
[----:B------:R-:W-:Y:S01]  /*8600*/  FFMA.RM R29, R20, R39, 12582913 ;  /* 0x4b400001141d7423 */ /* 0x000fe20000004027 */
[----:B------:R-:W-:Y:S01]  /*8610*/  FFMA R3, -R3, 1.925963033500011079e-08, R0 ;  /* 0x32a5706003037823 */ /* 0x000fe20000000100 */
[C---:B------:R-:W-:Y:S01]  /*8620*/  FFMA R26, R89.reuse, R26, R30 ;  /* 0x0000001a591a7223 */ /* 0x040fe2000000001e */
[----:B------:R-:W-:Y:S01]  /*8630*/  FFMA R24, R89, R24, R78 ;  /* 0x0000001859187223 */ /* 0x000fe2000000004e */
[----:B-1----:R-:W-:Y:S01]  /*8640*/  FADD R11, R23, -12583039 ;  /* 0xcb40007f170b7421 */ /* 0x002fe20000000000 */
[----:B----4-:R-:W-:-:S02]  /*8650*/  HADD2.F32 R0, -RZ, R4.H0_H0 ;  /* 0x20000004ff007230 */ /* 0x010fc40000004100 */
[----:B------:R-:W-:Y:S01]  /*8660*/  FFMA.RM R25, R8, R39, 12582913 ;  /* 0x4b40000108197423 */ /* 0x000fe20000004027 */
[----:B------:R-:W-:Y:S01]  /*8670*/  FMUL R80, R90, R80 ;  /* 0x000000505a507220 */ /* 0x000fe20000400000 */
[----:B------:R-:W-:Y:S01]  /*8680*/  FFMA R11, -R12, 1.4426950216293334961, -R11 ;  /* 0x3fb8aa3b0c0b7823 */ /* 0x000fe2000000090b */
[----:B------:R1:W-:Y:S01]  /*8690*/  MUFU.EX2 R28, R15 ;  /* 0x0000000f001c7308 */ /* 0x0003e20000000800 */
[----:B------:R-:W-:Y:S01]  /*86a0*/  FADD R31, R29, -12583039 ;  /* 0xcb40007f1d1f7421 */ /* 0x000fe20000000000 */
[----:B------:R-:W-:Y:S02]  /*86b0*/  HADD2.F32 R4, -RZ, R4.H1_H1 ;  /* 0x30000004ff047230 */ /* 0x000fe40000004100 */
[C---:B------:R-:W-:Y:S01]  /*86c0*/  FMUL R32, R90.reuse, R81 ;  /* 0x000000515a207220 */ /* 0x040fe20000400000 */
[--C-:B------:R-:W-:Y:S02]  /*86d0*/  HADD2.F32 R8, -RZ, R5.reuse.H1_H1 ;  /* 0x30000005ff087230 */ /* 0x100fe40000004100 */
[----:B------:R-:W-:Y:S01]  /*86e0*/  FMUL R34, R90, R83 ;  /* 0x000000535a227220 */ /* 0x000fe20000400000 */
[----:B------:R-:W-:Y:S01]  /*86f0*/  FADD R27, R25, -12583039 ;  /* 0xcb40007f191b7421 */ /* 0x000fe20000000000 */
[----:B------:R-:W-:Y:S01]  /*8700*/  FFMA R11, -R12, 1.925963033500011079e-08, R11 ;  /* 0x32a570600c0b7823 */ /* 0x000fe2000000010b */
[----:B------:R3:W-:Y:S01]  /*8710*/  MUFU.EX2 R42, R3 ;  /* 0x00000003002a7308 */ /* 0x0007e20000000800 */
[----:B-1----:R-:W-:Y:S01]  /*8720*/  FFMA.SAT R15, -R26, R37, 0.5 ;  /* 0x3f0000001a0f7423 */ /* 0x002fe20000002125 */
[----:B------:R-:W-:Y:S01]  /*8730*/  FFMA R80, R89, R0, R80 ;  /* 0x0000000059507223 */ /* 0x000fe20000000050 */
[----:B------:R-:W-:Y:S01]  /*8740*/  FFMA R31, -R10, 1.4426950216293334961, -R31 ;  /* 0x3fb8aa3b0a1f7823 */ /* 0x000fe2000000091f */
[----:B------:R-:W-:-:S02]  /*8750*/  HADD2.F32 R0, -RZ, R5.H0_H0 ;  /* 0x20000005ff007230 */ /* 0x000fc40000004100 */
[----:B------:R-:W-:Y:S01]  /*8760*/  FFMA.RM R15, R15, R39, 12582913 ;  /* 0x4b4000010f0f7423 */ /* 0x000fe20000004027 */
[C---:B------:R-:W-:Y:S01]  /*8770*/  FFMA R4, R89.reuse, R4, R32 ;  /* 0x0000000459047223 */ /* 0x040fe20000000020 */
[----:B------:R-:W-:Y:S01]  /*8780*/  FMUL R82, R90, R82 ;  /* 0x000000525a527220 */ /* 0x000fe20000400000 */
[----:B------:R-:W-:Y:S01]  /*8790*/  FFMA R27, -R22, 1.4426950216293334961, -R27 ;  /* 0x3fb8aa3b161b7823 */ /* 0x000fe2000000091b */
[----:B---3--:R-:W-:Y:S01]  /*87a0*/  FFMA.SAT R3, -R24, R37, 0.5 ;  /* 0x3f00000018037423 */ /* 0x008fe20000002125 */
[----:B------:R1:W3:Y:S01]  /*87b0*/  MUFU.EX2 R30, R11 ;  /* 0x0000000b001e7308 */ /* 0x0002e20000000800 */
[----:B------:R-:W-:Y:S01]  /*87c0*/  FFMA R8, R89, R8, R34 ;  /* 0x0000000859087223 */ /* 0x000fe20000000022 */
[----:B------:R-:W-:Y:S01]  /*87d0*/  FFMA R31, -R10, 1.925963033500011079e-08, R31 ;  /* 0x32a570600a1f7823 */ /* 0x000fe2000000011f */
[----:B------:R-:W-:Y:S01]  /*87e0*/  FFMA.RM R3, R3, R39, 12582913 ;  /* 0x4b40000103037423 */ /* 0x000fe20000004027 */
[--C-:B------:R-:W-:Y:S02]  /*87f0*/  HADD2.F32 R12, -RZ, R7.reuse.H0_H0 ;  /* 0x20000007ff0c7230 */ /* 0x100fe40000004100 */
[----:B------:R-:W-:Y:S01]  /*8800*/  FFMA.SAT R32, -R4, R37, 0.5 ;  /* 0x3f00000004207423 */ /* 0x000fe20000002125 */
[----:B------:R-:W-:-:S02]  /*8810*/  HADD2.F32 R20, -RZ, R7.H1_H1 ;  /* 0x30000007ff147230 */ /* 0x000fc40000004100 */
[----:B------:R-:W-:Y:S01]  /*8820*/  FADD R7, R15, -12583039 ;  /* 0xcb40007f0f077421 */ /* 0x000fe20000000000 */
[----:B------:R-:W-:Y:S01]  /*8830*/  FFMA R27, -R22, 1.925963033500011079e-08, R27 ;  /* 0x32a57060161b7823 */ /* 0x000fe2000000011b */
[-C--:B-1----:R-:W-:Y:S01]  /*8840*/  FFMA.SAT R11, -R80, R37.reuse, 0.5 ;  /* 0x3f000000500b7423 */ /* 0x082fe20000002125 */
[----:B------:R-:W-:Y:S01]  /*8850*/  FADD R5, R3, -12583039 ;  /* 0xcb40007f03057421 */ /* 0x000fe20000000000 */
[----:B------:R-:W-:Y:S01]  /*8860*/  FFMA R0, R89, R0, R82 ;  /* 0x0000000059007223 */ /* 0x000fe20000000052 */
[----:B------:R-:W-:Y:S01]  /*8870*/  FFMA.SAT R34, -R8, R37, 0.5 ;  /* 0x3f00000008227423 */ /* 0x000fe20000002125 */
[-C--:B------:R-:W-:Y:S01]  /*8880*/  FFMA.RM R11, R11, R39.reuse, 12582913 ;  /* 0x4b4000010b0b7423 */ /* 0x080fe20000004027 */
[----:B------:R1:W-:Y:S01]  /*8890*/  MUFU.EX2 R44, R31 ;  /* 0x0000001f002c7308 */ /* 0x0003e20000000800 */
[----:B------:R-:W-:Y:S01]  /*88a0*/  FFMA R7, -R26, 1.4426950216293334961, -R7 ;  /* 0x3fb8aa3b1a077823 */ /* 0x000fe20000000907 */
[----:B------:R-:W-:Y:S01]  /*88b0*/  FFMA R5, -R24, 1.4426950216293334961, -R5 ;  /* 0x3fb8aa3b18057823 */ /* 0x000fe20000000905 */
[----:B------:R-:W-:Y:S01]  /*88c0*/  FFMA.RM R34, R34, R39, 12582913 ;  /* 0x4b40000122227423 */ /* 0x000fe20000004027 */
[----:B------:R-:W-:-:S02]  /*88d0*/  HADD2.F32 R10, -RZ, R6.H0_H0 ;  /* 0x20000006ff0a7230 */ /* 0x000fc40000004100 */
[----:B------:R-:W-:Y:S01]  /*88e0*/  FFMA R7, -R26, 1.925963033500011079e-08, R7 ;  /* 0x32a570601a077823 */ /* 0x000fe20000000107 */
[----:B------:R-:W-:Y:S02]  /*88f0*/  HADD2.F32 R6, -RZ, R6.H1_H1 ;  /* 0x30000006ff067230 */ /* 0x000fe40000004100 */
[----:B------:R-:W-:Y:S01]  /*8900*/  FFMA R5, -R24, 1.925963033500011079e-08, R5 ;  /* 0x32a5706018057823 */ /* 0x000fe20000000105 */
[----:B------:R4:W-:Y:S01]  /*8910*/  MUFU.EX2 R22, R27 ;  /* 0x0000001b00167308 */ /* 0x0009e20000000800 */
[----:B-1----:R-:W-:Y:S01]  /*8920*/  FFMA.RM R31, R32, R39, 12582913 ;  /* 0x4b400001201f7423 */ /* 0x002fe20000004027 */
[----:B------:R-:W-:Y:S01]  /*8930*/  FFMA.SAT R32, -R0, R37, 0.5 ;  /* 0x3f00000000207423 */ /* 0x000fe20000002125 */
[----:B------:R-:W-:Y:S01]  /*8940*/  FADD R35, R34, -12583039 ;  /* 0xcb40007f22237421 */ /* 0x000fe20000000000 */
[C---:B------:R-:W-:Y:S01]  /*8950*/  FMUL R36, R90.reuse, R85 ;  /* 0x000000555a247220 */ /* 0x040fe20000400000 */
[----:B------:R-:W-:Y:S01]  /*8960*/  FMUL R86, R90, R86 ;  /* 0x000000565a567220 */ /* 0x000fe20000400000 */
[----:B------:R-:W-:Y:S01]  /*8970*/  FFMA.RM R33, R32, R39, 12582913 ;  /* 0x4b40000120217423 */ /* 0x000fe20000004027 */
[C---:B------:R-:W-:Y:S01]  /*8980*/  FMUL R38, R90.reuse, R87 ;  /* 0x000000575a267220 */ /* 0x040fe20000400000 */
[----:B------:R-:W-:Y:S01]  /*8990*/  FMUL R84, R90, R84 ;  /* 0x000000545a547220 */ /* 0x000fe20000400000 */
[----:B----4-:R-:W-:Y:S01]  /*89a0*/  FADD R27, R11, -12583039 ;  /* 0xcb40007f0b1b7421 */ /* 0x010fe20000000000 */
[----:B------:R1:W-:Y:S01]  /*89b0*/  MUFU.EX2 R26, R7 ;  /* 0x00000007001a7308 */ /* 0x0003e20000000800 */
[----:B------:R-:W-:Y:S01]  /*89c0*/  FFMA R35, -R8, 1.4426950216293334961, -R35 ;  /* 0x3fb8aa3b08237823 */ /* 0x000fe20000000923 */
[C---:B------:R-:W-:Y:S01]  /*89d0*/  FFMA R6, R89.reuse, R6, R36 ;  /* 0x0000000659067223 */ /* 0x040fe20000000024 */
[C---:B------:R-:W-:Y:S01]  /*89e0*/  FFMA R27, -R80.reuse, 1.4426950216293334961, -R27 ;  /* 0x3fb8aa3b501b7823 */ /* 0x040fe2000000091b */
[C---:B------:R-:W-:Y:S01]  /*89f0*/  FFMA R12, R89.reuse, R12, R86 ;  /* 0x0000000c590c7223 */ /* 0x040fe20000000056 */
[C---:B------:R-:W-:Y:S01]  /*8a00*/  FFMA R20, R89.reuse, R20, R38 ;  /* 0x0000001459147223 */ /* 0x040fe20000000026 */
[----:B------:R-:W-:Y:S01]  /*8a10*/  FFMA R10, R89, R10, R84 ;  /* 0x0000000a590a7223 */ /* 0x000fe20000000054 */
[----:B------:R-:W-:Y:S01]  /*8a20*/  FFMA R27, -R80, 1.925963033500011079e-08, R27 ;  /* 0x32a57060501b7823 */ /* 0x000fe2000000011b */
[----:B------:R4:W5:Y:S01]  /*8a30*/  MUFU.EX2 R24, R5 ;  /* 0x0000000500187308 */ /* 0x0009620000000800 */
[----:B-1----:R-:W-:Y:S01]  /*8a40*/  FADD R7, R33, -12583039 ;  /* 0xcb40007f21077421 */ /* 0x002fe20000000000 */
[----:B------:R-:W-:Y:S01]  /*8a50*/  FFMA R35, -R8, 1.925963033500011079e-08, R35 ;  /* 0x32a5706008237823 */ /* 0x000fe20000000123 */
[-C--:B------:R-:W-:Y:S01]  /*8a60*/  FFMA.SAT R8, -R6, R37.reuse, 0.5 ;  /* 0x3f00000006087423 */ /* 0x080fe20000002125 */
[-C--:B------:R-:W-:Y:S01]  /*8a70*/  FFMA.SAT R36, -R12, R37.reuse, 0.5 ;  /* 0x3f0000000c247423 */ /* 0x080fe20000002125 */
[----:B------:R-:W-:Y:S01]  /*8a80*/  FFMA R7, -R0, 1.4426950216293334961, -R7 ;  /* 0x3fb8aa3b00077823 */ /* 0x000fe20000000907 */
[----:B------:R-:W-:Y:S01]  /*8a90*/  FFMA.SAT R38, -R20, R37, 0.5 ;  /* 0x3f00000014267423 */ /* 0x000fe20000002125 */
[-C--:B------:R-:W-:Y:S01]  /*8aa0*/  FFMA.RM R8, R8, R39.reuse, 12582913 ;  /* 0x4b40000108087423 */ /* 0x080fe20000004027 */
[----:B------:R1:W5:Y:S01]  /*8ab0*/  MUFU.EX2 R32, R27 ;  /* 0x0000001b00207308 */ /* 0x0003620000000800 */
[----:B----4-:R-:W-:Y:S01]  /*8ac0*/  FADD R5, R31, -12583039 ;  /* 0xcb40007f1f057421 */ /* 0x010fe20000000000 */
[----:B------:R-:W-:Y:S01]  /*8ad0*/  FFMA R7, -R0, 1.925963033500011079e-08, R7 ;  /* 0x32a5706000077823 */ /* 0x000fe20000000107 */
[-C--:B------:R-:W-:Y:S01]  /*8ae0*/  FFMA.RM R36, R36, R39.reuse, 12582913 ;  /* 0x4b40000124247423 */ /* 0x080fe20000004027 */
[----:B------:R-:W-:Y:S01]  /*8af0*/  FFMA.RM R38, R38, R39, 12582913 ;  /* 0x4b40000126267423 */ /* 0x000fe20000004027 */
[----:B------:R-:W-:Y:S01]  /*8b00*/  FFMA R5, -R4, 1.4426950216293334961, -R5 ;  /* 0x3fb8aa3b04057823 */ /* 0x000fe20000000905 */
[----:B------:R-:W-:Y:S01]  /*8b10*/  SHF.L.U32 R9, R9, 0x17, RZ ;  /* 0x0000001709097819 */ /* 0x000fe200000006ff */
[----:B------:R-:W-:Y:S01]  /*8b20*/  IMAD.SHL.U32 R23, R23, 0x800000, RZ ;  /* 0x0080000017177824 */ /* 0x000fe200078e00ff */
[----:B------:R4:W-:Y:S01]  /*8b30*/  MUFU.EX2 R0, R7 ;  /* 0x0000000700007308 */ /* 0x0009e20000000800 */
[----:B-1----:R-:W-:Y:S01]  /*8b40*/  FFMA.SAT R27, -R10, R37, 0.5 ;  /* 0x3f0000000a1b7423 */ /* 0x002fe20000002125 */
[----:B------:R-:W-:Y:S01]  /*8b50*/  FFMA R5, -R4, 1.925963033500011079e-08, R5 ;  /* 0x32a5706004057823 */ /* 0x000fe20000000105 */
[----:B------:R-:W-:Y:S01]  /*8b60*/  FADD R37, R8, -12583039 ;  /* 0xcb40007f08257421 */ /* 0x000fe20000000000 */
[----:B------:R-:W-:Y:S01]  /*8b70*/  SHF.L.U32 R3, R3, 0x17, RZ ;  /* 0x0000001703037819 */ /* 0x000fe200000006ff */
[----:B------:R-:W-:Y:S01]  /*8b80*/  FFMA.RM R27, R27, R39, 12582913 ;  /* 0x4b4000011b1b7423 */ /* 0x000fe20000004027 */
[----:B------:R-:W-:Y:S01]  /*8b90*/  FADD R39, R38, -12583039 ;  /* 0xcb40007f26277421 */ /* 0x000fe20000000000 */
[----:B--2---:R-:W-:Y:S01]  /*8ba0*/  FFMA R9, R9, R40, 1 ;  /* 0x3f80000009097423 */ /* 0x004fe20000000028 */
[----:B------:R1:W2:Y:S01]  /*8bb0*/  MUFU.EX2 R4, R5 ;  /* 0x0000000500047308 */ /* 0x0002a20000000800 */
[----:B----4-:R-:W-:Y:S01]  /*8bc0*/  FADD R7, R36, -12583039 ;  /* 0xcb40007f24077421 */ /* 0x010fe20000000000 */
[----:B------:R-:W-:Y:S01]  /*8bd0*/  FFMA R37, -R6, 1.4426950216293334961, -R37 ;  /* 0x3fb8aa3b06257823 */ /* 0x000fe20000000925 */
[----:B------:R-:W-:Y:S01]  /*8be0*/  FFMA R39, -R20, 1.4426950216293334961, -R39 ;  /* 0x3fb8aa3b14277823 */ /* 0x000fe20000000927 */
[----:B---3--:R-:W-:Y:S01]  /*8bf0*/  FFMA R30, R23, R30, 1 ;  /* 0x3f800000171e7423 */ /* 0x008fe2000000001e */
[----:B------:R-:W-:Y:S01]  /*8c00*/  FFMA R7, -R12, 1.4426950216293334961, -R7 ;  /* 0x3fb8aa3b0c077823 */ /* 0x000fe20000000907 */
[----:B-----5:R-:W-:Y:S01]  /*8c10*/  FFMA R23, R3, R24, 1 ;  /* 0x3f80000003177423 */ /* 0x020fe20000000018 */
[----:B------:R-:W-:Y:S01]  /*8c20*/  FFMA R37, -R6, 1.925963033500011079e-08, R37 ;  /* 0x32a5706006257823 */ /* 0x000fe20000000125 */
[----:B------:R-:W-:Y:S01]  /*8c30*/  FFMA R39, -R20, 1.925963033500011079e-08, R39 ;  /* 0x32a5706014277823 */ /* 0x000fe20000000127 */
[----:B-1----:R-:W-:Y:S01]  /*8c40*/  FADD R5, R27, -12583039 ;  /* 0xcb40007f1b057421 */ /* 0x002fe20000000000 */
[----:B------:R-:W-:Y:S01]  /*8c50*/  FFMA R7, -R12, 1.925963033500011079e-08, R7 ;  /* 0x32a570600c077823 */ /* 0x000fe20000000107 */
[----:B------:R-:W-:Y:S01]  /*8c60*/  IADD3 R3, R9, 0x1800000, RZ ;  /* 0x0180000009037810 */ /* 0x000fe20007ffe0ff */
[----:B------:R-:W1:Y:S01]  /*8c70*/  MUFU.EX2 R35, R35 ;  /* 0x0000002300237308 */ /* 0x000e620000000800 */
[----:B------:R-:W-:Y:S01]  /*8c80*/  FFMA R5, -R10, 1.4426950216293334961, -R5 ;  /* 0x3fb8aa3b0a057823 */ /* 0x000fe20000000905 */
[----:B------:R-:W-:Y:S01]  /*8c90*/  IMAD.SHL.U32 R15, R15, 0x800000, RZ ;  /* 0x008000000f0f7824 */ /* 0x000fe200078e00ff */
[----:B------:R-:W-:Y:S01]  /*8ca0*/  LOP3.LUT R3, R3, 0x7f800000, RZ, 0xc0, !PT ;  /* 0x7f80000003037812 */ /* 0x000fe200078ec0ff */
[----:B------:R-:W-:-:S02]  /*8cb0*/  IMAD.SHL.U32 R33, R33, 0x800000, RZ ;  /* 0x0080000021217824 */ /* 0x000fc400078e00ff */
[----:B------:R-:W-:Y:S01]  /*8cc0*/  FFMA R5, -R10, 1.925963033500011079e-08, R5 ;  /* 0x32a570600a057823 */ /* 0x000fe20000000105 */
[----:B------:R-:W-:Y:S01]  /*8cd0*/  SHF.L.U32 R11, R11, 0x17, RZ ;  /* 0x000000170b0b7819 */ /* 0x000fe200000006ff */
[----:B------:R-:W-:Y:S01]  /*8ce0*/  IMAD.SHL.U32 R36, R36, 0x800000, RZ ;  /* 0x0080000024247824 */ /* 0x000fe200078e00ff */
[----:B------:R-:W-:Y:S01]  /*8cf0*/  MUFU.EX2 R37, R37 ;  /* 0x0000002500257308 */ /* 0x000fe20000000800 */
[----:B------:R-:W-:Y:S01]  /*8d00*/  ISETP.GT.U32.AND P1, PT, R3, 0x1ffffff, PT ;  /* 0x01ffffff0300780c */ /* 0x000fe20003f24070 */
[----:B------:R-:W-:Y:S01]  /*8d10*/  FFMA R26, R15, R26, 1 ;  /* 0x3f8000000f1a7423 */ /* 0x000fe2000000001a */
[----:B------:R-:W-:Y:S01]  /*8d20*/  SHF.L.U32 R13, R13, 0x17, RZ ;  /* 0x000000170d0d7819 */ /* 0x000fe200000006ff */
[----:B------:R-:W-:Y:S01]  /*8d30*/  BSSY B1, `(.L_x_224) ;  /* 0x0000022000017945 */ /* 0x000fe20003800000 */
[----:B------:R-:W-:Y:S01]  /*8d40*/  SHF.L.U32 R25, R25, 0x17, RZ ;  /* 0x0000001719197819 */ /* 0x000fe200000006ff */
[----:B------:R-:W-:Y:S01]  /*8d50*/  FFMA R15, R11, R32, 1 ;  /* 0x3f8000000b0f7423 */ /* 0x000fe20000000020 */
[----:B------:R-:W-:Y:S01]  /*8d60*/  SHF.L.U32 R29, R29, 0x17, RZ ;  /* 0x000000171d1d7819 */ /* 0x000fe200000006ff */
[----:B------:R-:W3:Y:S01]  /*8d70*/  MUFU.EX2 R6, R5 ;  /* 0x0000000500067308 */ /* 0x000ee20000000800 */
[----:B------:R-:W-:Y:S01]  /*8d80*/  SHF.L.U32 R27, R27, 0x17, RZ ;  /* 0x000000171b1b7819 */ /* 0x000fe200000006ff */
[----:B------:R-:W-:Y:S01]  /*8d90*/  FFMA R28, R13, R28, 1 ;  /* 0x3f8000000d1c7423 */ /* 0x000fe2000000001c */
[----:B------:R-:W-:Y:S01]  /*8da0*/  SHF.L.U32 R21, R21, 0x17, RZ ;  /* 0x0000001715157819 */ /* 0x000fe200000006ff */
[----:B------:R-:W-:Y:S01]  /*8db0*/  FFMA R25, R25, R22, 1 ;  /* 0x3f80000019197423 */ /* 0x000fe20000000016 */
[----:B------:R-:W-:Y:S01]  /*8dc0*/  SHF.L.U32 R31, R31, 0x17, RZ ;  /* 0x000000171f1f7819 */ /* 0x000fe200000006ff */
[----:B------:R-:W-:Y:S01]  /*8dd0*/  FFMA R44, R29, R44, 1 ;  /* 0x3f8000001d2c7423 */ /* 0x000fe2000000002c */
[----:B------:R-:W-:Y:S01]  /*8de0*/  SHF.L.U32 R34, R34, 0x17, RZ ;  /* 0x0000001722227819 */ /* 0x000fe200000006ff */
[----:B------:R-:W4:Y:S01]  /*8df0*/  MUFU.EX2 R7, R7 ;  /* 0x0000000700077308 */ /* 0x000f220000000800 */
[----:B------:R-:W-:Y:S01]  /*8e00*/  SHF.L.U32 R8, R8, 0x17, RZ ;  /* 0x0000001708087819 */ /* 0x000fe200000006ff */
[----:B------:R-:W-:Y:S01]  /*8e10*/  FFMA R13, R21, R42, 1 ;  /* 0x3f800000150d7423 */ /* 0x000fe2000000002a */
[----:B------:R-:W-:Y:S01]  /*8e20*/  SHF.L.U32 R38, R38, 0x17, RZ ;  /* 0x0000001726267819 */ /* 0x000fe200000006ff */
[----:B--2---:R-:W-:Y:S01]  /*8e30*/  FFMA R22, R31, R4, 1 ;  /* 0x3f8000001f167423 */ /* 0x004fe20000000004 */
[----:B------:R-:W-:Y:S01]  /*8e40*/  FFMA R24, R33, R0, 1 ;  /* 0x3f80000021187423 */ /* 0x000fe20000000000 */
[----:B-1----:R-:W-:-:S02]  /*8e50*/  FFMA R35, R34, R35, 1 ;  /* 0x3f80000022237423 */ /* 0x002fc40000000023 */
[----:B------:R-:W1:Y:S01]  /*8e60*/  MUFU.EX2 R39, R39 ;  /* 0x0000002700277308 */ /* 0x000e620000000800 */
[----:B---3--:R-:W-:Y:S01]  /*8e70*/  FFMA R32, R27, R6, 1 ;  /* 0x3f8000001b207423 */ /* 0x008fe20000000006 */
[----:B------:R-:W-:Y:S01]  /*8e80*/  FFMA R27, R8, R37, 1 ;  /* 0x3f800000081b7423 */ /* 0x000fe20000000025 */
[----:B----4-:R-:W-:Y:S01]  /*8e90*/  FFMA R36, R36, R7, 1 ;  /* 0x3f80000024247423 */ /* 0x010fe20000000007 */
[----:B-1----:R-:W-:Y:S01]  /*8ea0*/  FFMA R29, R38, R39, 1 ;  /* 0x3f800000261d7423 */ /* 0x002fe20000000027 */
[----:B------:R-:W-:Y:S06]  /*8eb0*/  @P1 BRA `(.L_x_225) ;  /* 0x0000000000141947 */ /* 0x000fec0003800000 */
[----:B------:R-:W-:Y:S02]  /*8ec0*/  MOV R3, R9 ;  /* 0x0000000900037202 */ /* 0x000fe40000000f00 */
[----:B------:R-:W-:-:S07]  /*8ed0*/  MOV R20, 0x8ef0 ;  /* 0x00008ef000147802 */ /* 0x000fce0000000f00 */
[----:B------:R-:W-:Y:S05]  /*8ee0*/  CALL.REL.NOINC `($__internal_0_$__cuda_sm20_rcp_rn_f32_slowpath) ;  /* 0x0000004800c47944 */ /* 0x000fea0003c00000 */
[----:B------:R-:W-:Y:S01]  /*8ef0*/  MOV R4, R0 ;  /* 0x0000000000047202 */ /* 0x000fe20000000f00 */
[----:B------:R-:W-:Y:S06]  /*8f00*/  BRA `(.L_x_226) ;  /* 0x0000000000107947 */ /* 0x000fec0003800000 */
.L_x_225:
[----:B------:R-:W1:Y:S02]  /*8f10*/  MUFU.RCP R4, R9 ;  /* 0x0000000900047308 */ /* 0x000e640000001000 */
[----:B-1----:R-:W-:-:S04]  /*8f20*/  FFMA R0, R9, R4, -1 ;  /* 0xbf80000009007423 */ /* 0x002fc80000000004 */
[----:B------:R-:W-:-:S04]  /*8f30*/  FADD.FTZ R3, -R0, -RZ ;  /* 0x800000ff00037221 */ /* 0x000fc80000010100 */
[----:B------:R-:W-:-:S07]  /*8f40*/  FFMA R4, R4, R3, R4 ;  /* 0x0000000304047223 */ /* 0x000fce0000000004 */
.L_x_226:
[----:B------:R-:W-:Y:S05]  /*8f50*/  BSYNC B1 ;  /* 0x0000000000017941 */ /* 0x000fea0003800000 */
.L_x_224:
        /* <DEDUP_REMOVED lines=10> */
.L_x_228:
[----:B------:R-:W1:Y:S02]  /*9000*/  MUFU.RCP R5, R28 ;  /* 0x0000001c00057308 */ /* 0x000e640000001000 */
[----:B-1----:R-:W-:-:S04]  /*9010*/  FFMA R0, R28, R5, -1 ;  /* 0xbf8000001c007423 */ /* 0x002fc80000000005 */
[----:B------:R-:W-:-:S04]  /*9020*/  FADD.FTZ R0, -R0, -RZ ;  /* 0x800000ff00007221 */ /* 0x000fc80000010100 */
[----:B------:R-:W-:-:S07]  /*9030*/  FFMA R5, R5, R0, R5 ;  /* 0x0000000005057223 */ /* 0x000fce0000000005 */
.L_x_229:
[----:B------:R-:W-:Y:S05]  /*9040*/  BSYNC B1 ;  /* 0x0000000000017941 */ /* 0x000fea0003800000 */
.L_x_227:
        /* <DEDUP_REMOVED lines=10> */
.L_x_231:
[----:B------:R-:W1:Y:S02]  /*90f0*/  MUFU.RCP R6, R13 ;  /* 0x0000000d00067308 */ /* 0x000e640000001000 */
[----:B-1----:R-:W-:-:S04]  /*9100*/  FFMA R0, R13, R6, -1 ;  /* 0xbf8000000d007423 */ /* 0x002fc80000000006 */
[----:B------:R-:W-:-:S04]  /*9110*/  FADD.FTZ R3, -R0, -RZ ;  /* 0x800000ff00037221 */ /* 0x000fc80000010100 */
[----:B------:R-:W-:-:S07]  /*9120*/  FFMA R6, R6, R3, R6 ;  /* 0x0000000306067223 */ /* 0x000fce0000000006 */
.L_x_232:
[----:B------:R-:W-:Y:S05]  /*9130*/  BSYNC B1 ;  /* 0x0000000000017941 */ /* 0x000fea0003800000 */
.L_x_230:
        /* <DEDUP_REMOVED lines=10> */
.L_x_234:
[----:B------:R-:W1:Y:S02]  /*91e0*/  MUFU.RCP R7, R30 ;  /* 0x0000001e00077308 */ /* 0x000e640000001000 */
[----:B-1----:R-:W-:-:S04]  /*91f0*/  FFMA R0, R30, R7, -1 ;  /* 0xbf8000001e007423 */ /* 0x002fc80000000007 */
[----:B------:R-:W-:-:S04]  /*9200*/  FADD.FTZ R0, -R0, -RZ ;  /* 0x800000ff00007221 */ /* 0x000fc80000010100 */
[----:B------:R-:W-:-:S07]  /*9210*/  FFMA R7, R7, R0, R7 ;  /* 0x0000000007077223 */ /* 0x000fce0000000007 */
.L_x_235:
[----:B------:R-:W-:Y:S05]  /*9220*/  BSYNC B1 ;  /* 0x0000000000017941 */ /* 0x000fea0003800000 */
.L_x_233:
        /* <DEDUP_REMOVED lines=10> */
.L_x_237:
[----:B------:R-:W1:Y:S02]  /*92d0*/  MUFU.RCP R8, R25 ;  /* 0x0000001900087308 */ /* 0x000e640000001000 */
[----:B-1----:R-:W-:-:S04]  /*92e0*/  FFMA R0, R25, R8, -1 ;  /* 0xbf80000019007423 */ /* 0x002fc80000000008 */
[----:B------:R-:W-:-:S04]  /*92f0*/  FADD.FTZ R3, -R0, -RZ ;  /* 0x800000ff00037221 */ /* 0x000fc80000010100 */
[----:B------:R-:W-:-:S07]  /*9300*/  FFMA R8, R8, R3, R8 ;  /* 0x0000000308087223 */ /* 0x000fce0000000008 */
.L_x_238:
[----:B------:R-:W-:Y:S05]  /*9310*/  BSYNC B1 ;  /* 0x0000000000017941 */ /* 0x000fea0003800000 */
.L_x_236:
        /* <DEDUP_REMOVED lines=10> */
.L_x_240:
[----:B------:R-:W1:Y:S02]  /*93c0*/  MUFU.RCP R9, R44 ;  /* 0x0000002c00097308 */ /* 0x000e640000001000 */
[----:B-1----:R-:W-:-:S04]  /*93d0*/  FFMA R0, R44, R9, -1 ;  /* 0xbf8000002c007423 */ /* 0x002fc80000000009 */
[----:B------:R-:W-:-:S04]  /*93e0*/  FADD.FTZ R0, -R0, -RZ ;  /* 0x800000ff00007221 */ /* 0x000fc80000010100 */
[----:B------:R-:W-:-:S07]  /*93f0*/  FFMA R9, R9, R0, R9 ;  /* 0x0000000009097223 */ /* 0x000fce0000000009 */
.L_x_241:
[----:B------:R-:W-:Y:S05]  /*9400*/  BSYNC B1 ;  /* 0x0000000000017941 */ /* 0x000fea0003800000 */
.L_x_239:
        /* <DEDUP_REMOVED lines=10> */
.L_x_243:
[----:B------:R-:W1:Y:S02]  /*94b0*/  MUFU.RCP R10, R23 ;  /* 0x00000017000a7308 */ /* 0x000e640000001000 */
[----:B-1----:R-:W-:-:S04]  /*94c0*/  FFMA R0, R23, R10, -1 ;  /* 0xbf80000017007423 */ /* 0x002fc8000000000a */
[----:B------:R-:W-:-:S04]  /*94d0*/  FADD.FTZ R3, -R0, -RZ ;  /* 0x800000ff00037221 */ /* 0x000fc80000010100 */
[----:B------:R-:W-:-:S07]  /*94e0*/  FFMA R10, R10, R3, R10 ;  /* 0x000000030a0a7223 */ /* 0x000fce000000000a */
.L_x_244:
[----:B------:R-:W-:Y:S05]  /*94f0*/  BSYNC B1 ;  /* 0x0000000000017941 */ /* 0x000fea0003800000 */
.L_x_242:
        /* <DEDUP_REMOVED lines=10> */
.L_x_246:
[----:B------:R-:W1:Y:S02]  /*95a0*/  MUFU.RCP R11, R26 ;  /* 0x0000001a000b7308 */ /* 0x000e640000001000 */
[----:B-1----:R-:W-:-:S04]  /*95b0*/  FFMA R0, R26, R11, -1 ;  /* 0xbf8000001a007423 */ /* 0x002fc8000000000b */
[----:B------:R-:W-:-:S04]  /*95c0*/  FADD.FTZ R0, -R0, -RZ ;  /* 0x800000ff00007221 */ /* 0x000fc80000010100 */
[----:B------:R-:W-:-:S07]  /*95d0*/  FFMA R11, R11, R0, R11 ;  /* 0x000000000b0b7223 */ /* 0x000fce000000000b */
.L_x_247:
[----:B------:R-:W-:Y:S05]  /*95e0*/  BSYNC B1 ;  /* 0x0000000000017941 */ /* 0x000fea0003800000 */
.L_x_245:
        /* <DEDUP_REMOVED lines=10> */
.L_x_249:
[----:B------:R-:W1:Y:S02]  /*9690*/  MUFU.RCP R12, R15 ;  /* 0x0000000f000c7308 */ /* 0x000e640000001000 */
[----:B-1----:R-:W-:-:S04]  /*96a0*/  FFMA R0, R15, R12, -1 ;  /* 0xbf8000000f007423 */ /* 0x002fc8000000000c */
[----:B------:R-:W-:-:S04]  /*96b0*/  FADD.FTZ R3, -R0, -RZ ;  /* 0x800000ff00037221 */ /* 0x000fc80000010100 */
[----:B------:R-:W-:-:S07]  /*96c0*/  FFMA R12, R12, R3, R12 ;  /* 0x000000030c0c7223 */ /* 0x000fce000000000c */
.L_x_250:
[----:B------:R-:W-:Y:S05]  /*96d0*/  BSYNC B1 ;  /* 0x0000000000017941 */ /* 0x000fea0003800000 */
.L_x_248:
        /* <DEDUP_REMOVED lines=10> */
.L_x_252:
[----:B------:R-:W1:Y:S02]  /*9780*/  MUFU.RCP R13, R22 ;  /* 0x00000016000d7308 */ /* 0x000e640000001000 */
[----:B-1----:R-:W-:-:S04]  /*9790*/  FFMA R0, R22, R13, -1 ;  /* 0xbf80000016007423 */ /* 0x002fc8000000000d */
[----:B------:R-:W-:-:S04]  /*97a0*/  FADD.FTZ R0, -R0, -RZ ;  /* 0x800000ff00007221 */ /* 0x000fc80000010100 */
[----:B------:R-:W-:-:S07]  /*97b0*/  FFMA R13, R13, R0, R13 ;  /* 0x000000000d0d7223 */ /* 0x000fce000000000d */
.L_x_253:
[----:B------:R-:W-:Y:S05]  /*97c0*/  BSYNC B1 ;  /* 0x0000000000017941 */ /* 0x000fea0003800000 */
.L_x_251:
        /* <DEDUP_REMOVED lines=10> */
.L_x_255:
[----:B------:R-:W1:Y:S02]  /*9870*/  MUFU.RCP R15, R24 ;  /* 0x00000018000f7308 */ /* 0x000e640000001000 */
[----:B-1----:R-:W-:-:S04]  /*9880*/  FFMA R0, R24, R15, -1 ;  /* 0xbf80000018007423 */ /* 0x002fc8000000000f */
[----:B------:R-:W-:-:S04]  /*9890*/  FADD.FTZ R0, -R0, -RZ ;  /* 0x800000ff00007221 */ /* 0x000fc80000010100 */
[----:B------:R-:W-:-:S07]  /*98a0*/  FFMA R15, R15, R0, R15 ;  /* 0x000000000f0f7223 */ /* 0x000fce000000000f */
.L_x_256:
[----:B------:R-:W-:Y:S05]  /*98b0*/  BSYNC B1 ;  /* 0x0000000000017941 */ /* 0x000fea0003800000 */
.L_x_254:
        /* <DEDUP_REMOVED lines=10> */
.L_x_258:
[----:B------:R-:W1:Y:S02]  /*9960*/  MUFU.RCP R22, R35 ;  /* 0x0000002300167308 */ /* 0x000e640000001000 */
[----:B-1----:R-:W-:-:S04]  /*9970*/  FFMA R0, R35, R22, -1 ;  /* 0xbf80000023007423 */ /* 0x002fc80000000016 */
[----:B------:R-:W-:-:S04]  /*9980*/  FADD.FTZ R3, -R0, -RZ ;  /* 0x800000ff00037221 */ /* 0x000fc80000010100 */
[----:B------:R-:W-:-:S07]  /*9990*/  FFMA R22, R22, R3, R22 ;  /* 0x0000000316167223 */ /* 0x000fce0000000016 */
.L_x_259:
[----:B------:R-:W-:Y:S05]  /*99a0*/  BSYNC B1 ;  /* 0x0000000000017941 */ /* 0x000fea0003800000 */
.L_x_257:
        /* <DEDUP_REMOVED lines=10> */
.L_x_261:
[----:B------:R-:W1:Y:S02]  /*9a50*/  MUFU.RCP R23, R32 ;  /* 0x0000002000177308 */ /* 0x000e640000001000 */
[----:B-1----:R-:W-:-:S04]  /*9a60*/  FFMA R0, R32, R23, -1 ;  /* 0xbf80000020007423 */ /* 0x002fc80000000017 */
[----:B------:R-:W-:-:S04]  /*9a70*/  FADD.FTZ R0, -R0, -RZ ;  /* 0x800000ff00007221 */ /* 0x000fc80000010100 */
[----:B------:R-:W-:-:S07]  /*9a80*/  FFMA R23, R23, R0, R23 ;  /* 0x0000000017177223 */ /* 0x000fce0000000017 */
.L_x_262:
[----:B------:R-:W-:Y:S05]  /*9a90*/  BSYNC B1 ;  /* 0x0000000000017941 */ /* 0x000fea0003800000 */
.L_x_260:
        /* <DEDUP_REMOVED lines=10> */
.L_x_264:
[----:B------:R-:W1:Y:S02]  /*9b40*/  MUFU.RCP R24, R27 ;  /* 0x0000001b00187308 */ /* 0x000e640000001000 */
[----:B-1----:R-:W-:-:S04]  /*9b50*/  FFMA R0, R27, R24, -1 ;  /* 0xbf8000001b007423 */ /* 0x002fc80000000018 */
[----:B------:R-:W-:-:S04]  /*9b60*/  FADD.FTZ R3, -R0, -RZ ;  /* 0x800000ff00037221 */ /* 0x000fc80000010100 */
[----:B------:R-:W-:-:S07]  /*9b70*/  FFMA R24, R24, R3, R24 ;  /* 0x0000000318187223 */ /* 0x000fce0000000018 */
.L_x_265:
[----:B------:R-:W-:Y:S05]  /*9b80*/  BSYNC B1 ;  /* 0x0000000000017941 */ /* 0x000fea0003800000 */
.L_x_263:
        /* <DEDUP_REMOVED lines=10> */
.L_x_267:
[----:B------:R-:W1:Y:S02]  /*9c30*/  MUFU.RCP R25, R36 ;  /* 0x0000002400197308 */ /* 0x000e640000001000 */
[----:B-1----:R-:W-:-:S04]  /*9c40*/  FFMA R0, R36, R25, -1 ;  /* 0xbf80000024007423 */ /* 0x002fc80000000019 */
[----:B------:R-:W-:-:S04]  /*9c50*/  FADD.FTZ R0, -R0, -RZ ;  /* 0x800000ff00007221 */ /* 0x000fc80000010100 */
[----:B------:R-:W-:-:S07]  /*9c60*/  FFMA R25, R25, R0, R25 ;  /* 0x0000000019197223 */ /* 0x000fce0000000019 */
.L_x_268:
[----:B------:R-:W-:Y:S05]  /*9c70*/  BSYNC B1 ;  /* 0x0000000000017941 */ /* 0x000fea0003800000 */
.L_x_266:
[----:B------:R-:W-:-:S04]  /*9c80*/  IADD3 R0, R29, 0x1800000, RZ ;  /* 0x018000001d007810 */ /* 0x000fc80007ffe0ff */
[----:B------:R-:W-:-:S04]  /*9c90*/  LOP3.LUT R0, R0, 0x7f800000, RZ, 0xc0, !PT ;  /* 0x7f80000000007812 */ /* 0x000fc800078ec0ff */
[----:B------:R-:W-:-:S13]  /*9ca0*/  ISETP.GT.U32.AND P1, PT, R0, 0x1ffffff, PT ;  /* 0x01ffffff0000780c */ /* 0x000fda0003f24070 */
[----:B------:R-:W-:Y:S05]  /*9cb0*/  @P1 BRA `(.L_x_269) ;  /* 0x0000000000101947 */ /* 0x000fea0003800000 */
[----:B------:R-:W-:Y:S02]  /*9cc0*/  MOV R3, R29 ;  /* 0x0000001d00037202 */ /* 0x000fe40000000f00 */
[----:B------:R-:W-:-:S07]  /*9cd0*/  MOV R20, 0x9cf0 ;  /* 0x00009cf000147802 */ /* 0x000fce0000000f00 */
[----:B------:R-:W-:Y:S05]  /*9ce0*/  CALL.REL.NOINC `($__internal_0_$__cuda_sm20_rcp_rn_f32_slowpath) ;  /* 0x0000003c00447944 */ /* 0x000fea0003c00000 */
[----:B------:R-:W-:Y:S05]  /*9cf0*/  BRA `(.L_x_270) ;  /* 0x0000000000107947 */ /* 0x000fea0003800000 */
.L_x_269:
[----:B------:R-:W1:Y:S02]  /*9d00*/  MUFU.RCP R0, R29 ;  /* 0x0000001d00007308 */ /* 0x000e640000001000 */
[----:B-1----:R-:W-:-:S04]  /*9d10*/  FFMA R3, R29, R0, -1 ;  /* 0xbf8000001d037423 */ /* 0x002fc80000000000 */
[----:B------:R-:W-:-:S04]  /*9d20*/  FADD.FTZ R3, -R3, -RZ ;  /* 0x800000ff03037221 */ /* 0x000fc80000010100 */
[----:B------:R-:W-:-:S07]  /*9d30*/  FFMA R0, R0, R3, R0 ;  /* 0x0000000300007223 */ /* 0x000fce0000000000 */
.L_x_270:
[----:B------:R-:W-:Y:S01]  /*9d40*/  F2FP.F16.F32.PACK_AB R4, R5, R4 ;  /* 0x000000040504723e */ /* 0x000fe200000000ff */
[----:B------:R-:W-:Y:S05]  /*9d50*/  WARPSYNC.ALL ;  /* 0x0000000000007948 */ /* 0x000fea0003800000 */
[----:B------:R-:W-:Y:S01]  /*9d60*/  F2FP.F16.F32.PACK_AB R5, R7, R6 ;  /* 0x000000060705723e */ /* 0x000fe200000000ff */
[----:B------:R-:W-:Y:S01]  /*9d70*/  BSSY B0, `(.L_x_271) ;  /* 0x000001b000007945 */ /* 0x000fe20003800000 */
[----:B------:R-:W-:Y:S02]  /*9d80*/  F2FP.F16.F32.PACK_AB R7, R11, R10 ;  /* 0x0000000a0b07723e */ /* 0x000fe400000000ff */
[----:B------:R-:W-:-:S02]  /*9d90*/  F2FP.F16.F32.PACK_AB R6, R9, R8 ;  /* 0x000000080906723e */ /* 0x000fc400000000ff */
[----:B------:R-:W-:Y:S01]  /*9da0*/  F2FP.F16.F32.PACK_AB R11, R0, R25 ;  /* 0x00000019000b723e */ /* 0x000fe200000000ff */
[----:B------:R-:W-:Y:S01]  /*9db0*/  IMAD R0, R95, 0x2, R14 ;  /* 0x000000025f007824 */ /* 0x000fe200078e020e */
        /* <DEDUP_REMOVED lines=22> */
.L_x_272:
[----:B------:R-:W-:Y:S05]  /*9f20*/  BSYNC B0 ;  /* 0x0000000000007941 */ /* 0x000fea0003800000 */
.L_x_271:
[----:B------:R-:W-:Y:S06]  /*9f30*/  BAR.SYNC.DEFER_BLOCKING 0x1, 0x100 ;  /* 0x0044000000007b1d */ /* 0x000fec0000010000 */
[----:B------:R-:W-:Y:S04]  /*9f40*/  BSSY B0, `(.L_x_273) ;  /* 0x0000009000007945 */ /* 0x000fe80003800000 */
[----:B------:R-:W-:Y:S05]  /*9f50*/  @P0 BRA `(.L_x_274) ;  /* 0x00000000001c0947 */ /* 0x000fea0003800000 */
[----:B------:R-:W-:-:S13]  /*9f60*/  ISETP.NE.AND P0, PT, R99, 0x3, PT ;  /* 0x000000036300780c */ /* 0x000fda0003f05270 */
[----:B------:R-:W-:Y:S05]  /*9f70*/  @!P0 BRA `(.L_x_275) ;  /* 0x0000000000048947 */ /* 0x000fea0003800000 */
[----:B------:R-:W-:Y:S01]  /*9f80*/  BPT.TRAP 0x1 ;  /* 0x000000040000795c */ /* 0x000fe20000300000 */
.L_x_275:
[----:B------:R-:W-:-:S04]  /*9f90*/  ULEA UR4, UR40, UR51, 0x3 ;  /* 0x0000003328047291 */ /* 0x000fc8000f8e183f */
[----:B------:R-:W-:-:S04]  /*9fa0*/  UIADD3 UR4, UR4, 0x80, URZ ;  /* 0x0000008004047890 */ /* 0x000fc8000fffe03f */
[----:B------:R-:W-:-:S09]  /*9fb0*/  UPRMT UR4, UR50, 0x654, UR4 ;  /* 0x0000065432047896 */ /* 0x000fd20008000004 */
[----:B------:R-:W-:Y:S03]  /*9fc0*/  SYNCS.ARRIVE.TRANS64.RED.A1T0 RZ, [UR4], RZ ;  /* 0x000000ffffff79a7 */ /* 0x000fe60008100404 */
.L_x_274:
[----:B------:R-:W-:Y:S05]  /*9fd0*/  BSYNC B0 ;  /* 0x0000000000007941 */ /* 0x000fea0003800000 */
.L_x_273:
[----:B------:R-:W-:Y:S01]  /*9fe0*/  IADD3 R16, P0, R16, UR38, RZ ;  /* 0x0000002610107c10 */ /* 0x000fe2000ff1e0ff */
[----:B------:R-:W-:Y:S01]  /*9ff0*/  ULDC.64 UR4, c[0x0][0x8f8] ;  /* 0x00023e0000047ab9 */ /* 0x000fe20000000a00 */
[----:B------:R-:W-:Y:S01]  /*a000*/  UIADD3 UR40, UR40, 0x1, URZ ;  /* 0x0000000128287890 */ /* 0x000fe2000fffe03f */
[----:B-1----:R-:W-:Y:S01]  /*a010*/  PRMT R0, RZ, 0x7610, R0 ;  /* 0x00007610ff007816 */ /* 0x002fe20000000000 */
[----:B------:R-:W-:Y:S01]  /*a020*/  UMOV UR47, 0xffffffff ;  /* 0xffffffff002f7882 */ /* 0x000fe20000000000 */
[----:B------:R-:W-:Y:S01]  /*a030*/  IADD3.X R17, R17, UR37, RZ, P0, !PT ;  /* 0x0000002511117c10 */ /* 0x000fe200087fe4ff */
[----:B------:R-:W-:Y:S01]  /*a040*/  UISETP.NE.AND UP0, UPT, UR40, 0x4, UPT ;  /* 0x000000042800788c */ /* 0x000fe2000bf05270 */
[----:B------:R-:W-:Y:S02]  /*a050*/  ISETP.GE.U32.AND P0, PT, R16, UR4, PT ;  /* 0x0000000410007c0c */ /* 0x000fe4000bf06070 */
[----:B------:R-:W-:Y:S01]  /*a060*/  MOV R22, 0xffffffff ;  /* 0xffffffff00167802 */ /* 0x000fe20000000f00 */
[----:B------:R-:W-:Y:S01]  /*a070*/  USEL UR40, UR40, URZ, UP0 ;  /* 0x0000003f28287287 */ /* 0x000fe20008000000 */
[----:B------:R-:W-:-:S02]  /*a080*/  ISETP.GE.U32.AND.EX P0, PT, R17, UR5, PT, P0 ;  /* 0x0000000511007c0c */ /* 0x000fc4000bf06100 */
[----:B------:R-:W-:-:S11]  /*a090*/  MOV R23, 0xffffffff ;  /* 0xffffffff00177802 */ /* 0x000fd60000000f00 */
[----:B------:R-:W-:Y:S05]  /*a0a0*/  @P0 BRA `(.L_x_276) ;  /* 0x00000004004c0947 */ /* 0x000fea0003800000 */
[----:B------:R-:W1:Y:S01]  /*a0b0*/  LDC.64 R10, c[0x0][0x8d0] ;  /* 0x00023400ff0a7b82 */ /* 0x000e620000000a00 */
[----:B------:R-:W2:Y:S01]  /*a0c0*/  S2R R12, SR_CTAID.X ;  /* 0x00000000000c7919 */ /* 0x000ea20000002500 */
[----:B------:R-:W-:Y:S01]  /*a0d0*/  MOV R8, R16 ;  /* 0x0000001000087202 */ /* 0x000fe20000000f00 */
[----:B------:R-:W-:Y:S01]  /*a0e0*/  IMAD.MOV.U32 R9, RZ, RZ, R17 ;  /* 0x000000ffff097224 */ /* 0x000fe200078e0011 */
[----:B------:R-:W3:Y:S04]  /*a0f0*/  S2R R20, SR_CTAID.Y ;  /* 0x0000000000147919 */ /* 0x000ee80000002600 */
[----:B------:R-:W4:Y:S08]  /*a100*/  LDC R0, c[0x0][0x8d8] ;  /* 0x00023600ff007b82 */ /* 0x000f300000000800 */
[----:B------:R-:W2:Y:S01]  /*a110*/  LDC.64 R14, c[0x0][0x8c8] ;  /* 0x00023200ff0e7b82 */ /* 0x000ea20000000a00 */
[----:B-1----:R-:W-:-:S04]  /*a120*/  ISETP.NE.U32.AND P0, PT, R10, RZ, PT ;  /* 0x000000ff0a00720c */ /* 0x002fc80003f05070 */
[----:B------:R-:W-:-:S13]  /*a130*/  ISETP.NE.AND.EX P0, PT, R11, RZ, PT, P0 ;  /* 0x000000ff0b00720c */ /* 0x000fda0003f05300 */
[----:B--234-:R-:W-:Y:S05]  /*a140*/  @!P0 BRA `(.L_x_277) ;  /* 0x0000000000288947 */ /* 0x01cfea0003800000 */
[----:B------:R-:W1:Y:S02]  /*a150*/  LDC R3, c[0x0][0x8dc] ;  /* 0x00023700ff037b82 */ /* 0x000e640000000800 */
[----:B-1----:R-:W-:-:S04]  /*a160*/  IADD3 R3, P0, R16, R3, RZ ;  /* 0x0000000310037210 */ /* 0x002fc80007f1e0ff */
[----:B------:R-:W-:-:S05]  /*a170*/  IADD3.X R13, RZ, R17, RZ, P0, !PT ;  /* 0x00000011ff0d7210 */ /* 0x000fca00007fe4ff */
[----:B------:R-:W-:-:S04]  /*a180*/  IMAD.WIDE.U32 R4, R13, R10, RZ ;  /* 0x0000000a0d047225 */ /* 0x000fc800078e00ff */
[----:B------:R-:W-:-:S04]  /*a190*/  IMAD.WIDE.U32 R6, P0, R3, R11, R4 ;  /* 0x0000000b03067225 */ /* 0x000fc80007800004 */
[----:B------:R-:W-:Y:S01]  /*a1a0*/  IMAD.WIDE.U32 R4, R3, R10, RZ ;  /* 0x0000000a03047225 */ /* 0x000fe200078e00ff */
[----:B------:R-:W-:Y:S02]  /*a1b0*/  IADD3.X R9, RZ, RZ, RZ, P0, !PT ;  /* 0x000000ffff097210 */ /* 0x000fe400007fe4ff */
[----:B------:R-:W-:Y:S02]  /*a1c0*/  MOV R8, R7 ;  /* 0x0000000700087202 */ /* 0x000fe40000000f00 */
[----:B------:R-:W-:-:S05]  /*a1d0*/  IADD3 RZ, P0, R5, R6, RZ ;  /* 0x0000000605ff7210 */ /* 0x000fca0007f1e0ff */
[----:B------:R-:W-:-:S08]  /*a1e0*/  IMAD.WIDE.U32.X R8, R13, R11, R8, P0 ;  /* 0x0000000b0d087225 */ /* 0x000fd000000e0408 */
.L_x_277:
[-CC-:B------:R-:W-:Y:S01]  /*a1f0*/  SHF.R.U64 R29, R8, R0.reuse, R9.reuse ;  /* 0x00000000081d7219 */ /* 0x180fe20000001209 */
[----:B------:R-:W1:Y:S01]  /*a200*/  LDC.64 R24, c[0x0][0x8e8] ;  /* 0x00023a00ff187b82 */ /* 0x000e620000000a00 */
[----:B------:R-:W-:Y:S01]  /*a210*/  SHF.R.U32.HI R0, RZ, R0, R9 ;  /* 0x00000000ff007219 */ /* 0x000fe20000011609 */
[----:B------:R-:W-:Y:S01]  /*a220*/  ULDC UR4, c[0x0][0x150] ;  /* 0x0000540000047ab9 */ /* 0x000fe20000000800 */
[----:B------:R-:W-:Y:S02]  /*a230*/  IADD3 R3, P0, RZ, -R29, RZ ;  /* 0x8000001dff037210 */ /* 0x000fe40007f1e0ff */
[----:B------:R-:W-:-:S03]  /*a240*/  I2FP.F32.U32 R7, R12 ;  /* 0x0000000c00077245 */ /* 0x000fc60000201000 */
[----:B------:R-:W2:Y:S01]  /*a250*/  LDC R6, c[0x0][0x8c0] ;  /* 0x00023000ff067b82 */ /* 0x000ea20000000800 */
[----:B------:R-:W-:Y:S02]  /*a260*/  IMAD.X R5, RZ, RZ, ~R0, P0 ;  /* 0x000000ffff057224 */ /* 0x000fe400000e0e00 */
[----:B------:R-:W-:Y:S01]  /*a270*/  FMUL R7, R7, UR4 ;  /* 0x0000000407077c20 */ /* 0x000fe20008400000 */
[----:B------:R-:W-:Y:S01]  /*a280*/  ULDC UR4, c[0x0][0x154] ;  /* 0x0000550000047ab9 */ /* 0x000fe20000000800 */
[-C--:B------:R-:W-:Y:S02]  /*a290*/  IMAD R0, R5, R14.reuse, RZ ;  /* 0x0000000e05007224 */ /* 0x080fe400078e02ff */
[C---:B------:R-:W-:Y:S01]  /*a2a0*/  IMAD.WIDE.U32 R4, R3.reuse, R14, R16 ;  /* 0x0000000e03047225 */ /* 0x040fe200078e0010 */
[----:B------:R-:W3:Y:S01]  /*a2b0*/  LDC R11, c[0x0][0x8b0] ;  /* 0x00022c00ff0b7b82 */ /* 0x000ee20000000800 */
[----:B------:R-:W4:Y:S02]  /*a2c0*/  F2I.U32.TRUNC.NTZ R7, R7 ;  /* 0x0000000700077305 */ /* 0x000f24000020f000 */
[----:B------:R-:W-:-:S05]  /*a2d0*/  IMAD R3, R3, R15, R0 ;  /* 0x0000000f03037224 */ /* 0x000fca00078e0200 */
[----:B------:R-:W5:Y:S01]  /*a2e0*/  LDC R8, c[0x0][0x900] ;  /* 0x00024000ff087b82 */ /* 0x000f620000000800 */
[----:B------:R-:W-:Y:S02]  /*a2f0*/  IADD3 R3, R5, R3, RZ ;  /* 0x0000000305037210 */ /* 0x000fe40007ffe0ff */
[----:B------:R-:W-:Y:S02]  /*a300*/  I2FP.F32.U32 R5, R20 ;  /* 0x0000001400057245 */ /* 0x000fe40000201000 */
[----:B-1----:R-:W-:-:S03]  /*a310*/  ISETP.NE.U32.AND P0, PT, R24, RZ, PT ;  /* 0x000000ff1800720c */ /* 0x002fc60003f05070 */
[----:B------:R-:W1:Y:S01]  /*a320*/  LDC R9, c[0x0][0x144] ;  /* 0x00005100ff097b82 */ /* 0x000e620000000800 */
[-CC-:B--2---:R-:W-:Y:S02]  /*a330*/  SHF.R.U32.HI R0, RZ, R6.reuse, R3.reuse ;  /* 0x00000006ff007219 */ /* 0x184fe40000011603 */
[----:B------:R-:W-:Y:S01]  /*a340*/  SHF.R.U64 R13, R4, R6, R3 ;  /* 0x00000006040d7219 */ /* 0x000fe20000001203 */
[----:B------:R-:W-:Y:S01]  /*a350*/  FMUL R6, R5, UR4 ;  /* 0x0000000405067c20 */ /* 0x000fe20008400000 */
[----:B------:R-:W-:Y:S02]  /*a360*/  ISETP.NE.AND.EX P0, PT, R25, RZ, PT, P0 ;  /* 0x000000ff1900720c */ /* 0x000fe40003f05300 */
[----:B----4-:R-:W-:Y:S01]  /*a370*/  IADD3 R7, -R7, RZ, RZ ;  /* 0x000000ff07077210 */ /* 0x010fe20007ffe1ff */
[----:B------:R-:W2:Y:S01]  /*a380*/  LDC R21, c[0x0][0x148] ;  /* 0x00005200ff157b82 */ /* 0x000ea20000000800 */
[-CC-:B---3--:R-:W-:Y:S02]  /*a390*/  SHF.R.U64 R10, R13, R11.reuse, R0.reuse ;  /* 0x0000000b0d0a7219 */ /* 0x188fe40000001200 */
[----:B------:R-:W-:-:S02]  /*a3a0*/  SHF.R.U32.HI R3, RZ, R11, R0 ;  /* 0x0000000bff037219 */ /* 0x000fc40000011600 */
[----:B------:R3:W4:Y:S03]  /*a3b0*/  F2I.U32.TRUNC.NTZ R0, R6 ;  /* 0x0000000600007305 */ /* 0x000726000020f000 */
[----:B------:R-:W2:Y:S01]  /*a3c0*/  LDC R14, c[0x0][0x8f0] ;  /* 0x00023c00ff0e7b82 */ /* 0x000ea20000000800 */
[-CC-:B-----5:R-:W-:Y:S02]  /*a3d0*/  SHF.R.U64 R15, R10, R8.reuse, R3.reuse ;  /* 0x000000080a0f7219 */ /* 0x1a0fe40000001203 */
[----:B------:R-:W-:Y:S02]  /*a3e0*/  SHF.R.U32.HI R5, RZ, R8, R3 ;  /* 0x00000008ff057219 */ /* 0x000fe40000011603 */
[----:B------:R-:W-:-:S03]  /*a3f0*/  MOV R4, R15 ;  /* 0x0000000f00047202 */ /* 0x000fc60000000f00 */
[----:B------:R-:W2:Y:S01]  /*a400*/  LDC R26, c[0x0][0x8e0] ;  /* 0x00023800ff1a7b82 */ /* 0x000ea20000000800 */
[----:B-1----:R-:W-:-:S07]  /*a410*/  IMAD R23, R9, R7, R12 ;  /* 0x0000000709177224 */ /* 0x002fce00078e020c */
[----:B------:R-:W1:Y:S08]  /*a420*/  LDC R27, c[0x0][0x8b8] ;  /* 0x00022e00ff1b7b82 */ /* 0x000e700000000800 */
[----:B------:R-:W1:Y:S01]  /*a430*/  LDC R28, c[0x0][0x8a8] ;  /* 0x00022a00ff1c7b82 */ /* 0x000e620000000800 */
[----:B---34-:R-:W-:Y:S05]  /*a440*/  @!P0 BRA `(.L_x_278) ;  /* 0x0000000000288947 */ /* 0x018fea0003800000 */
[----:B------:R-:W3:Y:S02]  /*a450*/  LDC R4, c[0x0][0x8f4] ;  /* 0x00023d00ff047b82 */ /* 0x000ee40000000800 */
[----:B---3--:R-:W-:-:S05]  /*a460*/  IADD3 R3, P0, R15, R4, RZ ;  /* 0x000000040f037210 */ /* 0x008fca0007f1e0ff */
[----:B------:R-:W-:-:S04]  /*a470*/  IMAD.X R11, RZ, RZ, R5, P0 ;  /* 0x000000ffff0b7224 */ /* 0x000fc800000e0605 */
[----:B------:R-:W-:-:S04]  /*a480*/  IMAD.WIDE.U32 R4, R11, R24, RZ ;  /* 0x000000180b047225 */ /* 0x000fc800078e00ff */
[----:B------:R-:W-:-:S04]  /*a490*/  IMAD.WIDE.U32 R6, P0, R3, R25, R4 ;  /* 0x0000001903067225 */ /* 0x000fc80007800004 */
[----:B------:R-:W-:Y:S01]  /*a4a0*/  IMAD.WIDE.U32 R4, R3, R24, RZ ;  /* 0x0000001803047225 */ /* 0x000fe200078e00ff */
[----:B------:R-:W-:Y:S02]  /*a4b0*/  IADD3.X R9, RZ, RZ, RZ, P0, !PT ;  /* 0x000000ffff097210 */ /* 0x000fe400007fe4ff */
[----:B------:R-:W-:Y:S02]  /*a4c0*/  MOV R8, R7 ;  /* 0x0000000700087202 */ /* 0x000fe40000000f00 */
[----:B------:R-:W-:-:S05]  /*a4d0*/  IADD3 RZ, P0, R5, R6, RZ ;  /* 0x0000000605ff7210 */ /* 0x000fca0007f1e0ff */
[----:B------:R-:W-:-:S08]  /*a4e0*/  IMAD.WIDE.U32.X R4, R11, R25, R8, P0 ;  /* 0x000000190b047225 */ /* 0x000fd000000e0408 */
.L_x_278:
[----:B------:R-:W-:Y:S02]  /*a4f0*/  ISETP.NE.AND P0, PT, R2, 0x1, PT ;  /* 0x000000010200780c */ /* 0x000fe40003f05270 */
[----:B--2---:R-:W-:Y:S02]  /*a500*/  SHF.R.U64 R3, R4, R14, R5 ;  /* 0x0000000e04037219 */ /* 0x004fe40000001205 */
[----:B------:R-:W-:Y:S02]  /*a510*/  IADD3 R5, -R0, RZ, RZ ;  /* 0x000000ff00057210 */ /* 0x000fe40007ffe1ff */
[----:B------:R-:W-:Y:S01]  /*a520*/  LOP3.LUT R0, R10, R97, RZ, 0xc0, !PT ;  /* 0x000000610a007212 */ /* 0x000fe200078ec0ff */
[----:B------:R-:W-:Y:S01]  /*a530*/  IMAD.MOV R4, RZ, RZ, -R3 ;  /* 0x000000ffff047224 */ /* 0x000fe200078e0a03 */
[----:B------:R-:W-:-:S03]  /*a540*/  R2UR UR47, R29 ;  /* 0x000000001d2f72ca */ /* 0x000fc600000e0000 */
[----:B------:R-:W-:Y:S01]  /*a550*/  IMAD R22, R91, R3, R0 ;  /* 0x000000035b167224 */ /* 0x000fe200078e0200 */
[----:B------:R-:W-:Y:S01]  /*a560*/  LOP3.LUT R3, R13, R96, RZ, 0xc0, !PT ;  /* 0x000000600d037212 */ /* 0x000fe200078ec0ff */
[----:B------:R-:W-:Y:S02]  /*a570*/  @P0 IMAD R23, R21, R5, R20 ;  /* 0x0000000515170224 */ /* 0x000fe400078e0214 */
[----:B------:R-:W-:Y:S02]  /*a580*/  IMAD R0, R4, R26, R15 ;  /* 0x0000001a04007224 */ /* 0x000fe400078e020f */
[----:B-1----:R-:W-:Y:S02]  /*a590*/  IMAD R22, R22, R27, R23 ;  /* 0x0000001b16167224 */ /* 0x002fe400078e0217 */
[----:B------:R-:W-:Y:S01]  /*a5a0*/  IMAD R3, R0, R28, R3 ;  /* 0x0000001c00037224 */ /* 0x000fe200078e0203 */
[----:B------:R-:W-:-:S04]  /*a5b0*/  MOV R0, 0x1 ;  /* 0x0000000100007802 */ /* 0x000fc80000000f00 */
[----:B------:R-:W-:Y:S02]  /*a5c0*/  SEL R23, R3, R22, !P0 ;  /* 0x0000001603177207 */ /* 0x000fe40004000000 */
[----:B------:R-:W-:-:S07]  /*a5d0*/  SEL R22, R22, R3, !P0 ;  /* 0x0000000316167207 */ /* 0x000fce0004000000 */
.L_x_276:
[----:B------:R-:W-:Y:S01]  /*a5e0*/  LOP3.LUT P0, RZ, R0, 0xff, RZ, 0xc0, !PT ;  /* 0x000000ff00ff7812 */ /* 0x000fe2000780c0ff */
[----:B------:R-:W-:Y:S02]  /*a5f0*/  UIMAD.WIDE.U32 UR4, UR43, -0x55555555, URZ ;  /* 0xaaaaaaab2b0478a5 */ /* 0x000fe4000f8e003f */
[----:B------:R-:W-:Y:S02]  /*a600*/  UIADD3 UR41, UR41, 0x4, URZ ;  /* 0x0000000429297890 */ /* 0x000fe4000fffe03f */
[----:B------:R-:W-:-:S04]  /*a610*/  USHF.R.U32.HI UR4, URZ, 0x2, UR5 ;  /* 0x000000023f047899 */ /* 0x000fc80008011605 */
[----:B------:R-:W-:-:S04]  /*a620*/  UIMAD UR43, UR4, -0x6, UR43 ;  /* 0xfffffffa042b78a4 */ /* 0x000fc8000f8e022b */
[----:B------:R-:W-:Y:S08]  /*a630*/  @P0 BRA `(.L_x_279) ;  /* 0xffffff6c00fc0947 */ /* 0x000ff0000383ffff */
[----:B------:R-:W-:-:S13]  /*a640*/  PLOP3.LUT P0, PT, PT, PT, PT, 0x8, 0x0 ;  /* 0x000000000000781c */ /* 0x000fda0003f0e170 */
.L_x_18:
[----:B------:R-:W-:Y:S05]  /*a650*/  @P0 BRA `(.L_x_10) ;  /* 0x0000002800f40947 */ /* 0x000fea0003800000 */
[----:B------:R-:W-:Y:S01]  /*a660*/  ULDC.64 UR6, c[0x0][0x588] ;  /* 0x0001620000067ab9 */ /* 0x000fe20000000a00 */
[----:B------:R-:W-:Y:S01]  /*a670*/  ULDC.64 UR4, c[0x0][0x590] ;  /* 0x0001640000047ab9 */ /* 0x000fe20000000a00 */
[----:B------:R-:W-:Y:S01]  /*a680*/  ISETP.NE.U32.AND P0, PT, RZ, UR6, PT ;  /* 0x00000006ff007c0c */ /* 0x000fe2000bf05070 */
[----:B------:R-:W-:-:S04]  /*a690*/  DEPBAR.LE SB0, 0x0 ;  /* 0x000080000000791a */ /* 0x000fc80000000000 */
[----:B------:R-:W-:Y:S01]  /*a6a0*/  ISETP.NE.U32.AND P1, PT, RZ, UR4, PT ;  /* 0x00000004ff007c0c */ /* 0x000fe2000bf25070 */
[----:B------:R-:W-:Y:S01]  /*a6b0*/  BSSY B0, `(.L_x_280) ;  /* 0x0000015000007945 */ /* 0x000fe20003800000 */
[----:B------:R-:W-:Y:S02]  /*a6c0*/  ISETP.NE.AND.EX P0, PT, RZ, UR7, PT, P0 ;  /* 0x00000007ff007c0c */ /* 0x000fe4000bf05300 */
[----:B------:R-:W-:-:S13]  /*a6d0*/  ISETP.NE.AND.EX P1, PT, RZ, UR5, PT, P1 ;  /* 0x00000005ff007c0c */ /* 0x000fda000bf25310 */
[----:B------:R-:W-:Y:S05]  /*a6e0*/  @P0 BRA P1, `(.L_x_281) ;  /* 0x0000000000440947 */ /* 0x000fea0000800000 */
[----:B------:R-:W-:-:S04]  /*a6f0*/  ISETP.NE.U32.AND P0, PT, RZ, UR4, PT ;  /* 0x00000004ff007c0c */ /* 0x000fc8000bf05070 */
[----:B------:R-:W-:-:S13]  /*a700*/  ISETP.NE.AND.EX P0, PT, RZ, UR5, PT, P0 ;  /* 0x00000005ff007c0c */ /* 0x000fda000bf05300 */
[----:B------:R-:W-:Y:S05]  /*a710*/  @!P0 BRA `(.L_x_282) ;  /* 0x00000000002c8947 */ /* 0x000fea0003800000 */
[----:B------:R-:W-:-:S13]  /*a720*/  LOP3.LUT P0, RZ, R88, 0xff, RZ, 0xc0, !PT ;  /* 0x000000ff58ff7812 */ /* 0x000fda000780c0ff */
[----:B------:R-:W-:Y:S05]  /*a730*/  @!P0 BRA `(.L_x_283) ;  /* 0x0000000000108947 */ /* 0x000fea0003800000 */
[----:B-----5:R-:W-:-:S13]  /*a740*/  FSETP.NEU.AND P0, PT, R89, RZ, PT ;  /* 0x000000ff5900720b */ /* 0x020fda0003f0d000 */
[----:B------:R-:W-:Y:S05]  /*a750*/  @!P0 BREAK B0 ;  /* 0x0000000000008942 */ /* 0x000fea0003800000 */
[----:B------:R-:W-:Y:S05]  /*a760*/  @P0 BRA `(.L_x_281) ;  /* 0x0000000000240947 */ /* 0x000fea0003800000 */
[----:B------:R-:W-:Y:S05]  /*a770*/  BRA `(.L_x_10) ;  /* 0x0000002800ac7947 */ /* 0x000fea0003800000 */
.L_x_283:
[----:B------:R-:W-:-:S04]  /*a780*/  ISETP.NE.U32.AND P0, PT, RZ, UR6, PT ;  /* 0x00000006ff007c0c */ /* 0x000fc8000bf05070 */
[----:B------:R-:W-:-:S13]  /*a790*/  ISETP.NE.AND.EX P0, PT, RZ, UR7, PT, P0 ;  /* 0x00000007ff007c0c */ /* 0x000fda000bf05300 */
[----:B------:R-:W-:Y:S05]  /*a7a0*/  @!P0 BREAK B0 ;  /* 0x0000000000008942 */ /* 0x000fea0003800000 */
[----:B------:R-:W-:Y:S05]  /*a7b0*/  @P0 BRA `(.L_x_281) ;  /* 0x0000000000100947 */ /* 0x000fea0003800000 */
[----:B------:R-:W-:Y:S05]  /*a7c0*/  BRA `(.L_x_10) ;  /* 0x0000002800987947 */ /* 0x000fea0003800000 */
.L_x_282:
[----:B-----5:R-:W-:-:S13]  /*a7d0*/  FSETP.NEU.AND P0, PT, R89, RZ, PT ;  /* 0x000000ff5900720b */ /* 0x020fda0003f0d000 */
[----:B------:R-:W-:Y:S05]  /*a7e0*/  @!P0 BREAK B0 ;  /* 0x0000000000008942 */ /* 0x000fea0003800000 */
[----:B------:R-:W-:Y:S05]  /*a7f0*/  @!P0 BRA `(.L_x_10) ;  /* 0x00000028008c8947 */ /* 0x000fea0003800000 */
.L_x_281:
[----:B------:R-:W-:Y:S05]  /*a800*/  BSYNC B0 ;  /* 0x0000000000007941 */ /* 0x000fea0003800000 */
.L_x_280:
[----:B------:R-:W-:-:S04]  /*a810*/  LOP3.LUT R18, R18, 0x1, RZ, 0xfc, !PT ;  /* 0x0000000112127812 */ /* 0x000fc800078efcff */
[----:B------:R-:W-:-:S13]  /*a820*/  ISETP.NE.AND P0, PT, R18, 0x3, PT ;  /* 0x000000031200780c */ /* 0x000fda0003f05270 */
[----:B------:R-:W-:Y:S05]  /*a830*/  @!P0 BRA `(.L_x_284) ;  /* 0x0000000000048947 */ /* 0x000fea0003800000 */
[----:B------:R-:W-:Y:S01]  /*a840*/  BPT.TRAP 0x1 ;  /* 0x000000040000795c */ /* 0x000fe20000300000 */
.L_x_284:
[----:B------:R-:W3:Y:S01]  /*a850*/  S2UR UR5, SR_CgaCtaId ;  /* 0x00000000000579c3 */ /* 0x000ee20000008800 */
[----:B------:R-:W-:Y:S02]  /*a860*/  UMOV UR4, 0x400 ;  /* 0x0000040000047882 */ /* 0x000fe40000000000 */
[----:B---3--:R-:W-:-:S04]  /*a870*/  ULEA UR4, UR5, UR4, 0x18 ;  /* 0x0000000405047291 */ /* 0x008fc8000f8ec03f */
[----:B------:R-:W-:-:S04]  /*a880*/  ULEA UR4, UR40, UR4, 0x3 ;  /* 0x0000000428047291 */ /* 0x000fc8000f8e183f */
[----:B------:R-:W-:-:S04]  /*a890*/  UIADD3 UR4, UR4, 0x80, URZ ;  /* 0x0000008004047890 */ /* 0x000fc8000fffe03f */
[----:B------:R-:W-:-:S09]  /*a8a0*/  UPRMT UR4, UR5, 0x654, UR4 ;  /* 0x0000065405047896 */ /* 0x000fd20008000004 */
[----:B------:R-:W-:Y:S01]  /*a8b0*/  SYNCS.ARRIVE.TRANS64.RED.A1T0 RZ, [UR4], RZ ;  /* 0x000000ffffff79a7 */ /* 0x000fe20008100404 */
[----:B------:R-:W-:Y:S05]  /*a8c0*/  BRA `(.L_x_10) ;  /* 0x0000002800587947 */ /* 0x000fea0003800000 */
.L_x_9:
[----:B------:R-:W-:Y:S01]  /*a8d0*/  ULDC.64 UR4, c[0x0][0x8f8] ;  /* 0x00023e0000047ab9 */ /* 0x000fe20000000a00 */
[----:B------:R-:W-:Y:S01]  /*a8e0*/  PRMT R11, RZ, 0x7610, R11 ;  /* 0x00007610ff0b7816 */ /* 0x000fe2000000000b */
[----:B------:R-:W-:Y:S01]  /*a8f0*/  IMAD.MOV.U32 R6, RZ, RZ, -0x1 ;  /* 0xffffffffff067424 */ /* 0x000fe200078e00ff */
[----:B------:R-:W-:Y:S02]  /*a900*/  ISETP.GE.U32.AND P1, PT, R16, UR4, PT ;  /* 0x0000000410007c0c */ /* 0x000fe4000bf26070 */
[----:B------:R-:W-:Y:S02]  /*a910*/  MOV R20, 0xffffffff ;  /* 0xffffffff00147802 */ /* 0x000fe40000000f00 */
[----:B------:R-:W-:Y:S02]  /*a920*/  ISETP.GE.U32.AND.EX P1, PT, R17, UR5, PT, P1 ;  /* 0x0000000511007c0c */ /* 0x000fe4000bf26110 */
[----:B------:R-:W-:-:S11]  /*a930*/  MOV R7, 0xffffffff ;  /* 0xffffffff00077802 */ /* 0x000fd60000000f00 */
[----:B------:R-:W-:Y:S05]  /*a940*/  @P1 BRA `(.L_x_285) ;  /* 0x00000004005c1947 */ /* 0x000fea0003800000 */
[----:B------:R-:W1:Y:S01]  /*a950*/  LDC.64 R20, c[0x0][0x8d0] ;  /* 0x00023400ff147b82 */ /* 0x000e620000000a00 */
[----:B------:R-:W-:Y:S02]  /*a960*/  MOV R14, R16 ;  /* 0x00000010000e7202 */ /* 0x000fe40000000f00 */
[----:B------:R-:W-:-:S05]  /*a970*/  MOV R15, R17 ;  /* 0x00000011000f7202 */ /* 0x000fca0000000f00 */
        /* <DEDUP_REMOVED lines=15> */
.L_x_286:
[-CC-:B------:R-:W-:Y:S01]  /*aa70*/  SHF.R.U64 R21, R14, R22.reuse, R15.reuse ;  /* 0x000000160e157219 */ /* 0x180fe2000000120f */
[----:B------:R-:W1:Y:S01]  /*aa80*/  LDC.64 R30, c[0x0][0x8e8] ;  /* 0x00023a00ff1e7b82 */ /* 0x000e620000000a00 */
[----:B------:R-:W-:Y:S01]  /*aa90*/  SHF.R.U32.HI R6, RZ, R22, R15 ;  /* 0x00000016ff067219 */ /* 0x000fe2000001160f */
[----:B------:R-:W-:Y:S01]  /*aaa0*/  ULDC UR4, c[0x0][0x150] ;  /* 0x0000540000047ab9 */ /* 0x000fe20000000800 */
[----:B------:R-:W-:Y:S02]  /*aab0*/  IADD3 R9, P1, RZ, -R21, RZ ;  /* 0x80000015ff097210 */ /* 0x000fe40007f3e0ff */
[----:B------:R-:W-:Y:S02]  /*aac0*/  I2FP.F32.U32 R7, R8 ;  /* 0x0000000800077245 */ /* 0x000fe40000201000 */
[----:B------:R-:W-:Y:S01]  /*aad0*/  IADD3.X R11, RZ, ~R6, RZ, P1, !PT ;  /* 0x80000006ff0b7210 */ /* 0x000fe20000ffe4ff */
[----:B------:R-:W2:Y:S02]  /*aae0*/  LDC R20, c[0x0][0x8c0] ;  /* 0x00023000ff147b82 */ /* 0x000ea40000000800 */
[----:B------:R-:W-:Y:S01]  /*aaf0*/  FMUL R13, R7, UR4 ;  /* 0x00000004070d7c20 */ /* 0x000fe20008400000 */
[----:B------:R-:W-:Y:S01]  /*ab00*/  IMAD.WIDE.U32 R6, R9, R24, R16 ;  /* 0x0000001809067225 */ /* 0x000fe200078e0010 */
[----:B------:R-:W-:-:S03]  /*ab10*/  ULDC UR4, c[0x0][0x154] ;  /* 0x0000550000047ab9 */ /* 0x000fc60000000800 */
[----:B------:R-:W-:Y:S01]  /*ab20*/  IMAD R12, R11, R24, RZ ;  /* 0x000000180b0c7224 */ /* 0x000fe200078e02ff */
[----:B------:R-:W3:Y:S01]  /*ab30*/  LDC R15, c[0x0][0x144] ;  /* 0x00005100ff0f7b82 */ /* 0x000ee20000000800 */
[----:B------:R-:W4:Y:S02]  /*ab40*/  F2I.U32.TRUNC.NTZ R13, R13 ;  /* 0x0000000d000d7305 */ /* 0x000f24000020f000 */
[----:B------:R-:W-:Y:S01]  /*ab50*/  IMAD R9, R9, R25, R12 ;  /* 0x0000001909097224 */ /* 0x000fe200078e020c */
[----:B------:R-:W-:-:S04]  /*ab60*/  MOV R12, 0xffffffff ;  /* 0xffffffff000c7802 */ /* 0x000fc80000000f00 */
[----:B------:R-:W5:Y:S01]  /*ab70*/  LDC R22, c[0x0][0x8b0] ;  /* 0x00022c00ff167b82 */ /* 0x000f620000000800 */
[----:B------:R-:W-:Y:S02]  /*ab80*/  IADD3 R7, R7, R9, RZ ;  /* 0x0000000907077210 */ /* 0x000fe40007ffe0ff */
[----:B------:R-:W-:Y:S02]  /*ab90*/  I2FP.F32.U32 R9, R10 ;  /* 0x0000000a00097245 */ /* 0x000fe40000201000 */
[----:B-1----:R-:W-:-:S03]  /*aba0*/  ISETP.NE.U32.AND P1, PT, R30, RZ, PT ;  /* 0x000000ff1e00720c */ /* 0x002fc60003f25070 */
[----:B------:R-:W1:Y:S01]  /*abb0*/  LDC R11, c[0x0][0x900] ;  /* 0x00024000ff0b7b82 */ /* 0x000e620000000800 */
[----:B------:R-:W-:Y:S01]  /*abc0*/  FMUL R9, R9, UR4 ;  /* 0x0000000409097c20 */ /* 0x000fe20008400000 */
[----:B------:R-:W-:Y:S02]  /*abd0*/  ISETP.NE.AND.EX P1, PT, R31, RZ, PT, P1 ;  /* 0x000000ff1f00720c */ /* 0x000fe40003f25310 */
[-C--:B--2---:R-:W-:Y:S01]  /*abe0*/  SHF.R.U64 R14, R6, R20.reuse, R7 ;  /* 0x00000014060e7219 */ /* 0x084fe20000001207 */
[----:B----4-:R-:W-:Y:S01]  /*abf0*/  IMAD.MOV R6, RZ, RZ, -R13 ;  /* 0x000000ffff067224 */ /* 0x010fe200078e0a0d */
[----:B------:R-:W-:Y:S02]  /*ac00*/  SHF.R.U32.HI R7, RZ, R20, R7 ;  /* 0x00000014ff077219 */ /* 0x000fe40000011607 */
[----:B------:R-:W2:Y:S01]  /*ac10*/  LDC R27, c[0x0][0x148] ;  /* 0x00005200ff1b7b82 */ /* 0x000ea20000000800 */
[----:B------:R4:W1:Y:S01]  /*ac20*/  F2I.U32.TRUNC.NTZ R20, R9 ;  /* 0x0000000900147305 */ /* 0x000862000020f000 */
[----:B---3--:R-:W-:Y:S01]  /*ac30*/  IMAD R29, R15, R6, R8 ;  /* 0x000000060f1d7224 */ /* 0x008fe200078e0208 */
[----:B------:R-:W-:-:S05]  /*ac40*/  MOV R8, 0x1 ;  /* 0x0000000100087802 */ /* 0x000fca0000000f00 */
[----:B------:R-:W3:Y:S01]  /*ac50*/  LDC R24, c[0x0][0x8a8] ;  /* 0x00022a00ff187b82 */ /* 0x000ee20000000800 */
[-CC-:B-----5:R-:W-:Y:S02]  /*ac60*/  SHF.R.U64 R23, R14, R22.reuse, R7.reuse ;  /* 0x000000160e177219 */ /* 0x1a0fe40000001207 */
[----:B------:R-:W-:-:S05]  /*ac70*/  SHF.R.U32.HI R6, RZ, R22, R7 ;  /* 0x00000016ff067219 */ /* 0x000fca0000011607 */
[----:B------:R-:W2:Y:S01]  /*ac80*/  LDC R26, c[0x0][0x8f0] ;  /* 0x00023c00ff1a7b82 */ /* 0x000ea20000000800 */
[-C--:B-1----:R-:W-:Y:S02]  /*ac90*/  SHF.L.U32 R12, R12, R11.reuse, RZ ;  /* 0x0000000b0c0c7219 */ /* 0x082fe400000006ff */
[-CC-:B------:R-:W-:Y:S02]  /*aca0*/  SHF.R.U64 R25, R23, R11.reuse, R6.reuse ;  /* 0x0000000b17197219 */ /* 0x180fe40000001206 */
[-C--:B------:R-:W-:Y:S02]  /*acb0*/  SHF.R.U32.HI R7, RZ, R11.reuse, R6 ;  /* 0x0000000bff077219 */ /* 0x080fe40000011606 */
[----:B------:R-:W-:Y:S01]  /*acc0*/  SHF.L.U32 R22, R8, R11, RZ ;  /* 0x0000000b08167219 */ /* 0x000fe200000006ff */
[----:B------:R-:W1:Y:S01]  /*acd0*/  LDC R28, c[0x0][0x8e0] ;  /* 0x00023800ff1c7b82 */ /* 0x000e620000000800 */
[----:B------:R-:W-:Y:S02]  /*ace0*/  LOP3.LUT R32, RZ, R12, RZ, 0x33, !PT ;  /* 0x0000000cff207212 */ /* 0x000fe400078e33ff */
[----:B------:R-:W-:-:S05]  /*acf0*/  MOV R6, R25 ;  /* 0x0000001900067202 */ /* 0x000fca0000000f00 */
[----:B------:R-:W1:Y:S01]  /*ad00*/  LDC R33, c[0x0][0x8b8] ;  /* 0x00022e00ff217b82 */ /* 0x000e620000000800 */
[----:B----4-:R-:W-:Y:S05]  /*ad10*/  @!P1 BRA `(.L_x_287) ;  /* 0x0000000000289947 */ /* 0x010fea0003800000 */
[----:B------:R-:W4:Y:S02]  /*ad20*/  LDC R6, c[0x0][0x8f4] ;  /* 0x00023d00ff067b82 */ /* 0x000f240000000800 */
[----:B----4-:R-:W-:-:S05]  /*ad30*/  IADD3 R11, P1, R25, R6, RZ ;  /* 0x00000006190b7210 */ /* 0x010fca0007f3e0ff */
        /* <DEDUP_REMOVED lines=8> */
.L_x_287:
[----:B------:R-:W-:Y:S01]  /*adc0*/  ISETP.NE.AND P1, PT, R2, 0x1, PT ;  /* 0x000000010200780c */ /* 0x000fe20003f25270 */
[----:B---3--:R-:W-:Y:S01]  /*add0*/  VIADD R9, R24, 0xffffffff ;  /* 0xffffffff18097836 */ /* 0x008fe20000000000 */
[----:B--2---:R-:W-:Y:S02]  /*ade0*/  SHF.R.U64 R7, R6, R26, R7 ;  /* 0x0000001a06077219 */ /* 0x004fe40000001207 */
[----:B------:R-:W-:Y:S02]  /*adf0*/  IADD3 R20, -R20, RZ, RZ ;  /* 0x000000ff14147210 */ /* 0x000fe40007ffe1ff */
[----:B------:R-:W-:Y:S02]  /*ae00*/  LOP3.LUT R6, R23, R32, RZ, 0xc0, !PT ;  /* 0x0000002017067212 */ /* 0x000fe400078ec0ff */
[----:B------:R-:W-:Y:S02]  /*ae10*/  IADD3 R8, -R7, RZ, RZ ;  /* 0x000000ff07087210 */ /* 0x000fe40007ffe1ff */
[----:B------:R-:W-:-:S02]  /*ae20*/  LOP3.LUT R9, R14, R9, RZ, 0xc0, !PT ;  /* 0x000000090e097212 */ /* 0x000fc400078ec0ff */
[----:B------:R-:W-:Y:S01]  /*ae30*/  MOV R11, 0x1 ;  /* 0x00000001000b7802 */ /* 0x000fe20000000f00 */
[----:B------:R-:W-:Y:S02]  /*ae40*/  @P1 IMAD R29, R27, R20, R10 ;  /* 0x000000141b1d1224 */ /* 0x000fe400078e020a */
[----:B------:R-:W-:Y:S02]  /*ae50*/  IMAD R20, R22, R7, R6 ;  /* 0x0000000716147224 */ /* 0x000fe400078e0206 */
[----:B-1----:R-:W-:Y:S02]  /*ae60*/  IMAD R6, R8, R28, R25 ;  /* 0x0000001c08067224 */ /* 0x002fe400078e0219 */
[----:B------:R-:W-:Y:S02]  /*ae70*/  IMAD R20, R20, R33, R29 ;  /* 0x0000002114147224 */ /* 0x000fe400078e021d */
[----:B------:R-:W-:Y:S01]  /*ae80*/  IMAD R9, R6, R24, R9 ;  /* 0x0000001806097224 */ /* 0x000fe200078e0209 */
[----:B------:R-:W-:-:S04]  /*ae90*/  MOV R6, R21 ;  /* 0x0000001500067202 */ /* 0x000fc80000000f00 */
[----:B------:R-:W-:Y:S02]  /*aea0*/  SEL R7, R9, R20, !P1 ;  /* 0x0000001409077207 */ /* 0x000fe40004800000 */
[----:B------:R-:W-:-:S07]  /*aeb0*/  SEL R20, R20, R9, !P1 ;  /* 0x0000000914147207 */ /* 0x000fce0004800000 */
.L_x_285:
[----:B------:R-:W-:-:S08]  /*aec0*/  NOP ;  /* 0x0000000000007918 */ /* 0x000fd00000000000 */
[----:B------:R-:W1:-:S00]  /*aed0*/  USETMAXREG.DEALLOC.CTAPOOL 0x28 ;  /* 0x00000028000079c8 */ /* 0x000e4000080e0500 */
[----:B-1----:R-:W-:-:S13]  /*aee0*/  ISETP.NE.AND P1, PT, R0, 0x1, PT ;  /* 0x000000010000780c */ /* 0x002fda0003f25270 */
[----:B------:R-:W-:Y:S05]  /*aef0*/  @!P1 BRA `(.L_x_10) ;  /* 0x0000002000cc9947 */ /* 0x000fea0003800000 */
[----:B------:R-:W-:Y:S05]  /*af00*/  @!P4 BRA `(.L_x_288) ;  /* 0x0000001000acc947 */ /* 0x000fea0003800000 */
[----:B------:R-:W-:-:S13]  /*af10*/  ISETP.NE.OR P0, PT, R0, 0x2, P0 ;  /* 0x000000020000780c */ /* 0x000fda0000705670 */
[----:B------:R-:W-:Y:S05]  /*af20*/  @P0 BRA `(.L_x_10) ;  /* 0x0000002000c00947 */ /* 0x000fea0003800000 */
[----:B------:R-:W-:-:S13]  /*af30*/  LOP3.LUT P1, RZ, R11, 0xff, RZ, 0xc0, !PT ;  /* 0x000000ff0bff7812 */ /* 0x000fda000782c0ff */
[----:B------:R-:W-:Y:S05]  /*af40*/  @!P1 BRA `(.L_x_289) ;  /* 0x0000000000189947 */ /* 0x000fea0003800000 */
[----:B------:R-:W-:Y:S01]  /*af50*/  UMOV UR4, 0x400 ;  /* 0x0000040000047882 */ /* 0x000fe20000000000 */
[----:B------:R-:W-:Y:S01]  /*af60*/  IMAD.MOV.U32 R0, RZ, RZ, RZ ;  /* 0x000000ffff007224 */ /* 0x000fe200078e00ff */
[----:B------:R-:W-:-:S04]  /*af70*/  ULEA UR4, UR36, UR4, 0x18 ;  /* 0x0000000424047291 */ /* 0x000fc8000f8ec03f */
[----:B------:R-:W-:-:S05]  /*af80*/  SHF.L.U32 R0, R0, 0x1f, RZ ;  /* 0x0000001f00007819 */ /* 0x000fca00000006ff */
[----:B------:R-:W1:Y:S02]  /*af90*/  SYNCS.PHASECHK.TRANS64.TRYWAIT P0, [UR4+0xa8], R0 ;  /* 0x0000a800ff0075a7 */ /* 0x000e640008000144 */
[----:B-1----:R-:W-:Y:S05]  /*afa0*/  @!P0 BRA `(.L_x_290) ;  /* 0x0000002400288947 */ /* 0x002fea0003800000 */
.L_x_289:
[----:B-1----:R-:W-:Y:S01]  /*afb0*/  PRMT R0, RZ, 0x7610, R0 ;  /* 0x00007610ff007816 */ /* 0x002fe20000000000 */
[----:B------:R-:W-:Y:S06]  /*afc0*/  @P3 BRA `(.L_x_291) ;  /* 0x0000000000243947 */ /* 0x000fec0003800000 */
[----:B------:R-:W-:Y:S02]  /*afd0*/  ULDC.64 UR4, c[0x0][0x588] ;  /* 0x0001620000047ab9 */ /* 0x000fe40000000a00 */
[----:B------:R-:W-:-:S04]  /*afe0*/  ISETP.NE.U32.AND P0, PT, RZ, UR4, PT ;  /* 0x00000004ff007c0c */ /* 0x000fc8000bf05070 */
[----:B------:R-:W-:-:S13]  /*aff0*/  ISETP.NE.AND.EX P0, PT, RZ, UR5, PT, P0 ;  /* 0x00000005ff007c0c */ /* 0x000fda000bf05300 */
[----:B------:R-:W-:Y:S05]  /*b000*/  @!P0 BRA `(.L_x_292) ;  /* 0x00000000000c8947 */ /* 0x000fea0003800000 */
[----:B------:R1:W5:Y:S01]  /*b010*/  LDG.E R3, desc[UR52][R4.64] ;  /* 0x0000003404037981 */ /* 0x000362000c1e1900 */
[----:B------:R-:W-:Y:S01]  /*b020*/  MOV R0, 0x1 ;  /* 0x0000000100007802 */ /* 0x000fe20000000f00 */
[----:B------:R-:W-:Y:S06]  /*b030*/  BRA `(.L_x_291) ;  /* 0x0000000000087947 */ /* 0x000fec0003800000 */
.L_x_292:
[----:B------:R-:W2:Y:S01]  /*b040*/  LDC R3, c[0x0][0x580] ;  /* 0x00016000ff037b82 */ /* 0x000ea20000000800 */
[----:B------:R-:W-:-:S07]  /*b050*/  MOV R0, 0x1 ;  /* 0x0000000100007802 */ /* 0x000fce0000000f00 */
.L_x_291:
[----:B------:R-:W-:Y:S01]  /*b060*/  MOV R8, 0x1 ;  /* 0x0000000100087802 */ /* 0x000fe20000000f00 */
[----:B------:R-:W-:Y:S06]  /*b070*/  @!P1 BRA `(.L_x_293) ;  /* 0x0000000c00e09947 */ /* 0x000fec0003800000 */
[----:B------:R-:W3:Y:S01]  /*b080*/  LDC R9, c[0x0][0x900] ;  /* 0x00024000ff097b82 */ /* 0x000ee20000000800 */
[----:B-1----:R-:W-:Y:S01]  /*b090*/  IMAD.MOV.U32 R4, RZ, RZ, -0x1 ;  /* 0xffffffffff047424 */ /* 0x002fe200078e00ff */
[----:B------:R-:W-:Y:S01]  /*b0a0*/  MOV R8, 0x1 ;  /* 0x0000000100087802 */ /* 0x000fe20000000f00 */
[----:B------:R-:W-:Y:S01]  /*b0b0*/  ULDC.64 UR6, c[0x0][0x198] ;  /* 0x0000660000067ab9 */ /* 0x000fe20000000a00 */
[----:B------:R-:W-:Y:S01]  /*b0c0*/  LOP3.LUT R10, R18, 0x2, RZ, 0xfc, !PT ;  /* 0x00000002120a7812 */ /* 0x000fe200078efcff */
[----:B------:R-:W-:Y:S01]  /*b0d0*/  ULDC.64 UR14, c[0x0][0x588] ;  /* 0x00016200000e7ab9 */ /* 0x000fe20000000a00 */
[----:B------:R-:W-:Y:S01]  /*b0e0*/  ULDC.64 UR22, c[0x0][0x590] ;  /* 0x0001640000167ab9 */ /* 0x000fe20000000a00 */
[----:B------:R-:W-:Y:S01]  /*b0f0*/  ULDC.64 UR24, c[0x0][0x8f8] ;  /* 0x00023e0000187ab9 */ /* 0x000fe20000000a00 */
[----:B------:R-:W1:Y:S01]  /*b100*/  LDC R11, c[0x0][0x8a8] ;  /* 0x00022a00ff0b7b82 */ /* 0x000e620000000800 */
[-C--:B---3--:R-:W-:Y:S02]  /*b110*/  SHF.L.U32 R4, R4, R9.reuse, RZ ;  /* 0x0000000904047219 */ /* 0x088fe400000006ff */
[----:B------:R-:W-:-:S02]  /*b120*/  SHF.L.U32 R9, R8, R9, RZ ;  /* 0x0000000908097219 */ /* 0x000fc400000006ff */
[----:B------:R-:W-:Y:S02]  /*b130*/  MOV R8, 0x1 ;  /* 0x0000000100087802 */ /* 0x000fe40000000f00 */
[----:B------:R-:W-:Y:S02]  /*b140*/  LOP3.LUT R12, RZ, R4, RZ, 0x33, !PT ;  /* 0x00000004ff0c7212 */ /* 0x000fe400078e33ff */
[----:B-1----:R-:W-:-:S07]  /*b150*/  IADD3 R11, R11, -0x1, RZ ;  /* 0xffffffff0b0b7810 */ /* 0x002fce0007ffe0ff */
.L_x_325:
[----:B------:R-:W-:Y:S02]  /*b160*/  ISETP.NE.U32.AND P0, PT, RZ, UR22, PT ;  /* 0x00000016ff007c0c */ /* 0x000fe4000bf05070 */
[----:B------:R-:W-:Y:S02]  /*b170*/  R2UR UR19, R20 ;  /* 0x00000000141372ca */ /* 0x000fe400000e0000 */
[----:B------:R-:W-:Y:S02]  /*b180*/  R2UR UR18, R7 ;  /* 0x00000000071272ca */ /* 0x000fe400000e0000 */
[----:B------:R-:W-:-:S09]  /*b190*/  ISETP.NE.AND.EX P0, PT, RZ, UR23, PT, P0 ;  /* 0x00000017ff007c0c */ /* 0x000fd2000bf05300 */
[----:B------:R-:W-:Y:S02]  /*b1a0*/  USHF.L.U32 UR19, UR19, 0x7, URZ ;  /* 0x0000000713137899 */ /* 0x000fe4000800063f */
[----:B------:R-:W-:Y:S02]  /*b1b0*/  USHF.L.U32 UR18, UR18, 0x7, URZ ;  /* 0x0000000712127899 */ /* 0x000fe4000800063f */
[----:B--234-:R-:W-:Y:S10]  /*b1c0*/  @!P0 BRA `(.L_x_294) ;  /* 0x00000000002c8947 */ /* 0x01cff40003800000 */
[----:B------:R-:W-:-:S04]  /*b1d0*/  ISETP.NE.U32.AND P1, PT, RZ, UR14, PT ;  /* 0x0000000eff007c0c */ /* 0x000fc8000bf25070 */
[----:B------:R-:W-:-:S13]  /*b1e0*/  ISETP.NE.AND.EX P1, PT, RZ, UR15, PT, P1 ;  /* 0x0000000fff007c0c */ /* 0x000fda000bf25310 */
[----:B------:R-:W-:Y:S05]  /*b1f0*/  @!P1 BRA `(.L_x_295) ;  /* 0x0000000000189947 */ /* 0x000fea0003800000 */
[----:B------:R-:W1:Y:S01]  /*b200*/  LDC.64 R4, c[0x0][0x588] ;  /* 0x00016200ff047b82 */ /* 0x000e620000000a00 */
[----:B--2--5:R-:W-:-:S04]  /*b210*/  IMAD R3, R6, UR22, RZ ;  /* 0x0000001606037c24 */ /* 0x024fc8000f8e02ff */
[----:B-1----:R-:W-:-:S05]  /*b220*/  IMAD.WIDE R4, R3, 0x4, R4 ;  /* 0x0000000403047825 */ /* 0x002fca00078e0204 */
[----:B------:R3:W5:Y:S01]  /*b230*/  LDG.E R3, desc[UR52][R4.64] ;  /* 0x0000003404037981 */ /* 0x000762000c1e1900 */
[----:B------:R-:W-:Y:S01]  /*b240*/  IMAD.MOV.U32 R0, RZ, RZ, 0x1 ;  /* 0x00000001ff007424 */ /* 0x000fe200078e00ff */
[----:B------:R-:W-:Y:S06]  /*b250*/  BRA `(.L_x_294) ;  /* 0x0000000000087947 */ /* 0x000fec0003800000 */
.L_x_295:
[----:B--2--5:R-:W1:Y:S01]  /*b260*/  LDC R3, c[0x0][0x580] ;  /* 0x00016000ff037b82 */ /* 0x024e620000000800 */
[----:B------:R-:W-:-:S07]  /*b270*/  MOV R0, 0x1 ;  /* 0x0000000100007802 */ /* 0x000fce0000000f00 */
.L_x_294:
[----:B------:R-:W-:Y:S05]  /*b280*/  @!P0 BRA `(.L_x_296) ;  /* 0x00000000001c8947 */ /* 0x000fea0003800000 */
[----:B------:R-:W-:-:S13]  /*b290*/  LOP3.LUT P2, RZ, R0, 0xff, RZ, 0xc0, !PT ;  /* 0x000000ff00ff7812 */ /* 0x000fda000784c0ff */
[----:B---3--:R-:W3:Y:S02]  /*b2a0*/  @!P2 LDC.64 R4, c[0x0][0x588] ;  /* 0x00016200ff04ab82 */ /* 0x008ee40000000a00 */
[----:B---3--:R-:W-:-:S04]  /*b2b0*/  @!P2 ISETP.NE.U32.AND P0, PT, R4, RZ, PT ;  /* 0x000000ff0400a20c */ /* 0x008fc80003f05070 */
[----:B------:R-:W-:Y:S02]  /*b2c0*/  @!P2 ISETP.NE.AND.EX P1, PT, R5, RZ, PT, P0 ;  /* 0x000000ff0500a20c */ /* 0x000fe40003f25300 */
[----:B-12--5:R-:W-:Y:S02]  /*b2d0*/  @P2 FSETP.EQ.AND P0, PT, R3, RZ, PT ;  /* 0x000000ff0300220b */ /* 0x026fe40003f02000 */
[----:B------:R-:W-:Y:S01]  /*b2e0*/  @!P2 PLOP3.LUT P0, PT, P1, PT, PT, 0x8, 0x0 ;  /* 0x000000000000a81c */ /* 0x000fe20000f0e170 */
[----:B------:R-:W-:-:S12]  /*b2f0*/  BRA `(.L_x_297) ;  /* 0x0000000000047947 */ /* 0x000fd80003800000 */
.L_x_296:
[----:B-12--5:R-:W-:-:S13]  /*b300*/  FSETP.EQ.AND P0, PT, R3, RZ, PT ;  /* 0x000000ff0300720b */ /* 0x026fda0003f02000 */
.L_x_297:
[----:B------:R-:W-:Y:S02]  /*b310*/  ISETP.NE.AND P2, PT, R10, 0x3, PT ;  /* 0x000000030a00780c */ /* 0x000fe40003f45270 */
[----:B------:R-:W-:-:S04]  /*b320*/  ELECT P1, URZ, PT ;  /* 0x00000000003f782f */ /* 0x000fc80003820000 */
[----:B------:R-:W-:-:S07]  /*b330*/  PLOP3.LUT P0, PT, P1, P0, PT, 0x20, 0x0 ;  /* 0x000000000000781c */ /* 0x000fce0000f00470 */
[----:B------:R-:W-:Y:S06]  /*b340*/  @!P2 BRA `(.L_x_298) ;  /* 0x000000000004a947 */ /* 0x000fec0003800000 */
[----:B------:R-:W-:Y:S01]  /*b350*/  BPT.TRAP 0x1 ;  /* 0x000000040000795c */ /* 0x000fe20000300000 */
.L_x_298:
[----:B------:R-:W1:Y:S01]  /*b360*/  S2UR UR36, SR_CgaCtaId ;  /* 0x00000000002479c3 */ /* 0x000e620000008800 */
[----:B------:R-:W-:Y:S01]  /*b370*/  UMOV UR4, 0x400 ;  /* 0x0000040000047882 */ /* 0x000fe20000000000 */
[----:B---3--:R-:W-:Y:S01]  /*b380*/  SHF.L.U32 R4, R8, 0x1f, RZ ;  /* 0x0000001f08047819 */ /* 0x008fe200000006ff */
[----:B-1----:R-:W-:-:S09]  /*b390*/  ULEA UR5, UR36, UR4, 0x18 ;  /* 0x0000000424057291 */ /* 0x002fd2000f8ec03f */
[----:B------:R-:W1:Y:S02]  /*b3a0*/  SYNCS.PHASECHK.TRANS64.TRYWAIT P1, [UR5+0x80], R4 ;  /* 0x00008004ff0075a7 */ /* 0x000e640008020145 */
[----:B-1----:R-:W-:Y:S05]  /*b3b0*/  @!P1 BRA `(.L_x_299) ;  /* 0x00000020003c9947 */ /* 0x002fea0003800000 */
.L_x_359:
[----:B------:R-:W-:Y:S04]  /*b3c0*/  BSSY B0, `(.L_x_300) ;  /* 0x000000e000007945 */ /* 0x000fe80003800000 */
[----:B------:R-:W-:Y:S05]  /*b3d0*/  @!P0 BRA `(.L_x_301) ;  /* 0x0000000000308947 */ /* 0x000fea0003800000 */
[----:B------:R-:W-:Y:S01]  /*b3e0*/  R2UR UR20, R6 ;  /* 0x00000000061472ca */ /* 0x000fe200000e0000 */
[----:B------:R-:W-:Y:S02]  /*b3f0*/  UIADD3 UR8, UP0, UR6, 0x3f0, URZ ;  /* 0x000003f006087890 */ /* 0x000fe4000ff1e03f */
[----:B------:R-:W-:Y:S02]  /*b400*/  UIADD3 UR16, UR5, 0x200, URZ ;  /* 0x0000020005107890 */ /* 0x000fe4000fffe03f */
[----:B------:R-:W-:Y:S02]  /*b410*/  UIADD3 UR17, UR5, 0x60, URZ ;  /* 0x0000006005117890 */ /* 0x000fe4000fffe03f */
[----:B------:R-:W-:Y:S01]  /*b420*/  UIADD3.X UR9, URZ, UR7, URZ, UP0, !UPT ;  /* 0x000000073f097290 */ /* 0x000fe200087fe43f */
[----:B------:R-:W-:Y:S01]  /*b430*/  UMOV UR10, 0x0 ;  /* 0x00000000000a7882 */ /* 0x000fe20000000000 */
[----:B------:R-:W-:-:S07]  /*b440*/  UMOV UR11, 0x10000000 ;  /* 0x10000000000b7882 */ /* 0x000fce0000000000 */
[----:B------:R2:W-:Y:S02]  /*b450*/  UTMALDG.3D [UR16], [UR8], desc[UR10] ;  /* 0x00000a10080075b4 */ /* 0x0005e40008011000 */
[----:B--2---:R-:W-:Y:S05]  /*b460*/  @!P2 BRA `(.L_x_302) ;  /* 0x000000000004a947 */ /* 0x004fea0003800000 */
[----:B------:R-:W-:Y:S01]  /*b470*/  BPT.TRAP 0x1 ;  /* 0x000000040000795c */ /* 0x000fe20000300000 */
.L_x_302:
[----:B-1----:R-:W1:Y:S02]  /*b480*/  LDC R5, c[0x0][0x800] ;  /* 0x00020000ff057b82 */ /* 0x002e640000000800 */
[----:B-1----:R2:W-:Y:S02]  /*b490*/  SYNCS.ARRIVE.TRANS64.RED.A0TR RZ, [UR5+0x60], R5 ;  /* 0x00006005ffff79a7 */ /* 0x0025e40008300405 */
.L_x_301:
[----:B------:R-:W-:Y:S05]  /*b4a0*/  BSYNC B0 ;  /* 0x0000000000007941 */ /* 0x000fea0003800000 */
.L_x_300:
[----:B------:R-:W-:Y:S05]  /*b4b0*/  @!P2 BRA `(.L_x_303) ;  /* 0x000000000004a947 */ /* 0x000fea0003800000 */
[----:B------:R-:W-:Y:S01]  /*b4c0*/  BPT.TRAP 0x1 ;  /* 0x000000040000795c */ /* 0x000fe20000300000 */
.L_x_303:
[----:B------:R-:W-:-:S04]  /*b4d0*/  UIADD3 UR4, UR5, 0x60, URZ ;  /* 0x0000006005047890 */ /* 0x000fc8000fffe03f */
[----:B------:R-:W-:-:S09]  /*b4e0*/  UPRMT UR4, UR36, 0x654, UR4 ;  /* 0x0000065424047896 */ /* 0x000fd20008000004 */
[----:B------:R-:W-:Y:S01]  /*b4f0*/  SYNCS.ARRIVE.TRANS64.RED.A1T0 RZ, [UR4], RZ ;  /* 0x000000ffffff79a7 */ /* 0x000fe20008100404 */
[----:B------:R-:W-:Y:S05]  /*b500*/  @!P2 BRA `(.L_x_304) ;  /* 0x000000000004a947 */ /* 0x000fea0003800000 */
[----:B------:R-:W-:Y:S01]  /*b510*/  BPT.TRAP 0x1 ;  /* 0x000000040000795c */ /* 0x000fe20000300000 */
.L_x_304:
[----:B------:R-:W3:Y:S02]  /*b520*/  SYNCS.PHASECHK.TRANS64.TRYWAIT P1, [UR5+0x88], R4 ;  /* 0x00008804ff0075a7 */ /* 0x000ee40008020145 */
[----:B---3--:R-:W-:Y:S05]  /*b530*/  @!P1 BRA `(.L_x_305) ;  /* 0x0000001c00f49947 */ /* 0x008fea0003800000 */
.L_x_360:
[----:B------:R-:W-:Y:S04]  /*b540*/  BSSY B0, `(.L_x_306) ;  /* 0x0000010000007945 */ /* 0x000fe80003800000 */
[----:B------:R-:W-:Y:S05]  /*b550*/  @!P0 BRA `(.L_x_307) ;  /* 0x0000000000388947 */ /* 0x000fea0003800000 */
[----:B------:R-:W-:Y:S01]  /*b560*/  UIADD3 UR16, UP0, UR6, 0x3f0, URZ ;  /* 0x000003f006107890 */ /* 0x000fe2000ff1e03f */
[----:B------:R-:W-:Y:S01]  /*b570*/  R2UR UR12, R6 ;  /* 0x00000000060c72ca */ /* 0x000fe200000e0000 */
[----:B------:R-:W-:Y:S02]  /*b580*/  UIADD3 UR10, UR18, 0x20, URZ ;  /* 0x00000020120a7890 */ /* 0x000fe4000fffe03f */
[----:B------:R-:W-:Y:S02]  /*b590*/  UIADD3 UR8, UR5, 0x2200, URZ ;  /* 0x0000220005087890 */ /* 0x000fe4000fffe03f */
[----:B------:R-:W-:Y:S02]  /*b5a0*/  UIADD3 UR9, UR5, 0x68, URZ ;  /* 0x0000006805097890 */ /* 0x000fe4000fffe03f */
[----:B------:R-:W-:Y:S01]  /*b5b0*/  UIADD3.X UR17, URZ, UR7, URZ, UP0, !UPT ;  /* 0x000000073f117290 */ /* 0x000fe200087fe43f */
[----:B------:R-:W-:Y:S01]  /*b5c0*/  UMOV UR20, 0x0 ;  /* 0x0000000000147882 */ /* 0x000fe20000000000 */
[----:B------:R-:W-:Y:S01]  /*b5d0*/  UMOV UR21, 0x10000000 ;  /* 0x1000000000157882 */ /* 0x000fe20000000000 */
[----:B------:R-:W-:-:S06]  /*b5e0*/  UMOV UR11, UR19 ;  /* 0x00000013000b7c82 */ /* 0x000fcc0008000000 */
[----:B------:R3:W-:Y:S02]  /*b5f0*/  UTMALDG.3D [UR8], [UR16], desc[UR20] ;  /* 0x00001408100075b4 */ /* 0x0007e40008011000 */
[----:B---3--:R-:W-:Y:S05]  /*b600*/  @!P2 BRA `(.L_x_308) ;  /* 0x000000000004a947 */ /* 0x008fea0003800000 */
[----:B------:R-:W-:Y:S01]  /*b610*/  BPT.TRAP 0x1 ;  /* 0x000000040000795c */ /* 0x000fe20000300000 */
.L_x_308:
[----:B-12---:R-:W1:Y:S02]  /*b620*/  LDC R5, c[0x0][0x800] ;  /* 0x00020000ff057b82 */ /* 0x006e640000000800 */
[----:B-1----:R3:W-:Y:S02]  /*b630*/  SYNCS.ARRIVE.TRANS64.RED.A0TR RZ, [UR5+0x68], R5 ;  /* 0x00006805ffff79a7 */ /* 0x0027e40008300405 */
.L_x_307:
[----:B------:R-:W-:Y:S05]  /*b640*/  BSYNC B0 ;  /* 0x0000000000007941 */ /* 0x000fea0003800000 */
.L_x_306:
[----:B------:R-:W-:Y:S05]  /*b650*/  @!P2 BRA `(.L_x_309) ;  /* 0x000000000004a947 */ /* 0x000fea0003800000 */
[----:B------:R-:W-:Y:S01]  /*b660*/  BPT.TRAP 0x1 ;  /* 0x000000040000795c */ /* 0x000fe20000300000 */
.L_x_309:
[----:B------:R-:W-:-:S04]  /*b670*/  UIADD3 UR4, UR5, 0x68, URZ ;  /* 0x0000006805047890 */ /* 0x000fc8000fffe03f */
[----:B------:R-:W-:-:S09]  /*b680*/  UPRMT UR4, UR36, 0x654, UR4 ;  /* 0x0000065424047896 */ /* 0x000fd20008000004 */
[----:B------:R-:W-:Y:S01]  /*b690*/  SYNCS.ARRIVE.TRANS64.RED.A1T0 RZ, [UR4], RZ ;  /* 0x000000ffffff79a7 */ /* 0x000fe20008100404 */
[----:B------:R-:W-:Y:S05]  /*b6a0*/  @!P2 BRA `(.L_x_310) ;  /* 0x000000000004a947 */ /* 0x000fea0003800000 */
[----:B------:R-:W-:Y:S01]  /*b6b0*/  BPT.TRAP 0x1 ;  /* 0x000000040000795c */ /* 0x000fe20000300000 */
.L_x_310:
[----:B------:R-:W4:Y:S02]  /*b6c0*/  SYNCS.PHASECHK.TRANS64.TRYWAIT P1, [UR5+0x90], R4 ;  /* 0x00009004ff0075a7 */ /* 0x000f240008020145 */
[----:B----4-:R-:W-:Y:S05]  /*b6d0*/  @!P1 BRA `(.L_x_311) ;  /* 0x0000001c00a49947 */ /* 0x010fea0003800000 */
.L_x_361:
        /* <DEDUP_REMOVED lines=12> */
[----:B----4-:R-:W-:Y:S05]  /*b7a0*/  @!P2 BRA `(.L_x_314) ;  /* 0x000000000004a947 */ /* 0x010fea0003800000 */
[----:B------:R-:W-:Y:S01]  /*b7b0*/  BPT.TRAP 0x1 ;  /* 0x000000040000795c */ /* 0x000fe20000300000 */
.L_x_314:
[----:B-123--:R-:W1:Y:S02]  /*b7c0*/  LDC R5, c[0x0][0x800] ;  /* 0x00020000ff057b82 */ /* 0x00ee640000000800 */
[----:B-1----:R4:W-:Y:S02]  /*b7d0*/  SYNCS.ARRIVE.TRANS64.RED.A0TR RZ, [UR5+0x70], R5 ;  /* 0x00007005ffff79a7 */ /* 0x0029e40008300405 */
.L_x_313:
[----:B------:R-:W-:Y:S05]  /*b7e0*/  BSYNC B0 ;  /* 0x0000000000007941 */ /* 0x000fea0003800000 */
.L_x_312:
[----:B------:R-:W-:Y:S05]  /*b7f0*/  @!P2 BRA `(.L_x_315) ;  /* 0x000000000004a947 */ /* 0x000fea0003800000 */
[----:B------:R-:W-:Y:S01]  /*b800*/  BPT.TRAP 0x1 ;  /* 0x000000040000795c */ /* 0x000fe20000300000 */
.L_x_315:
[----:B------:R-:W-:-:S04]  /*b810*/  UIADD3 UR4, UR5, 0x70, URZ ;  /* 0x0000007005047890 */ /* 0x000fc8000fffe03f */
[----:B------:R-:W-:-:S09]  /*b820*/  UPRMT UR4, UR36, 0x654, UR4 ;  /* 0x0000065424047896 */ /* 0x000fd20008000004 */
[----:B------:R-:W-:Y:S01]  /*b830*/  SYNCS.ARRIVE.TRANS64.RED.A1T0 RZ, [UR4], RZ ;  /* 0x000000ffffff79a7 */ /* 0x000fe20008100404 */
[----:B------:R-:W-:Y:S05]  /*b840*/  @!P2 BRA `(.L_x_316) ;  /* 0x000000000004a947 */ /* 0x000fea0003800000 */
[----:B------:R-:W-:Y:S01]  /*b850*/  BPT.TRAP 0x1 ;  /* 0x000000040000795c */ /* 0x000fe20000300000 */
.L_x_316:
[----:B------:R-:W5:Y:S02]  /*b860*/  SYNCS.PHASECHK.TRANS64.TRYWAIT P1, [UR5+0x98], R4 ;  /* 0x00009804ff0075a7 */ /* 0x000f640008020145 */
[----:B-----5:R-:W-:Y:S05]  /*b870*/  @!P1 BRA `(.L_x_317) ;  /* 0x0000001c00549947 */ /* 0x020fea0003800000 */
.L_x_362:
[----:B------:R-:W-:Y:S04]  /*b880*/  BSSY B0, `(.L_x_318) ;  /* 0x0000010000007945 */ /* 0x000fe80003800000 */
[----:B------:R-:W-:Y:S05]  /*b890*/  @!P0 BRA `(.L_x_319) ;  /* 0x0000000000388947 */ /* 0x000fea0003800000 */
[----:B------:R-:W-:Y:S01]  /*b8a0*/  R2UR UR12, R6 ;  /* 0x00000000060c72ca */ /* 0x000fe200000e0000 */
[----:B------:R-:W-:Y:S02]  /*b8b0*/  UIADD3 UR16, UP0, UR6, 0x3f0, URZ ;  /* 0x000003f006107890 */ /* 0x000fe4000ff1e03f */
        /* <DEDUP_REMOVED lines=8> */
[----:B-1----:R-:W-:Y:S05]  /*b940*/  @!P2 BRA `(.L_x_320) ;  /* 0x000000000004a947 */ /* 0x002fea0003800000 */
[----:B------:R-:W-:Y:S01]  /*b950*/  BPT.TRAP 0x1 ;  /* 0x000000040000795c */ /* 0x000fe20000300000 */
.L_x_320:
[----:B------:R-:W1:Y:S02]  /*b960*/  LDC R4, c[0x0][0x800] ;  /* 0x00020000ff047b82 */ /* 0x000e640000000800 */
[----:B-1----:R1:W-:Y:S02]  /*b970*/  SYNCS.ARRIVE.TRANS64.RED.A0TR RZ, [UR5+0x78], R4 ;  /* 0x00007804ffff79a7 */ /* 0x0023e40008300405 */
.L_x_319:
[----:B------:R-:W-:Y:S05]  /*b980*/  BSYNC B0 ;  /* 0x0000000000007941 */ /* 0x000fea0003800000 */
.L_x_318:
[----:B------:R-:W-:Y:S05]  /*b990*/  @!P2 BRA `(.L_x_321) ;  /* 0x000000000004a947 */ /* 0x000fea0003800000 */
[----:B------:R-:W-:Y:S01]  /*b9a0*/  BPT.TRAP 0x1 ;  /* 0x000000040000795c */ /* 0x000fe20000300000 */
.L_x_321:
[----:B------:R-:W-:Y:S01]  /*b9b0*/  IADD3 R16, P0, R16, UR38, RZ ;  /* 0x0000002610107c10 */ /* 0x000fe2000ff1e0ff */
[----:B------:R-:W-:Y:S01]  /*b9c0*/  UIADD3 UR4, UR5, 0x78, URZ ;  /* 0x0000007805047890 */ /* 0x000fe2000fffe03f */
[----:B------:R-:W-:Y:S01]  /*b9d0*/  LOP3.LUT R8, R8, 0x1, RZ, 0x3c, !PT ;  /* 0x0000000108087812 */ /* 0x000fe200078e3cff */
[----:B------:R-:W-:Y:S01]  /*b9e0*/  IMAD.MOV.U32 R6, RZ, RZ, -0x1 ;  /* 0xffffffffff067424 */ /* 0x000fe200078e00ff */
[----:B------:R-:W-:Y:S01]  /*b9f0*/  IADD3.X R17, R17, UR37, RZ, P0, !PT ;  /* 0x0000002511117c10 */ /* 0x000fe200087fe4ff */
[----:B------:R-:W-:Y:S01]  /*ba00*/  UPRMT UR4, UR36, 0x654, UR4 ;  /* 0x0000065424047896 */ /* 0x000fe20008000004 */
[----:B------:R-:W-:Y:S02]  /*ba10*/  ISETP.GE.U32.AND P0, PT, R16, UR24, PT ;  /* 0x0000001810007c0c */ /* 0x000fe4000bf06070 */
[----:B-1----:R-:W-:Y:S02]  /*ba20*/  PRMT R4, RZ, 0x7610, R4 ;  /* 0x00007610ff047816 */ /* 0x002fe40000000004 */
[----:B------:R-:W-:-:S02]  /*ba30*/  ISETP.GE.U32.AND.EX P0, PT, R17, UR25, PT, P0 ;  /* 0x0000001911007c0c */ /* 0x000fc4000bf06100 */
[----:B------:R-:W-:Y:S02]  /*ba40*/  MOV R20, 0xffffffff ;  /* 0xffffffff00147802 */ /* 0x000fe40000000f00 */
[----:B------:R-:W-:Y:S01]  /*ba50*/  SYNCS.ARRIVE.TRANS64.RED.A1T0 RZ, [UR4], RZ ;  /* 0x000000ffffff79a7 */ /* 0x000fe20008100404 */
[----:B------:R-:W-:-:S08]  /*ba60*/  MOV R7, 0xffffffff ;  /* 0xffffffff00077802 */ /* 0x000fd00000000f00 */
[----:B------:R-:W-:Y:S05]  /*ba70*/  @P0 BRA `(.L_x_322) ;  /* 0x0000000400580947 */ /* 0x000fea0003800000 */
[----:B------:R-:W1:Y:S01]  /*ba80*/  S2R R13, SR_CTAID.X ;  /* 0x00000000000d7919 */ /* 0x000e620000002500 */
[----:B------:R-:W5:Y:S01]  /*ba90*/  LDC.64 R14, c[0x0][0x8d0] ;  /* 0x00023400ff0e7b82 */ /* 0x000f620000000a00 */
[----:B------:R-:W-:Y:S01]  /*baa0*/  ULDC UR4, c[0x0][0x150] ;  /* 0x0000540000047ab9 */ /* 0x000fe20000000800 */
[----:B------:R-:W-:Y:S01]  /*bab0*/  MOV R22, R17 ;  /* 0x0000001100167202 */ /* 0x000fe20000000f00 */
[----:B------:R-:W2:Y:S05]  /*bac0*/  S2R R20, SR_CTAID.Y ;  /* 0x0000000000147919 */ /* 0x000eaa0000002600 */
[----:B------:R-:W3:Y:S08]  /*bad0*/  LDC R6, c[0x0][0x144] ;  /* 0x00005100ff067b82 */ /* 0x000ef00000000800 */
[----:B------:R-:W3:Y:S01]  /*bae0*/  LDC R21, c[0x0][0x8d8] ;  /* 0x00023600ff157b82 */ /* 0x000ee20000000800 */
[----:B-----5:R-:W-:-:S04]  /*baf0*/  ISETP.NE.U32.AND P0, PT, R14, RZ, PT ;  /* 0x000000ff0e00720c */ /* 0x020fc80003f05070 */
[----:B------:R-:W-:Y:S02]  /*bb00*/  ISETP.NE.AND.EX P0, PT, R15, RZ, PT, P0 ;  /* 0x000000ff0f00720c */ /* 0x000fe40003f05300 */
[----:B-1----:R-:W-:Y:S02]  /*bb10*/  I2FP.F32.U32 R4, R13 ;  /* 0x0000000d00047245 */ /* 0x002fe40000201000 */
[----:B--2---:R-:W-:-:S03]  /*bb20*/  I2FP.F32.U32 R23, R20 ;  /* 0x0000001400177245 */ /* 0x004fc60000201000 */
[----:B------:R-:W-:-:S06]  /*bb30*/  FMUL R4, R4, UR4 ;  /* 0x0000000404047c20 */ /* 0x000fcc0008400000 */
[----:B------:R-:W3:Y:S02]  /*bb40*/  F2I.U32.TRUNC.NTZ R4, R4 ;  /* 0x0000000400047305 */ /* 0x000ee4000020f000 */
[----:B---34-:R-:W-:-:S05]  /*bb50*/  IADD3 R5, -R4, RZ, RZ ;  /* 0x000000ff04057210 */ /* 0x018fca0007ffe1ff */
[----:B------:R-:W-:Y:S01]  /*bb60*/  IMAD R13, R6, R5, R13 ;  /* 0x00000005060d7224 */ /* 0x000fe200078e020d */
[----:B------:R-:W-:Y:S01]  /*bb70*/  MOV R6, R16 ;  /* 0x0000001000067202 */ /* 0x000fe20000000f00 */
[----:B------:R-:W-:Y:S06]  /*bb80*/  @!P0 BRA `(.L_x_323) ;  /* 0x0000000000308947 */ /* 0x000fec0003800000 */
[----:B------:R-:W1:Y:S02]  /*bb90*/  LDC R5, c[0x0][0x8dc] ;  /* 0x00023700ff057b82 */ /* 0x000e640000000800 */
[----:B-1----:R-:W-:-:S05]  /*bba0*/  IADD3 R5, P0, R16, R5, RZ ;  /* 0x0000000510057210 */ /* 0x002fca0007f1e0ff */
[----:B------:R-:W-:-:S04]  /*bbb0*/  IMAD.X R19, RZ, RZ, R17, P0 ;  /* 0x000000ffff137224 */ /* 0x000fc800000e0611 */
[----:B------:R-:W-:-:S04]  /*bbc0*/  IMAD.WIDE.U32 R6, R19, R14, RZ ;  /* 0x0000000e13067225 */ /* 0x000fc800078e00ff */
[----:B------:R-:W-:-:S04]  /*bbd0*/  IMAD.WIDE.U32 R6, P0, R5, R15, R6 ;  /* 0x0000000f05067225 */ /* 0x000fc80007800006 */
[----:B------:R-:W-:Y:S01]  /*bbe0*/  IMAD.WIDE.U32 R4, R5, R14, RZ ;  /* 0x0000000e05047225 */ /* 0x000fe200078e00ff */
[----:B------:R-:W-:-:S04]  /*bbf0*/  MOV R4, R7 ;  /* 0x0000000700047202 */ /* 0x000fc80000000f00 */
[----:B------:R-:W-:Y:S02]  /*bc00*/  IADD3 RZ, P1, R5, R6, RZ ;  /* 0x0000000605ff7210 */ /* 0x000fe40007f3e0ff */
[----:B------:R-:W-:-:S03]  /*bc10*/  IADD3.X R5, RZ, RZ, RZ, P0, !PT ;  /* 0x000000ffff057210 */ /* 0x000fc600007fe4ff */
[----:B------:R-:W-:-:S04]  /*bc20*/  IMAD.WIDE.U32.X R4, R19, R15, R4, P1 ;  /* 0x0000000f13047225 */ /* 0x000fc800008e0404 */
[----:B------:R-:W-:Y:S01]  /*bc30*/  IMAD.MOV.U32 R22, RZ, RZ, R5 ;  /* 0x000000ffff167224 */ /* 0x000fe200078e0005 */
[----:B------:R-:W-:-:S07]  /*bc40*/  MOV R6, R4 ;  /* 0x0000000400067202 */ /* 0x000fce0000000f00 */
.L_x_323:
[----:B------:R-:W-:Y:S01]  /*bc50*/  ULDC UR4, c[0x0][0x154] ;  /* 0x0000550000047ab9 */ /* 0x000fe20000000800 */
[----:B------:R-:W1:Y:S01]  /*bc60*/  LDC R7, c[0x0][0x148] ;  /* 0x00005200ff077b82 */ /* 0x000e620000000800 */
[----:B------:R-:W-:Y:S01]  /*bc70*/  FMUL R14, R23, UR4 ;  /* 0x00000004170e7c20 */ /* 0x000fe20008400000 */
[----:B------:R-:W-:Y:S02]  /*bc80*/  ISETP.NE.AND P2, PT, R2, 0x1, PT ;  /* 0x000000010200780c */ /* 0x000fe40003f45270 */
[-CC-:B------:R-:W-:Y:S02]  /*bc90*/  SHF.R.U64 R19, R6, R21.reuse, R22.reuse ;  /* 0x0000001506137219 */ /* 0x180fe40000001216 */
[----:B------:R-:W-:Y:S01]  /*bca0*/  SHF.R.U32.HI R21, RZ, R21, R22 ;  /* 0x00000015ff157219 */ /* 0x000fe20000011616 */
[----:B------:R-:W2:Y:S01]  /*bcb0*/  F2I.U32.TRUNC.NTZ R14, R14 ;  /* 0x0000000e000e7305 */ /* 0x000ea2000020f000 */
[----:B------:R-:W3:Y:S01]  /*bcc0*/  LDC.64 R4, c[0x0][0x8c8] ;  /* 0x00023200ff047b82 */ /* 0x000ee20000000a00 */
[----:B------:R-:W-:-:S04]  /*bcd0*/  IADD3 R23, P0, RZ, -R19, RZ ;  /* 0x80000013ff177210 */ /* 0x000fc80007f1e0ff */
[----:B------:R-:W-:-:S03]  /*bce0*/  IADD3.X R21, RZ, ~R21, RZ, P0, !PT ;  /* 0x80000015ff157210 */ /* 0x000fc600007fe4ff */
[----:B------:R-:W4:Y:S01]  /*bcf0*/  LDC R22, c[0x0][0x8c0] ;  /* 0x00023000ff167b82 */ /* 0x000f220000000800 */
[----:B--2---:R-:W-:-:S07]  /*bd00*/  IADD3 R15, -R14, RZ, RZ ;  /* 0x000000ff0e0f7210 */ /* 0x004fce0007ffe1ff */
[----:B------:R-:W2:Y:S01]  /*bd10*/  LDC R27, c[0x0][0x900] ;  /* 0x00024000ff1b7b82 */ /* 0x000ea20000000800 */
[----:B-1----:R-:W-:-:S07]  /*bd20*/  @P2 IMAD R13, R7, R15, R20 ;  /* 0x0000000f070d2224 */ /* 0x002fce00078e0214 */
[----:B------:R-:W1:Y:S01]  /*bd30*/  LDC.64 R14, c[0x0][0x8e8] ;  /* 0x00023a00ff0e7b82 */ /* 0x000e620000000a00 */
[----:B---3--:R-:W-:-:S04]  /*bd40*/  IMAD R6, R21, R4, RZ ;  /* 0x0000000415067224 */ /* 0x008fc800078e02ff */
[C---:B------:R-:W-:Y:S02]  /*bd50*/  IMAD R7, R23.reuse, R5, R6 ;  /* 0x0000000517077224 */ /* 0x040fe400078e0206 */
[----:B------:R-:W-:Y:S01]  /*bd60*/  IMAD.WIDE.U32 R4, R23, R4, R16 ;  /* 0x0000000417047225 */ /* 0x000fe200078e0010 */
[----:B------:R-:W3:Y:S04]  /*bd70*/  LDC R6, c[0x0][0x8b0] ;  /* 0x00022c00ff067b82 */ /* 0x000ee80000000800 */
[----:B------:R-:W-:-:S04]  /*bd80*/  IADD3 R5, R5, R7, RZ ;  /* 0x0000000705057210 */ /* 0x000fc80007ffe0ff */
[-CC-:B----4-:R-:W-:Y:S01]  /*bd90*/  SHF.R.U64 R26, R4, R22.reuse, R5.reuse ;  /* 0x00000016041a7219 */ /* 0x190fe20000001205 */
[----:B------:R-:W4:Y:S01]  /*bda0*/  LDC R25, c[0x0][0x8f0] ;  /* 0x00023c00ff197b82 */ /* 0x000f220000000800 */
[----:B------:R-:W-:Y:S02]  /*bdb0*/  SHF.R.U32.HI R5, RZ, R22, R5 ;  /* 0x00000016ff057219 */ /* 0x000fe40000011605 */
[----:B-1----:R-:W-:-:S05]  /*bdc0*/  ISETP.NE.U32.AND P0, PT, R14, RZ, PT ;  /* 0x000000ff0e00720c */ /* 0x002fca0003f05070 */
[----:B------:R-:W1:Y:S01]  /*bdd0*/  LDC R24, c[0x0][0x8e0] ;  /* 0x00023800ff187b82 */ /* 0x000e620000000800 */
[----:B------:R-:W-:Y:S02]  /*bde0*/  ISETP.NE.AND.EX P0, PT, R15, RZ, PT, P0 ;  /* 0x000000ff0f00720c */ /* 0x000fe40003f05300 */
[----:B---3--:R-:W-:-:S05]  /*bdf0*/  SHF.R.U64 R23, R26, R6, R5 ;  /* 0x000000061a177219 */ /* 0x008fca0000001205 */
[----:B------:R-:W3:Y:S01]  /*be00*/  LDC R22, c[0x0][0x8b8] ;  /* 0x00022e00ff167b82 */ /* 0x000ee20000000800 */
[----:B------:R-:W-:-:S04]  /*be10*/  SHF.R.U32.HI R4, RZ, R6, R5 ;  /* 0x00000006ff047219 */ /* 0x000fc80000011605 */
[-CC-:B--2---:R-:W-:Y:S02]  /*be20*/  SHF.R.U64 R21, R23, R27.reuse, R4.reuse ;  /* 0x0000001b17157219 */ /* 0x184fe40000001204 */
[----:B------:R-:W-:Y:S01]  /*be30*/  SHF.R.U32.HI R27, RZ, R27, R4 ;  /* 0x0000001bff1b7219 */ /* 0x000fe20000011604 */
[----:B------:R-:W2:Y:S02]  /*be40*/  LDC R20, c[0x0][0x8a8] ;  /* 0x00022a00ff147b82 */ /* 0x000ea40000000800 */
[----:B------:R-:W-:Y:S01]  /*be50*/  IMAD.MOV.U32 R4, RZ, RZ, R21 ;  /* 0x000000ffff047224 */ /* 0x000fe200078e0015 */
[----:B------:R-:W-:Y:S01]  /*be60*/  MOV R5, R27 ;  /* 0x0000001b00057202 */ /* 0x000fe20000000f00 */
[----:B----4-:R-:W-:Y:S06]  /*be70*/  @!P0 BRA `(.L_x_324) ;  /* 0x0000000000288947 */ /* 0x010fec0003800000 */
[----:B------:R-:W4:Y:S02]  /*be80*/  LDC R4, c[0x0][0x8f4] ;  /* 0x00023d00ff047b82 */ /* 0x000f240000000800 */
[----:B----4-:R-:W-:-:S04]  /*be90*/  IADD3 R5, P0, R21, R4, RZ ;  /* 0x0000000415057210 */ /* 0x010fc80007f1e0ff */
[----:B------:R-:W-:-:S05]  /*bea0*/  IADD3.X R27, RZ, R27, RZ, P0, !PT ;  /* 0x0000001bff1b7210 */ /* 0x000fca00007fe4ff */
[----:B------:R-:W-:-:S04]  /*beb0*/  IMAD.WIDE.U32 R6, R27, R14, RZ ;  /* 0x0000000e1b067225 */ /* 0x000fc800078e00ff */
[----:B------:R-:W-:-:S04]  /*bec0*/  IMAD.WIDE.U32 R6, P0, R5, R15, R6 ;  /* 0x0000000f05067225 */ /* 0x000fc80007800006 */
[----:B------:R-:W-:-:S04]  /*bed0*/  IMAD.WIDE.U32 R4, R5, R14, RZ ;  /* 0x0000000e05047225 */ /* 0x000fc800078e00ff */
[----:B------:R-:W-:Y:S01]  /*bee0*/  IMAD.MOV.U32 R4, RZ, RZ, R7 ;  /* 0x000000ffff047224 */ /* 0x000fe200078e0007 */
[----:B------:R-:W-:Y:S02]  /*bef0*/  IADD3 RZ, P1, R5, R6, RZ ;  /* 0x0000000605ff7210 */ /* 0x000fe40007f3e0ff */
[----:B------:R-:W-:-:S03]  /*bf00*/  IADD3.X R5, RZ, RZ, RZ, P0, !PT ;  /* 0x000000ffff057210 */ /* 0x000fc600007fe4ff */
[----:B------:R-:W-:-:S08]  /*bf10*/  IMAD.WIDE.U32.X R4, R27, R15, R4, P1 ;  /* 0x0000000f1b047225 */ /* 0x000fd000008e0404 */
.L_x_324:
[----:B------:R-:W-:Y:S02]  /*bf20*/  SHF.R.U64 R25, R4, R25, R5 ;  /* 0x0000001904197219 */ /* 0x000fe40000001205 */
[----:B------:R-:W-:Y:S02]  /*bf30*/  LOP3.LUT R4, R23, R12, RZ, 0xc0, !PT ;  /* 0x0000000c17047212 */ /* 0x000fe400078ec0ff */
[----:B------:R-:W-:Y:S02]  /*bf40*/  IADD3 R5, -R25, RZ, RZ ;  /* 0x000000ff19057210 */ /* 0x000fe40007ffe1ff */
[----:B------:R-:W-:Y:S01]  /*bf50*/  LOP3.LUT R26, R26, R11, RZ, 0xc0, !PT ;  /* 0x0000000b1a1a7212 */ /* 0x000fe200078ec0ff */
[----:B------:R-:W-:Y:S01]  /*bf60*/  IMAD R4, R9, R25, R4 ;  /* 0x0000001909047224 */ /* 0x000fe200078e0204 */
[----:B------:R-:W-:Y:S01]  /*bf70*/  MOV R6, R19 ;  /* 0x0000001300067202 */ /* 0x000fe20000000f00 */
[----:B-1----:R-:W-:Y:S02]  /*bf80*/  IMAD R21, R5, R24, R21 ;  /* 0x0000001805157224 */ /* 0x002fe400078e0215 */
[----:B---3--:R-:W-:Y:S01]  /*bf90*/  IMAD R13, R4, R22, R13 ;  /* 0x00000016040d7224 */ /* 0x008fe200078e020d */
[----:B------:R-:W-:Y:S01]  /*bfa0*/  MOV R4, 0x1 ;  /* 0x0000000100047802 */ /* 0x000fe20000000f00 */
[----:B--2---:R-:W-:-:S05]  /*bfb0*/  IMAD R20, R21, R20, R26 ;  /* 0x0000001415147224 */ /* 0x004fca00078e021a */
[----:B------:R-:W-:Y:S02]  /*bfc0*/  SEL R7, R20, R13, !P2 ;  /* 0x0000000d14077207 */ /* 0x000fe40005000000 */
[----:B------:R-:W-:-:S07]  /*bfd0*/  SEL R20, R13, R20, !P2 ;  /* 0x000000140d147207 */ /* 0x000fce0005000000 */
.L_x_322:
[----:B------:R-:W-:-:S13]  /*bfe0*/  LOP3.LUT P0, RZ, R4, 0xff, RZ, 0xc0, !PT ;  /* 0x000000ff04ff7812 */ /* 0x000fda000780c0ff */
[----:B------:R-:W-:Y:S05]  /*bff0*/  @P0 BRA `(.L_x_325) ;  /* 0xfffffff000580947 */ /* 0x000fea000383ffff */
.L_x_293:
[----:B------:R-:W-:-:S13]  /*c000*/  ELECT P0, URZ, PT ;  /* 0x00000000003f782f */ /* 0x000fda0003800000 */
[----:B------:R-:W-:Y:S05]  /*c010*/  @!P0 BRA `(.L_x_10) ;  /* 0x0000001000848947 */ /* 0x000fea0003800000 */
[----:B------:R-:W-:-:S04]  /*c020*/  LOP3.LUT R18, R18, 0x2, RZ, 0xfc, !PT ;  /* 0x0000000212127812 */ /* 0x000fc800078efcff */
[----:B------:R-:W-:-:S13]  /*c030*/  ISETP.NE.AND P1, PT, R18, 0x3, PT ;  /* 0x000000031200780c */ /* 0x000fda0003f25270 */
[----:B------:R-:W-:Y:S05]  /*c040*/  @!P1 BRA `(.L_x_326) ;  /* 0x0000000000049947 */ /* 0x000fea0003800000 */
[----:B------:R-:W-:Y:S01]  /*c050*/  BPT.TRAP 0x1 ;  /* 0x000000040000795c */ /* 0x000fe20000300000 */
.L_x_326:
[----:B--2--5:R-:W-:Y:S01]  /*c060*/  IMAD.U32 R3, RZ, RZ, UR36 ;  /* 0x00000024ff037e24 */ /* 0x024fe2000f8e00ff */
[----:B------:R-:W-:Y:S02]  /*c070*/  MOV R2, 0x400 ;  /* 0x0000040000027802 */ /* 0x000fe40000000f00 */
[----:B------:R-:W-:Y:S02]  /*c080*/  SHF.L.U32 R0, R8, 0x1f, RZ ;  /* 0x0000001f08007819 */ /* 0x000fe400000006ff */
[----:B------:R-:W-:-:S04]  /*c090*/  LEA R3, R3, R2, 0x18 ;  /* 0x0000000203037211 */ /* 0x000fc800078ec0ff */
[----:B------:R-:W2:Y:S02]  /*c0a0*/  SYNCS.PHASECHK.TRANS64.TRYWAIT P0, [R3+URZ+0x80], R0 ;  /* 0x00008000030075a7 */ /* 0x000ea4000800017f */
[----:B--2---:R-:W-:Y:S05]  /*c0b0*/  @!P0 BRA `(.L_x_327) ;  /* 0x00000014005c8947 */ /* 0x004fea0003800000 */
.L_x_363:
[----:B------:R-:W-:Y:S05]  /*c0c0*/  @!P1 BRA `(.L_x_328) ;  /* 0x0000000000049947 */ /* 0x000fea0003800000 */
[----:B------:R-:W-:Y:S01]  /*c0d0*/  BPT.TRAP 0x1 ;  /* 0x000000040000795c */ /* 0x000fe20000300000 */
.L_x_328:
[----:B------:R-:W5:Y:S02]  /*c0e0*/  SYNCS.PHASECHK.TRANS64.TRYWAIT P0, [R3+URZ+0x88], R0 ;  /* 0x00008800030075a7 */ /* 0x000f64000800017f */
[----:B-----5:R-:W-:Y:S05]  /*c0f0*/  @!P0 BRA `(.L_x_329) ;  /* 0x0000001400608947 */ /* 0x020fea0003800000 */
.L_x_364:
[----:B------:R-:W-:Y:S05]  /*c100*/  @!P1 BRA `(.L_x_330) ;  /* 0x0000000000049947 */ /* 0x000fea0003800000 */
[----:B------:R-:W-:Y:S01]  /*c110*/  BPT.TRAP 0x1 ;  /* 0x000000040000795c */ /* 0x000fe20000300000 */
.L_x_330:
[----:B------:R-:W5:Y:S02]  /*c120*/  SYNCS.PHASECHK.TRANS64.TRYWAIT P0, [R3+URZ+0x90], R0 ;  /* 0x00009000030075a7 */ /* 0x000f64000800017f */
[----:B-----5:R-:W-:Y:S05]  /*c130*/  @!P0 BRA `(.L_x_331) ;  /* 0x0000001400648947 */ /* 0x020fea0003800000 */
.L_x_365:
[----:B------:R-:W-:Y:S05]  /*c140*/  @!P1 BRA `(.L_x_332) ;  /* 0x0000000000049947 */ /* 0x000fea0003800000 */
[----:B------:R-:W-:Y:S01]  /*c150*/  BPT.TRAP 0x1 ;  /* 0x000000040000795c */ /* 0x000fe20000300000 */
.L_x_332:
[----:B------:R-:W-:-:S07]  /*c160*/  SHF.L.U32 R8, R8, 0x1f, RZ ;  /* 0x0000001f08087819 */ /* 0x000fce00000006ff */
.L_x_333:
[----:B------:R1:W1:Y:S02]  /*c170*/  SYNCS.PHASECHK.TRANS64.TRYWAIT P0, [R3+URZ+0x98], R8 ;  /* 0x00009808030075a7 */ /* 0x000264000800017f */
[----:B-1----:R-:W-:Y:S05]  /*c180*/  @!P0 NANOSLEEP.SYNCS 0x989680 ;  /* 0x009896800000895d */ /* 0x002fea0003900000 */
[----:B------:R-:W1:Y:S02]  /*c190*/  @!P0 SYNCS.PHASECHK.TRANS64 P0, [R3+URZ+0x98], R8 ;  /* 0x00009808030085a7 */ /* 0x000e64000800007f */
[----:B-1----:R-:W-:Y:S05]  /*c1a0*/  @P0 BRA `(.L_x_10) ;  /* 0x0000001000200947 */ /* 0x002fea0003800000 */
[----:B------:R-:W-:Y:S05]  /*c1b0*/  BRA `(.L_x_333) ;  /* 0xfffffffc00ec7947 */ /* 0x000fea000383ffff */
.L_x_288:
[----:B------:R-:W-:Y:S02]  /*c1c0*/  LOP3.LUT P0, RZ, R11, 0xff, RZ, 0xc0, !PT ;  /* 0x000000ff0bff7812 */ /* 0x000fe4000780c0ff */
[----:B------:R-:W-:Y:S02]  /*c1d0*/  MOV R0, 0x1 ;  /* 0x0000000100007802 */ /* 0x000fe40000000f00 */
[----:B------:R-:W-:-:S09]  /*c1e0*/  MOV R12, RZ ;  /* 0x000000ff000c7202 */ /* 0x000fd20000000f00 */
[----:B------:R-:W-:Y:S05]  /*c1f0*/  @!P0 BRA `(.L_x_334) ;  /* 0x0000000c00108947 */ /* 0x000fea0003800000 */
[----:B------:R-:W1:Y:S01]  /*c200*/  LDC R0, c[0x0][0x28c] ;  /* 0x0000a300ff007b82 */ /* 0x000e620000000800 */
[C---:B------:R-:W-:Y:S01]  /*c210*/  LOP3.LUT P2, RZ, R3.reuse, 0x7f, RZ, 0xc0, !PT ;  /* 0x0000007f03ff7812 */ /* 0x040fe2000784c0ff */
[----:B------:R-:W-:Y:S01]  /*c220*/  ULDC UR5, c[0x0][0x900] ;  /* 0x0002400000057ab9 */ /* 0x000fe20000000800 */
[----:B------:R-:W-:Y:S01]  /*c230*/  LOP3.LUT P0, RZ, R3, 0x1f, RZ, 0xc0, !PT ;  /* 0x0000001f03ff7812 */ /* 0x000fe2000780c0ff */
[----:B------:R-:W-:Y:S01]  /*c240*/  UMOV UR6, 0xffffffff ;  /* 0xffffffff00067882 */ /* 0x000fe20000000000 */
[----:B------:R-:W-:Y:S01]  /*c250*/  BSSY B0, `(.L_x_334) ;  /* 0x00000be000007945 */ /* 0x000fe20003800000 */
[----:B------:R-:W-:Y:S01]  /*c260*/  USHF.L.U32 UR6, UR6, UR5, URZ ;  /* 0x0000000506067299 */ /* 0x000fe2000800063f */
[----:B------:R-:W-:Y:S01]  /*c270*/  IMAD.MOV.U32 R13, RZ, RZ, 0x1 ;  /* 0x00000001ff0d7424 */ /* 0x000fe200078e00ff */
[----:B------:R-:W-:Y:S01]  /*c280*/  LOP3.LUT R11, R19, 0x2, RZ, 0xfc, !PT ;  /* 0x00000002130b7812 */ /* 0x000fe200078efcff */
[----:B------:R-:W-:Y:S01]  /*c290*/  ULDC UR4, c[0x0][0x8a8] ;  /* 0x00022a0000047ab9 */ /* 0x000fe20000000800 */
[----:B------:R-:W-:Y:S01]  /*c2a0*/  PLOP3.LUT P0, PT, P0, P2, PT, 0x8a, 0x0 ;  /* 0x000000000000781c */ /* 0x000fe20000705172 */
[----:B------:R-:W-:Y:S01]  /*c2b0*/  UMOV UR7, 0x1 ;  /* 0x0000000100077882 */ /* 0x000fe20000000000 */
[----:B------:R-:W-:Y:S01]  /*c2c0*/  MOV R12, RZ ;  /* 0x000000ff000c7202 */ /* 0x000fe20000000f00 */
[----:B------:R-:W-:-:S02]  /*c2d0*/  UIADD3 UR15, UR4, -0x1, URZ ;  /* 0xffffffff040f7890 */ /* 0x000fc4000fffe03f */
[----:B------:R-:W-:Y:S02]  /*c2e0*/  USHF.L.U32 UR17, UR7, UR5, URZ ;  /* 0x0000000507117299 */ /* 0x000fe4000800063f */
[----:B------:R-:W-:Y:S01]  /*c2f0*/  ULOP3.LUT UR16, URZ, UR6, URZ, 0x33, !UPT ;  /* 0x000000063f107292 */ /* 0x000fe2000f8e333f */
[----:B------:R-:W-:Y:S01]  /*c300*/  ULDC.64 UR20, c[0x0][0x198] ;  /* 0x0000660000147ab9 */ /* 0x000fe20000000a00 */
[----:B-1----:R-:W-:-:S04]  /*c310*/  IADD3 R0, R0, 0x3f, RZ ;  /* 0x0000003f00007810 */ /* 0x002fc80007ffe0ff */
[----:B------:R-:W-:-:S04]  /*c320*/  SHF.R.S32.HI R3, RZ, 0x1f, R0 ;  /* 0x0000001fff037819 */ /* 0x000fc80000011400 */
[----:B------:R-:W-:Y:S02]  /*c330*/  LEA.HI R3, R3, R0, RZ, 0x6 ;  /* 0x0000000003037211 */ /* 0x000fe400078f30ff */
[----:B------:R-:W-:Y:S02]  /*c340*/  MOV R0, 0x1 ;  /* 0x0000000100007802 */ /* 0x000fe40000000f00 */
[----:B------:R-:W-:-:S04]  /*c350*/  SHF.R.S32.HI R3, RZ, 0x6, R3 ;  /* 0x00000006ff037819 */ /* 0x000fc80000011403 */
[----:B------:R-:W-:-:S07]  /*c360*/  IADD3 R10, R3, 0x1, RZ ;  /* 0x00000001030a7810 */ /* 0x000fce0007ffe0ff */
.L_x_346:
[----:B------:R-:W-:-:S03]  /*c370*/  UMOV UR4, 0xffffffff ;  /* 0xffffffff00047882 */ /* 0x000fc60000000000 */
[----:B------:R-:W-:Y:S05]  /*c380*/  BRA.DIV UR4, `(.L_x_335) ;  /* 0x0000001204e47947 */ /* 0x000fea000b800000 */
[----:B------:R-:W-:-:S13]  /*c390*/  ELECT P6, URZ, PT ;  /* 0x00000000003f782f */ /* 0x000fda00038c0000 */
.L_x_368:
[----:B------:R-:W1:Y:S01]  /*c3a0*/  LDC R4, c[0x0][0x28c] ;  /* 0x0000a300ff047b82 */ /* 0x000e620000000800 */
[----:B------:R-:W-:Y:S01]  /*c3b0*/  BSSY B1, `(.L_x_336) ;  /* 0x0000035000017945 */ /* 0x000fe20003800000 */
[----:B-1----:R-:W-:-:S13]  /*c3c0*/  ISETP.LT.OR P6, PT, R4, 0x1, !P6 ;  /* 0x000000010400780c */ /* 0x002fda00077c1670 */
[----:B------:R-:W-:Y:S05]  /*c3d0*/  @P6 BRA `(.L_x_337) ;  /* 0x0000000000c86947 */ /* 0x000fea0003800000 */
[----:B------:R-:W-:Y:S01]  /*c3e0*/  IMAD.SHL.U32 R14, R7, 0x80, RZ ;  /* 0x00000080070e7824 */ /* 0x000fe200078e00ff */
[----:B------:R-:W-:Y:S01]  /*c3f0*/  SHF.L.U32 R20, R20, 0x7, RZ ;  /* 0x0000000714147819 */ /* 0x000fe200000006ff */
[----:B------:R-:W-:Y:S01]  /*c400*/  IMAD.MOV.U32 R5, RZ, RZ, R0 ;  /* 0x000000ffff057224 */ /* 0x000fe200078e0000 */
[----:B------:R-:W-:Y:S02]  /*c410*/  MOV R21, RZ ;  /* 0x000000ff00157202 */ /* 0x000fe40000000f00 */
[----:B------:R-:W-:Y:S02]  /*c420*/  MOV R4, R10 ;  /* 0x0000000a00047202 */ /* 0x000fe40000000f00 */
[----:B------:R-:W-:-:S07]  /*c430*/  MOV R7, R12 ;  /* 0x0000000c00077202 */ /* 0x000fce0000000f00 */
.L_x_341:
[----:B------:R-:W1:Y:S01]  /*c440*/  S2R R9, SR_CgaCtaId ;  /* 0x0000000000097919 */ /* 0x000e620000008800 */
[----:B------:R-:W-:-:S04]  /*c450*/  MOV R8, 0x400 ;  /* 0x0000040000087802 */ /* 0x000fc80000000f00 */
[----:B-1----:R-:W-:Y:S02]  /*c460*/  LEA R18, R9, R8, 0x18 ;  /* 0x0000000809127211 */ /* 0x002fe400078ec0ff */
[----:B------:R-:W-:Y:S01]  /*c470*/  SHF.L.U32 R8, R5, 0x1f, RZ ;  /* 0x0000001f05087819 */ /* 0x000fe200000006ff */
[----:B------:R-:W1:Y:S01]  /*c480*/  @!P2 LDC R9, c[0x0][0x500] ;  /* 0x00014000ff09ab82 */ /* 0x000e620000000800 */
[----:B------:R-:W-:-:S04]  /*c490*/  LEA R15, R7, R18, 0x3 ;  /* 0x00000012070f7211 */ /* 0x000fc800078e18ff */
[----:B------:R-:W2:Y:S02]  /*c4a0*/  SYNCS.PHASECHK.TRANS64.TRYWAIT P1, [R15+URZ+0x30], R8 ;  /* 0x000030080f0075a7 */ /* 0x000ea4000802017f */
[----:B--2---:R-:W-:Y:S05]  /*c4b0*/  @!P1 BRA `(.L_x_338) ;  /* 0x0000001000b89947 */ /* 0x004fea0003800000 */
.L_x_369:
[----:B--2---:R-:W-:Y:S01]  /*c4c0*/  PRMT R8, R11, 0x9910, RZ ;  /* 0x000099100b087816 */ /* 0x004fe200000000ff */
[----:B-1----:R1:W-:Y:S03]  /*c4d0*/  @!P2 SYNCS.ARRIVE.TRANS64 RZ, [R15+URZ], R9 ;  /* 0x000000090fffa9a7 */ /* 0x0023e6000800003f */
[----:B------:R-:W-:-:S13]  /*c4e0*/  ISETP.NE.AND P1, PT, R8, 0x2, PT ;  /* 0x000000020800780c */ /* 0x000fda0003f25270 */
[----:B-1----:R-:W-:Y:S05]  /*c4f0*/  @P1 BRA `(.L_x_339) ;  /* 0x0000000000041947 */ /* 0x002fea0003800000 */
[----:B------:R-:W-:Y:S01]  /*c500*/  BPT.TRAP 0x1 ;  /* 0x000000040000795c */ /* 0x000fe20000300000 */
.L_x_339:
[----:B------:R-:W-:Y:S05]  /*c510*/  @P0 BRA `(.L_x_340) ;  /* 0x0000000000040947 */ /* 0x000fea0003800000 */
[----:B------:R-:W-:Y:S01]  /*c520*/  BPT.TRAP 0x1 ;  /* 0x000000040000795c */ /* 0x000fe20000300000 */
.L_x_340:
[----:B------:R-:W-:Y:S01]  /*c530*/  LEA R18, R7, R18, 0xe ;  /* 0x0000001207127211 */ /* 0x000fe200078e70ff */
[----:B------:R-:W-:Y:S01]  /*c540*/  UIADD3 UR4, UP0, UR20, 0xf0, URZ ;  /* 0x000000f014047890 */ /* 0x000fe2000ff1e03f */
[----:B------:R-:W-:Y:S01]  /*c550*/  R2UR UR9, R15 ;  /* 0x000000000f0972ca */ /* 0x000fe200000e0000 */
[----:B------:R-:W-:Y:S01]  /*c560*/  UIADD3 UR22, UP1, UR20, 0x1f0, URZ ;  /* 0x000001f014167890 */ /* 0x000fe2000ff3e03f */
[----:B------:R-:W-:Y:S01]  /*c570*/  R2UR UR8, R18 ;  /* 0x00000000120872ca */ /* 0x000fe200000e0000 */
[----:B------:R-:W-:Y:S01]  /*c580*/  UIADD3.X UR5, URZ, UR21, URZ, UP0, !UPT ;  /* 0x000000153f057290 */ /* 0x000fe200087fe43f */
[----:B------:R-:W-:Y:S01]  /*c590*/  R2UR UR11, R20 ;  /* 0x00000000140b72ca */ /* 0x000fe200000e0000 */
[----:B------:R-:W-:Y:S01]  /*c5a0*/  VIADD R7, R7, 0x1 ;  /* 0x0000000107077836 */ /* 0x000fe20000000000 */
[----:B------:R-:W-:Y:S01]  /*c5b0*/  R2UR UR10, R21 ;  /* 0x00000000150a72ca */ /* 0x000fe200000e0000 */
[----:B------:R-:W-:Y:S01]  /*c5c0*/  UIADD3.X UR23, URZ, UR21, URZ, UP1, !UPT ;  /* 0x000000153f177290 */ /* 0x000fe20008ffe43f */
[----:B------:R-:W-:Y:S01]  /*c5d0*/  R2UR UR12, R6 ;  /* 0x00000000060c72ca */ /* 0x000fe200000e0000 */
[----:B------:R-:W-:Y:S01]  /*c5e0*/  UMOV UR6, 0x0 ;  /* 0x0000000000067882 */ /* 0x000fe20000000000 */
[----:B------:R-:W-:Y:S01]  /*c5f0*/  IADD3 R4, R4, -0x1, RZ ;  /* 0xffffffff04047810 */ /* 0x000fe20007ffe0ff */
[----:B------:R-:W-:Y:S01]  /*c600*/  UMOV UR7, 0x10000000 ;  /* 0x1000000000077882 */ /* 0x000fe20000000000 */
[----:B------:R-:W-:-:S02]  /*c610*/  R2UR UR18, R14 ;  /* 0x000000000e1272ca */ /* 0x000fc400000e0000 */
[----:B------:R-:W-:Y:S01]  /*c620*/  ISETP.GT.AND P3, PT, R4, 0x1, PT ;  /* 0x000000010400780c */ /* 0x000fe20003f64270 */
[----:B------:R-:W-:Y:S01]  /*c630*/  UIADD3 UR13, UR8, 0x8400, URZ ;  /* 0x00008400080d7890 */ /* 0x000fe2000fffe03f */
[----:B------:R-:W-:Y:S01]  /*c640*/  ISETP.NE.AND P1, PT, R7, 0x6, PT ;  /* 0x000000060700780c */ /* 0x000fe20003f25270 */
[----:B------:R-:W-:Y:S01]  /*c650*/  UIADD3 UR14, UR8, 0x20400, URZ ;  /* 0x00020400080e7890 */ /* 0x000fe2000fffe03f */
[----:B------:R-:W-:Y:S02]  /*c660*/  IADD3 R21, R21, 0x40, RZ ;  /* 0x0000004015157810 */ /* 0x000fe40007ffe0ff */
[----:B------:R-:W-:Y:S02]  /*c670*/  SEL R8, RZ, 0x1, P1 ;  /* 0x00000001ff087807 */ /* 0x000fe40000800000 */
[----:B------:R-:W-:Y:S01]  /*c680*/  UMOV UR8, UR13 ;  /* 0x0000000d00087c82 */ /* 0x000fe20008000000 */
[----:B------:R-:W-:Y:S01]  /*c690*/  SEL R7, R7, RZ, P1 ;  /* 0x000000ff07077207 */ /* 0x000fe20000800000 */
[----:B------:R1:W-:Y:S01]  /*c6a0*/  UTMALDG.3D [UR8], [UR4], desc[UR6] ;  /* 0x00000608040075b4 */ /* 0x0003e20008011000 */
[----:B------:R-:W-:Y:S01]  /*c6b0*/  LOP3.LUT R5, R5, R8, RZ, 0x3c, !PT ;  /* 0x0000000805057212 */ /* 0x000fe200078e3cff */
[----:B-1----:R-:W-:Y:S01]  /*c6c0*/  UMOV UR8, UR14 ;  /* 0x0000000e00087c82 */ /* 0x002fe20008000000 */
[----:B------:R-:W-:-:S02]  /*c6d0*/  UMOV UR11, UR18 ;  /* 0x00000012000b7c82 */ /* 0x000fc40008000000 */
[----:B------:R1:W-:Y:S02]  /*c6e0*/  UTMALDG.3D [UR8], [UR22], desc[UR6] ;  /* 0x00000608160075b4 */ /* 0x0003e40008011000 */
[----:B-1----:R-:W-:Y:S05]  /*c6f0*/  @P3 BRA `(.L_x_341) ;  /* 0xfffffffc00503947 */ /* 0x002fea000383ffff */
.L_x_337:
[----:B------:R-:W-:Y:S05]  /*c700*/  BSYNC B1 ;  /* 0x0000000000017941 */ /* 0x000fea0003800000 */
.L_x_336:
[----:B------:R-:W-:Y:S01]  /*c710*/  LOP3.LUT P3, RZ, R13, 0xff, RZ, 0xc0, !PT ;  /* 0x000000ff0dff7812 */ /* 0x000fe2000786c0ff */
[----:B------:R-:W-:Y:S01]  /*c720*/  ULDC.64 UR4, c[0x0][0x8f8] ;  /* 0x00023e0000047ab9 */ /* 0x000fe20000000a00 */
[----:B------:R-:W-:Y:S01]  /*c730*/  IADD3 R12, R3, R12, RZ ;  /* 0x0000000c030c7210 */ /* 0x000fe20007ffe0ff */
[----:B------:R-:W-:Y:S01]  /*c740*/  BSSY B1, `(.L_x_342) ;  /* 0x000006c000017945 */ /* 0x000fe20003800000 */
[----:B------:R-:W-:Y:S01]  /*c750*/  IADD3 R16, P4, R16, UR38, RZ ;  /* 0x0000002610107c10 */ /* 0x000fe2000ff9e0ff */
[----:B------:R-:W-:Y:S01]  /*c760*/  IMAD.MOV.U32 R20, RZ, RZ, -0x1 ;  /* 0xffffffffff147424 */ /* 0x000fe200078e00ff */
[----:B------:R-:W-:Y:S02]  /*c770*/  ISETP.GT.U32.AND P1, PT, R12, 0x5, PT ;  /* 0x000000050c00780c */ /* 0x000fe40003f24070 */
[----:B------:R-:W-:Y:S02]  /*c780*/  IADD3.X R17, R17, UR37, RZ, P4, !PT ;  /* 0x0000002511117c10 */ /* 0x000fe4000a7fe4ff */
[----:B------:R-:W-:-:S02]  /*c790*/  ISETP.LT.U32.AND P1, PT, R3, 0x6, P1 ;  /* 0x000000060300780c */ /* 0x000fc40000f21070 */
[----:B------:R-:W-:Y:S01]  /*c7a0*/  PRMT R13, RZ, 0x7610, R13 ;  /* 0x00007610ff0d7816 */ /* 0x000fe2000000000d */
[----:B------:R-:W1:Y:S01]  /*c7b0*/  @P3 S2R R5, SR_CgaCtaId ;  /* 0x0000000000053919 */ /* 0x000e620000008800 */
[----:B------:R-:W-:-:S04]  /*c7c0*/  @P3 MOV R4, 0x400 ;  /* 0x0000040000043802 */ /* 0x000fc80000000f00 */
[----:B-1----:R-:W-:Y:S01]  /*c7d0*/  @P3 LEA R6, R5, R4, 0x18 ;  /* 0x0000000405063211 */ /* 0x002fe200078ec0ff */
[----:B------:R-:W-:-:S03]  /*c7e0*/  IMAD.WIDE.U32 R4, R12, -0x55555555, RZ ;  /* 0xaaaaaaab0c047825 */ /* 0x000fc600078e00ff */
[----:B------:R1:W-:Y:S01]  /*c7f0*/  @P3 SYNCS.ARRIVE.TRANS64.A1T0 RZ, [R6+URZ+0xa8], RZ ;  /* 0x0000a8ff06ff39a7 */ /* 0x0003e2000810003f */
[----:B------:R-:W-:Y:S02]  /*c800*/  ISETP.GE.U32.AND P3, PT, R3, 0x6, PT ;  /* 0x000000060300780c */ /* 0x000fe40003f66070 */
[----:B------:R-:W-:Y:S02]  /*c810*/  SHF.R.U32.HI R7, RZ, 0x2, R5 ;  /* 0x00000002ff077819 */ /* 0x000fe40000011605 */
[----:B------:R-:W-:Y:S02]  /*c820*/  SEL R5, RZ, 0x1, !P1 ;  /* 0x00000001ff057807 */ /* 0x000fe40004800000 */
[----:B------:R-:W-:Y:S01]  /*c830*/  ISETP.GE.U32.AND P1, PT, R16, UR4, PT ;  /* 0x0000000410007c0c */ /* 0x000fe2000bf26070 */
[----:B------:R-:W-:Y:S01]  /*c840*/  IMAD R12, R7, -0x6, R12 ;  /* 0xfffffffa070c7824 */ /* 0x000fe200078e020c */
[----:B------:R-:W-:Y:S02]  /*c850*/  LOP3.LUT R0, R0, R5, RZ, 0x3c, !PT ;  /* 0x0000000500007212 */ /* 0x000fe400078e3cff */
[----:B------:R-:W-:-:S02]  /*c860*/  ISETP.GE.U32.AND.EX P1, PT, R17, UR5, PT, P1 ;  /* 0x0000000511007c0c */ /* 0x000fc4000bf26110 */
[----:B-1----:R-:W-:Y:S02]  /*c870*/  MOV R6, 0xffffffff ;  /* 0xffffffff00067802 */ /* 0x002fe40000000f00 */
[----:B------:R-:W-:Y:S02]  /*c880*/  @P3 LOP3.LUT R0, R0, 0x1, R7, 0x78, !PT ;  /* 0x0000000100003812 */ /* 0x000fe400078e7807 */
[----:B------:R-:W-:Y:S02]  /*c890*/  MOV R7, 0xffffffff ;  /* 0xffffffff00077802 */ /* 0x000fe40000000f00 */
[----:B------:R-:W-:-:S05]  /*c8a0*/  PRMT R4, RZ, 0x7610, R4 ;  /* 0x00007610ff047816 */ /* 0x000fca0000000004 */
[----:B------:R-:W-:Y:S05]  /*c8b0*/  @P1 BRA `(.L_x_343) ;  /* 0x0000000400501947 */ /* 0x000fea0003800000 */
[----:B------:R-:W-:Y:S01]  /*c8c0*/  ULDC.64 UR4, c[0x0][0x8d0] ;  /* 0x0002340000047ab9 */ /* 0x000fe20000000a00 */
[----:B------:R-:W1:Y:S01]  /*c8d0*/  S2R R15, SR_CTAID.X ;  /* 0x00000000000f7919 */ /* 0x000e620000002500 */
[----:B------:R-:W-:Y:S01]  /*c8e0*/  ISETP.NE.U32.AND P1, PT, RZ, UR4, PT ;  /* 0x00000004ff007c0c */ /* 0x000fe2000bf25070 */
[----:B------:R-:W-:Y:S01]  /*c8f0*/  ULDC UR7, c[0x0][0x8d8] ;  /* 0x0002360000077ab9 */ /* 0x000fe20000000800 */
[----:B------:R-:W-:Y:S01]  /*c900*/  MOV R4, R16 ;  /* 0x0000001000047202 */ /* 0x000fe20000000f00 */
[----:B------:R-:W2:Y:S01]  /*c910*/  S2R R14, SR_CTAID.Y ;  /* 0x00000000000e7919 */ /* 0x000ea20000002600 */
[----:B------:R-:W-:Y:S01]  /*c920*/  ISETP.NE.AND.EX P1, PT, RZ, UR5, PT, P1 ;  /* 0x00000005ff007c0c */ /* 0x000fe2000bf25310 */
[----:B------:R-:W-:-:S12]  /*c930*/  IMAD.MOV.U32 R5, RZ, RZ, R17 ;  /* 0x000000ffff057224 */ /* 0x000fd800078e0011 */
[----:B------:R-:W-:Y:S05]  /*c940*/  @!P1 BRA `(.L_x_344) ;  /* 0x0000000000289947 */ /* 0x000fea0003800000 */
[----:B------:R-:W-:Y:S02]  /*c950*/  ULDC UR6, c[0x0][0x8dc] ;  /* 0x0002370000067ab9 */ /* 0x000fe40000000800 */
[----:B------:R-:W-:-:S04]  /*c960*/  IADD3 R9, P1, R16, UR6, RZ ;  /* 0x0000000610097c10 */ /* 0x000fc8000ff3e0ff */
[----:B------:R-:W-:-:S05]  /*c970*/  IADD3.X R21, RZ, R17, RZ, P1, !PT ;  /* 0x00000011ff157210 */ /* 0x000fca0000ffe4ff */
[----:B------:R-:W-:-:S04]  /*c980*/  IMAD.WIDE.U32 R6, R21, UR4, RZ ;  /* 0x0000000415067c25 */ /* 0x000fc8000f8e00ff */
[----:B------:R-:W-:-:S04]  /*c990*/  IMAD.WIDE.U32 R6, P1, R9, UR5, R6 ;  /* 0x0000000509067c25 */ /* 0x000fc8000f820006 */
[----:B------:R-:W-:Y:S01]  /*c9a0*/  IMAD.WIDE.U32 R8, R9, UR4, RZ ;  /* 0x0000000409087c25 */ /* 0x000fe2000f8e00ff */
[----:B------:R-:W-:Y:S02]  /*c9b0*/  IADD3.X R5, RZ, RZ, RZ, P1, !PT ;  /* 0x000000ffff057210 */ /* 0x000fe40000ffe4ff */
[----:B------:R-:W-:Y:S02]  /*c9c0*/  MOV R4, R7 ;  /* 0x0000000700047202 */ /* 0x000fe40000000f00 */
[----:B------:R-:W-:-:S05]  /*c9d0*/  IADD3 RZ, P1, R9, R6, RZ ;  /* 0x0000000609ff7210 */ /* 0x000fca0007f3e0ff */
[----:B------:R-:W-:-:S08]  /*c9e0*/  IMAD.WIDE.U32.X R4, R21, UR5, R4, P1 ;  /* 0x0000000515047c25 */ /* 0x000fd000088e0404 */
.L_x_344:
[--C-:B------:R-:W-:Y:S01]  /*c9f0*/  SHF.R.U64 R8, R4, UR7, R5.reuse ;  /* 0x0000000704087c19 */ /* 0x100fe20008001205 */
[----:B------:R-:W-:Y:S01]  /*ca00*/  ULDC.64 UR4, c[0x0][0x8c8] ;  /* 0x0002320000047ab9 */ /* 0x000fe20000000a00 */
[----:B------:R-:W-:Y:S01]  /*ca10*/  SHF.R.U32.HI R4, RZ, UR7, R5 ;  /* 0x00000007ff047c19 */ /* 0x000fe20008011605 */
[----:B------:R-:W3:Y:S01]  /*ca20*/  LDC R24, c[0x0][0x144] ;  /* 0x00005100ff187b82 */ /* 0x000ee20000000800 */
[----:B------:R-:W-:Y:S01]  /*ca30*/  IADD3 R7, P1, RZ, -R8, RZ ;  /* 0x80000008ff077210 */ /* 0x000fe20007f3e0ff */
[----:B------:R-:W-:Y:S01]  /*ca40*/  ULDC.64 UR8, c[0x0][0x8e8] ;  /* 0x00023a0000087ab9 */ /* 0x000fe20000000a00 */
[----:B-1----:R-:W-:Y:S01]  /*ca50*/  I2FP.F32.U32 R9, R15 ;  /* 0x0000000f00097245 */ /* 0x002fe20000201000 */
[----:B------:R-:W-:Y:S02]  /*ca60*/  ULDC UR6, c[0x0][0x8b0] ;  /* 0x00022c0000067ab9 */ /* 0x000fe40000000800 */
[----:B------:R-:W-:Y:S01]  /*ca70*/  IMAD.X R4, RZ, RZ, ~R4, P1 ;  /* 0x000000ffff047224 */ /* 0x000fe200008e0e04 */
[----:B------:R-:W-:Y:S01]  /*ca80*/  ISETP.NE.U32.AND P1, PT, RZ, UR8, PT ;  /* 0x00000008ff007c0c */ /* 0x000fe2000bf25070 */
[----:B------:R-:W1:Y:S02]  /*ca90*/  LDC R21, c[0x0][0x148] ;  /* 0x00005200ff157b82 */ /* 0x000e640000000800 */
[----:B------:R-:W-:Y:S01]  /*caa0*/  IMAD R6, R4, UR4, RZ ;  /* 0x0000000404067c24 */ /* 0x000fe2000f8e02ff */
[----:B------:R-:W-:Y:S01]  /*cab0*/  ISETP.NE.AND.EX P1, PT, RZ, UR9, PT, P1 ;  /* 0x00000009ff007c0c */ /* 0x000fe2000bf25310 */
[----:B------:R-:W-:Y:S01]  /*cac0*/  IMAD.WIDE.U32 R4, R7, UR4, R16 ;  /* 0x0000000407047c25 */ /* 0x000fe2000f8e0010 */
[----:B------:R-:W-:-:S03]  /*cad0*/  ULDC UR4, c[0x0][0x150] ;  /* 0x0000540000047ab9 */ /* 0x000fc60000000800 */
[----:B------:R-:W-:Y:S02]  /*cae0*/  IMAD R7, R7, UR5, R6 ;  /* 0x0000000507077c24 */ /* 0x000fe4000f8e0206 */
[----:B------:R-:W-:Y:S01]  /*caf0*/  FMUL R6, R9, UR4 ;  /* 0x0000000409067c20 */ /* 0x000fe20008400000 */
[----:B------:R-:W-:Y:S01]  /*cb00*/  ULDC UR4, c[0x0][0x8c0] ;  /* 0x0002300000047ab9 */ /* 0x000fe20000000800 */
[----:B------:R-:W-:Y:S01]  /*cb10*/  ULDC UR5, c[0x0][0x154] ;  /* 0x0000550000057ab9 */ /* 0x000fe20000000800 */
[----:B------:R-:W-:-:S03]  /*cb20*/  IADD3 R5, R5, R7, RZ ;  /* 0x0000000705057210 */ /* 0x000fc60007ffe0ff */
[----:B------:R-:W4:Y:S01]  /*cb30*/  F2I.U32.TRUNC.NTZ R6, R6 ;  /* 0x0000000600067305 */ /* 0x000f22000020f000 */
[----:B------:R-:W-:Y:S02]  /*cb40*/  SHF.R.U64 R9, R4, UR4, R5 ;  /* 0x0000000404097c19 */ /* 0x000fe40008001205 */
[----:B--2---:R-:W-:-:S05]  /*cb50*/  I2FP.F32.U32 R4, R14 ;  /* 0x0000000e00047245 */ /* 0x004fca0000201000 */
[----:B------:R-:W-:Y:S01]  /*cb60*/  FMUL R22, R4, UR5 ;  /* 0x0000000504167c20 */ /* 0x000fe20008400000 */
[----:B------:R-:W-:Y:S01]  /*cb70*/  SHF.R.U32.HI R4, RZ, UR4, R5 ;  /* 0x00000004ff047c19 */ /* 0x000fe20008011605 */
[----:B------:R-:W-:-:S03]  /*cb80*/  ULDC UR4, c[0x0][0x900] ;  /* 0x0002400000047ab9 */ /* 0x000fc60000000800 */
[--C-:B------:R-:W-:Y:S01]  /*cb90*/  SHF.R.U32.HI R5, RZ, UR6, R4.reuse ;  /* 0x00000006ff057c19 */ /* 0x100fe20008011604 */
[----:B------:R-:W2:Y:S01]  /*cba0*/  F2I.U32.TRUNC.NTZ R22, R22 ;  /* 0x0000001600167305 */ /* 0x000ea2000020f000 */
[----:B------:R-:W-:Y:S02]  /*cbb0*/  SHF.R.U64 R20, R9, UR6, R4 ;  /* 0x0000000609147c19 */ /* 0x000fe40008001204 */
[----:B----4-:R-:W-:Y:S02]  /*cbc0*/  IADD3 R6, -R6, RZ, RZ ;  /* 0x000000ff06067210 */ /* 0x010fe40007ffe1ff */
[--C-:B------:R-:W-:Y:S02]  /*cbd0*/  SHF.R.U32.HI R23, RZ, UR4, R5.reuse ;  /* 0x00000004ff177c19 */ /* 0x100fe40008011605 */
[----:B------:R-:W-:Y:S01]  /*cbe0*/  SHF.R.U64 R18, R20, UR4, R5 ;  /* 0x0000000414127c19 */ /* 0x000fe20008001205 */
[----:B---3--:R-:W-:Y:S02]  /*cbf0*/  IMAD R15, R24, R6, R15 ;  /* 0x00000006180f7224 */ /* 0x008fe400078e020f */
[----:B------:R-:W-:Y:S01]  /*cc00*/  IMAD.MOV.U32 R5, RZ, RZ, R23 ;  /* 0x000000ffff057224 */ /* 0x000fe200078e0017 */
[----:B------:R-:W-:Y:S01]  /*cc10*/  MOV R4, R18 ;  /* 0x0000001200047202 */ /* 0x000fe20000000f00 */
[----:B------:R-:W-:Y:S06]  /*cc20*/  @!P1 BRA `(.L_x_345) ;  /* 0x0000000000289947 */ /* 0x000fec0003800000 */
[----:B------:R-:W-:Y:S02]  /*cc30*/  ULDC UR4, c[0x0][0x8f4] ;  /* 0x00023d0000047ab9 */ /* 0x000fe40000000800 */
[----:B------:R-:W-:-:S04]  /*cc40*/  IADD3 R5, P1, R18, UR4, RZ ;  /* 0x0000000412057c10 */ /* 0x000fc8000ff3e0ff */
[----:B------:R-:W-:-:S05]  /*cc50*/  IADD3.X R23, RZ, R23, RZ, P1, !PT ;  /* 0x00000017ff177210 */ /* 0x000fca0000ffe4ff */
[----:B------:R-:W-:-:S04]  /*cc60*/  IMAD.WIDE.U32 R6, R23, UR8, RZ ;  /* 0x0000000817067c25 */ /* 0x000fc8000f8e00ff */
[----:B------:R-:W-:-:S04]  /*cc70*/  IMAD.WIDE.U32 R6, P1, R5, UR9, R6 ;  /* 0x0000000905067c25 */ /* 0x000fc8000f820006 */
[----:B------:R-:W-:Y:S01]  /*cc80*/  IMAD.WIDE.U32 R4, R5, UR8, RZ ;  /* 0x0000000805047c25 */ /* 0x000fe2000f8e00ff */
[----:B------:R-:W-:-:S04]  /*cc90*/  MOV R4, R7 ;  /* 0x0000000700047202 */ /* 0x000fc80000000f00 */
[----:B------:R-:W-:Y:S02]  /*cca0*/  IADD3 RZ, P3, R5, R6, RZ ;  /* 0x0000000605ff7210 */ /* 0x000fe40007f7e0ff */
[----:B------:R-:W-:-:S03]  /*ccb0*/  IADD3.X R5, RZ, RZ, RZ, P1, !PT ;  /* 0x000000ffff057210 */ /* 0x000fc60000ffe4ff */
[----:B------:R-:W-:-:S08]  /*ccc0*/  IMAD.WIDE.U32.X R4, R23, UR9, R4, P3 ;  /* 0x0000000917047c25 */ /* 0x000fd000098e0404 */
.L_x_345:
[----:B------:R-:W-:Y:S01]  /*ccd0*/  ISETP.NE.AND P1, PT, R2, 0x1, PT ;  /* 0x000000010200780c */ /* 0x000fe20003f25270 */
[----:B------:R-:W-:Y:S01]  /*cce0*/  ULDC UR4, c[0x0][0x8f0] ;  /* 0x00023c0000047ab9 */ /* 0x000fe20000000800 */
[----:B------:R-:W-:Y:S01]  /*ccf0*/  LOP3.LUT R20, R20, UR16, RZ, 0xc0, !PT ;  /* 0x0000001014147c12 */ /* 0x000fe2000f8ec0ff */
[----:B--2---:R-:W-:Y:S01]  /*cd00*/  IMAD.MOV R22, RZ, RZ, -R22 ;  /* 0x000000ffff167224 */ /* 0x004fe200078e0a16 */
[----:B------:R-:W-:Y:S01]  /*cd10*/  SHF.R.U64 R5, R4, UR4, R5 ;  /* 0x0000000404057c19 */ /* 0x000fe20008001205 */
[----:B------:R-:W-:Y:S01]  /*cd20*/  ULDC UR4, c[0x0][0x8e0] ;  /* 0x0002380000047ab9 */ /* 0x000fe20000000800 */
[----:B------:R-:W-:Y:S01]  /*cd30*/  LOP3.LUT R9, R9, UR15, RZ, 0xc0, !PT ;  /* 0x0000000f09097c12 */ /* 0x000fe2000f8ec0ff */
[----:B------:R-:W-:Y:S01]  /*cd40*/  ULDC UR5, c[0x0][0x8b8] ;  /* 0x00022e0000057ab9 */ /* 0x000fe20000000800 */
[C---:B------:R-:W-:Y:S01]  /*cd50*/  IADD3 R7, -R5.reuse, RZ, RZ ;  /* 0x000000ff05077210 */ /* 0x040fe20007ffe1ff */
[----:B------:R-:W-:Y:S01]  /*cd60*/  IMAD R20, R5, UR17, R20 ;  /* 0x0000001105147c24 */ /* 0x000fe2000f8e0214 */
[----:B------:R-:W-:-:S02]  /*cd70*/  MOV R4, 0x1 ;  /* 0x0000000100047802 */ /* 0x000fc40000000f00 */
[----:B------:R-:W-:Y:S01]  /*cd80*/  MOV R6, R8 ;  /* 0x0000000800067202 */ /* 0x000fe20000000f00 */
[----:B-1----:R-:W-:Y:S02]  /*cd90*/  @P1 IMAD R15, R21, R22, R14 ;  /* 0x00000016150f1224 */ /* 0x002fe400078e020e */
[----:B------:R-:W-:Y:S01]  /*cda0*/  IMAD R18, R7, UR4, R18 ;  /* 0x0000000407127c24 */ /* 0x000fe2000f8e0212 */
[----:B------:R-:W-:Y:S01]  /*cdb0*/  ULDC UR4, c[0x0][0x8a8] ;  /* 0x00022a0000047ab9 */ /* 0x000fe20000000800 */
[----:B------:R-:W-:Y:S02]  /*cdc0*/  IMAD R15, R20, UR5, R15 ;  /* 0x00000005140f7c24 */ /* 0x000fe4000f8e020f */
[----:B------:R-:W-:-:S05]  /*cdd0*/  IMAD R18, R18, UR4, R9 ;  /* 0x0000000412127c24 */ /* 0x000fca000f8e0209 */
[----:B------:R-:W-:Y:S02]  /*cde0*/  SEL R7, R18, R15, !P1 ;  /* 0x0000000f12077207 */ /* 0x000fe40004800000 */
[----:B------:R-:W-:-:S07]  /*cdf0*/  SEL R20, R15, R18, !P1 ;  /* 0x000000120f147207 */ /* 0x000fce0004800000 */
.L_x_343:
[----:B------:R-:W-:Y:S05]  /*ce00*/  BSYNC B1 ;  /* 0x0000000000017941 */ /* 0x000fea0003800000 */
.L_x_342:
[----:B------:R-:W-:-:S13]  /*ce10*/  LOP3.LUT P1, RZ, R4, 0xff, RZ, 0xc0, !PT ;  /* 0x000000ff04ff7812 */ /* 0x000fda000782c0ff */
[----:B------:R-:W-:Y:S05]  /*ce20*/  @P1 BRA `(.L_x_346) ;  /* 0xfffffff400501947 */ /* 0x000fea000383ffff */
[----:B------:R-:W-:Y:S05]  /*ce30*/  BSYNC B0 ;  /* 0x0000000000007941 */ /* 0x000fea0003800000 */
.L_x_334:
[----:B------:R-:W-:-:S03]  /*ce40*/  UMOV UR4, 0xffffffff ;  /* 0xffffffff00047882 */ /* 0x000fc60000000000 */
[----:B------:R-:W-:Y:S05]  /*ce50*/  BRA.DIV UR4, `(.L_x_347) ;  /* 0x0000000a04647947 */ /* 0x000fea000b800000 */
[----:B------:R-:W-:-:S13]  /*ce60*/  ELECT P6, URZ, PT ;  /* 0x00000000003f782f */ /* 0x000fda00038c0000 */
.L_x_372:
[----:B------:R-:W-:Y:S05]  /*ce70*/  @!P6 BRA `(.L_x_10) ;  /* 0x0000000000ece947 */ /* 0x000fea0003800000 */
[----:B------:R-:W-:-:S04]  /*ce80*/  LOP3.LUT R19, R19, 0x2, RZ, 0xfc, !PT ;  /* 0x0000000213137812 */ /* 0x000fc800078efcff */
[----:B------:R-:W-:-:S13]  /*ce90*/  ISETP.NE.AND P0, PT, R19, 0x3, PT ;  /* 0x000000031300780c */ /* 0x000fda0003f05270 */
[----:B------:R-:W-:Y:S05]  /*cea0*/  @!P0 BRA `(.L_x_348) ;  /* 0x0000000000048947 */ /* 0x000fea0003800000 */
[----:B------:R-:W-:Y:S01]  /*ceb0*/  BPT.TRAP 0x1 ;  /* 0x000000040000795c */ /* 0x000fe20000300000 */
.L_x_348:
[----:B------:R-:W1:Y:S01]  /*cec0*/  S2R R3, SR_CgaCtaId ;  /* 0x0000000000037919 */ /* 0x000e620000008800 */
[----:B------:R-:W-:-:S04]  /*ced0*/  MOV R2, 0x400 ;  /* 0x0000040000027802 */ /* 0x000fc80000000f00 */
[----:B-1----:R-:W-:Y:S02]  /*cee0*/  LEA R3, R3, R2, 0x18 ;  /* 0x0000000203037211 */ /* 0x002fe400078ec0ff */
[----:B------:R-:W-:-:S03]  /*cef0*/  SHF.L.U32 R2, R0, 0x1f, RZ ;  /* 0x0000001f00027819 */ /* 0x000fc600000006ff */
[----:B------:R-:W-:-:S05]  /*cf00*/  VIADD R3, R3, 0x30 ;  /* 0x0000003003037836 */ /* 0x000fca0000000000 */
[C---:B------:R-:W-:Y:S02]  /*cf10*/  LEA R7, R12.reuse, R3, 0x3 ;  /* 0x000000030c077211 */ /* 0x040fe400078e18ff */
[----:B------:R-:W-:Y:S02]  /*cf20*/  IADD3 R12, R12, 0x1, RZ ;  /* 0x000000010c0c7810 */ /* 0x000fe40007ffe0ff */
[----:B------:R-:W1:Y:S02]  /*cf30*/  SYNCS.PHASECHK.TRANS64.TRYWAIT P0, [R7+URZ], R2 ;  /* 0x00000002070075a7 */ /* 0x000e64000800017f */
[----:B------:R-:W-:-:S04]  /*cf40*/  ISETP.NE.AND P1, PT, R12, 0x6, PT ;  /* 0x000000060c00780c */ /* 0x000fc80003f25270 */
[----:B------:R-:W-:Y:S02]  /*cf50*/  SEL R5, RZ, 0x1, P1 ;  /* 0x00000001ff057807 */ /* 0x000fe40000800000 */
[----:B------:R-:W-:Y:S02]  /*cf60*/  SEL R12, R12, RZ, P1 ;  /* 0x000000ff0c0c7207 */ /* 0x000fe40000800000 */
[----:B------:R-:W-:Y:S02]  /*cf70*/  LOP3.LUT R5, R0, R5, RZ, 0x3c, !PT ;  /* 0x0000000500057212 */ /* 0x000fe400078e3cff */
[----:B------:R-:W-:Y:S02]  /*cf80*/  LEA R9, R12, R3, 0x3 ;  /* 0x000000030c097211 */ /* 0x000fe400078e18ff */
[----:B------:R-:W-:Y:S01]  /*cf90*/  SHF.L.U32 R4, R5, 0x1f, RZ ;  /* 0x0000001f05047819 */ /* 0x000fe200000006ff */
[----:B-1----:R-:W-:Y:S06]  /*cfa0*/  @!P0 BRA `(.L_x_349) ;  /* 0x0000000800308947 */ /* 0x002fec0003800000 */
.L_x_373:
[----:B------:R-:W2:Y:S01]  /*cfb0*/  SYNCS.PHASECHK.TRANS64.TRYWAIT P0, [R9+URZ], R4 ;  /* 0x00000004090075a7 */ /* 0x000ea2000800017f */
[----:B------:R-:W-:-:S05]  /*cfc0*/  VIADD R0, R12, 0x1 ;  /* 0x000000010c007836 */ /* 0x000fca0000000000 */
[----:B------:R-:W-:-:S04]  /*cfd0*/  ISETP.NE.AND P1, PT, R0, 0x6, PT ;  /* 0x000000060000780c */ /* 0x000fc80003f25270 */
[----:B-1----:R-:W-:Y:S02]  /*cfe0*/  SEL R2, RZ, 0x1, P1 ;  /* 0x00000001ff027807 */ /* 0x002fe40000800000 */
[----:B------:R-:W-:Y:S02]  /*cff0*/  SEL R0, R0, RZ, P1 ;  /* 0x000000ff00007207 */ /* 0x000fe40000800000 */
[----:B------:R-:W-:Y:S02]  /*d000*/  LOP3.LUT R7, R5, R2, RZ, 0x3c, !PT ;  /* 0x0000000205077212 */ /* 0x000fe400078e3cff */
[----:B------:R-:W-:Y:S02]  /*d010*/  LEA R6, R0, R3, 0x3 ;  /* 0x0000000300067211 */ /* 0x000fe400078e18ff */
[----:B------:R-:W-:Y:S01]  /*d020*/  SHF.L.U32 R5, R7, 0x1f, RZ ;  /* 0x0000001f07057819 */ /* 0x000fe200000006ff */
[----:B--2---:R-:W-:Y:S06]  /*d030*/  @!P0 BRA `(.L_x_350) ;  /* 0x0000000800208947 */ /* 0x004fec0003800000 */
.L_x_374:
[----:B------:R-:W2:Y:S01]  /*d040*/  SYNCS.PHASECHK.TRANS64.TRYWAIT P0, [R6+URZ], R5 ;  /* 0x00000005060075a7 */ /* 0x000ea2000800017f */
[----:B------:R-:W-:-:S04]  /*d050*/  IADD3 R0, R0, 0x1, RZ ;  /* 0x0000000100007810 */ /* 0x000fc80007ffe0ff */
[----:B------:R-:W-:-:S04]  /*d060*/  ISETP.NE.AND P1, PT, R0, 0x6, PT ;  /* 0x000000060000780c */ /* 0x000fc80003f25270 */
[----:B------:R-:W-:Y:S02]  /*d070*/  SEL R2, RZ, 0x1, P1 ;  /* 0x00000001ff027807 */ /* 0x000fe40000800000 */
[----:B------:R-:W-:Y:S02]  /*d080*/  SEL R0, R0, RZ, P1 ;  /* 0x000000ff00007207 */ /* 0x000fe40000800000 */
[----:B------:R-:W-:Y:S02]  /*d090*/  LOP3.LUT R7, R7, R2, RZ, 0x3c, !PT ;  /* 0x0000000207077212 */ /* 0x000fe400078e3cff */
[----:B-1----:R-:W-:Y:S02]  /*d0a0*/  LEA R9, R0, R3, 0x3 ;  /* 0x0000000300097211 */ /* 0x002fe400078e18ff */
[----:B------:R-:W-:Y:S01]  /*d0b0*/  SHF.L.U32 R4, R7, 0x1f, RZ ;  /* 0x0000001f07047819 */ /* 0x000fe200000006ff */
[----:B--2---:R-:W-:Y:S06]  /*d0c0*/  @!P0 BRA `(.L_x_351) ;  /* 0x0000000800108947 */ /* 0x004fec0003800000 */
.L_x_375:
[----:B------:R-:W2:Y:S01]  /*d0d0*/  SYNCS.PHASECHK.TRANS64.TRYWAIT P0, [R9+URZ], R4 ;  /* 0x00000004090075a7 */ /* 0x000ea2000800017f */
[----:B------:R-:W-:-:S05]  /*d0e0*/  VIADD R0, R0, 0x1 ;  /* 0x0000000100007836 */ /* 0x000fca0000000000 */
[----:B------:R-:W-:-:S04]  /*d0f0*/  ISETP.NE.AND P1, PT, R0, 0x6, PT ;  /* 0x000000060000780c */ /* 0x000fc80003f25270 */
[----:B------:R-:W-:Y:S02]  /*d100*/  SEL R2, RZ, 0x1, P1 ;  /* 0x00000001ff027807 */ /* 0x000fe40000800000 */
[----:B------:R-:W-:Y:S02]  /*d110*/  SEL R0, R0, RZ, P1 ;  /* 0x000000ff00007207 */ /* 0x000fe40000800000 */
[----:B------:R-:W-:Y:S02]  /*d120*/  LOP3.LUT R7, R7, R2, RZ, 0x3c, !PT ;  /* 0x0000000207077212 */ /* 0x000fe400078e3cff */
[----:B-1----:R-:W-:Y:S02]  /*d130*/  LEA R6, R0, R3, 0x3 ;  /* 0x0000000300067211 */ /* 0x002fe400078e18ff */
[----:B------:R-:W-:Y:S01]  /*d140*/  SHF.L.U32 R5, R7, 0x1f, RZ ;  /* 0x0000001f07057819 */ /* 0x000fe200000006ff */
[----:B--2---:R-:W-:Y:S06]  /*d150*/  @!P0 BRA `(.L_x_352) ;  /* 0x0000000800008947 */ /* 0x004fec0003800000 */
.L_x_376:
[----:B------:R-:W2:Y:S01]  /*d160*/  SYNCS.PHASECHK.TRANS64.TRYWAIT P0, [R6+URZ], R5 ;  /* 0x00000005060075a7 */ /* 0x000ea2000800017f */
[----:B------:R-:W-:-:S04]  /*d170*/  IADD3 R0, R0, 0x1, RZ ;  /* 0x0000000100007810 */ /* 0x000fc80007ffe0ff */
[----:B------:R-:W-:-:S04]  /*d180*/  ISETP.NE.AND P1, PT, R0, 0x6, PT ;  /* 0x000000060000780c */ /* 0x000fc80003f25270 */
[----:B------:R-:W-:Y:S02]  /*d190*/  SEL R2, RZ, 0x1, P1 ;  /* 0x00000001ff027807 */ /* 0x000fe40000800000 */
[----:B------:R-:W-:Y:S02]  /*d1a0*/  SEL R0, R0, RZ, P1 ;  /* 0x000000ff00007207 */ /* 0x000fe40000800000 */
[----:B------:R-:W-:Y:S01]  /*d1b0*/  LOP3.LUT R2, R7, R2, RZ, 0x3c, !PT ;  /* 0x0000000207027212 */ /* 0x000fe200078e3cff */
[----:B--2---:R-:W-:Y:S06]  /*d1c0*/  @!P0 BRA `(.L_x_353) ;  /* 0x0000000400f88947 */ /* 0x004fec0003800000 */
.L_x_377:
[----:B------:R-:W-:Y:S02]  /*d1d0*/  LEA R3, R0, R3, 0x3 ;  /* 0x0000000300037211 */ /* 0x000fe400078e18ff */
[----:B------:R-:W-:-:S07]  /*d1e0*/  SHF.L.U32 R0, R2, 0x1f, RZ ;  /* 0x0000001f02007819 */ /* 0x000fce00000006ff */
.L_x_354:
[----:B---3--:R3:W4:Y:S02]  /*d1f0*/  SYNCS.PHASECHK.TRANS64.TRYWAIT P0, [R3+URZ], R0 ;  /* 0x00000000030075a7 */ /* 0x008724000800017f */
[----:B----4-:R-:W-:Y:S05]  /*d200*/  @!P0 NANOSLEEP.SYNCS 0x989680 ;  /* 0x009896800000895d */ /* 0x010fea0003900000 */
[----:B------:R-:W4:Y:S02]  /*d210*/  @!P0 SYNCS.PHASECHK.TRANS64 P0, [R3+URZ], R0 ;  /* 0x00000000030085a7 */ /* 0x000f24000800007f */
[----:B----4-:R-:W-:Y:S05]  /*d220*/  @!P0 BRA `(.L_x_354) ;  /* 0xfffffffc00f08947 */ /* 0x010fea000383ffff */
.L_x_10:
[----:B------:R-:W-:Y:S05]  /*d230*/  BSYNC B6 ;  /* 0x0000000000067941 */ /* 0x000fea0003800000 */
.L_x_8:
[----:B------:R-:W-:Y:S05]  /*d240*/  EXIT ;  /* 0x000000000000794d */ /* 0x000fea0003800000 */
.L_x_23:
[----:B--2---:R2:W3:Y:S02]  /*d250*/  SYNCS.PHASECHK.TRANS64.TRYWAIT P1, [R3+URZ], R0 ;  /* 0x00000000030075a7 */ /* 0x0044e4000802017f */
[----:B---3--:R-:W-:Y:S05]  /*d260*/  @!P1 NANOSLEEP.SYNCS 0x989680 ;  /* 0x009896800000995d */ /* 0x008fea0003900000 */
[----:B------:R-:W3:Y:S02]  /*d270*/  @!P1 SYNCS.PHASECHK.TRANS64 P1, [R3+URZ], R0 ;  /* 0x00000000030095a7 */ /* 0x000ee4000802007f */
[----:B---3--:R-:W-:Y:S05]  /*d280*/  @!P1 BRA `(.L_x_23) ;  /* 0xfffffffc00f09947 */ /* 0x008fea000383ffff */
[----:B------:R-:W-:Y:S05]  /*d290*/  BRA `(.L_x_22) ;  /* 0xffffff4400a07947 */ /* 0x000fea000383ffff */
.L_x_28:
[----:B--2---:R-:W-:-:S04]  /*d2a0*/  IMAD.U32 R4, RZ, RZ, UR4 ;  /* 0x00000004ff047e24 */ /* 0x004fc8000f8e00ff */
[----:B------:R2:W3:Y:S03]  /*d2b0*/  SYNCS.PHASECHK.TRANS64.TRYWAIT P1, [R4+URZ], R3 ;  /* 0x00000003040075a7 */ /* 0x0004e6000802017f */
[----:B---3--:R-:W-:Y:S05]  /*d2c0*/  @!P1 NANOSLEEP.SYNCS 0x989680 ;  /* 0x009896800000995d */ /* 0x008fea0003900000 */
[----:B------:R-:W3:Y:S02]  /*d2d0*/  @!P1 SYNCS.PHASECHK.TRANS64 P1, [R4+URZ], R3 ;  /* 0x00000003040095a7 */ /* 0x000ee4000802007f */
[----:B---3--:R-:W-:Y:S05]  /*d2e0*/  @!P1 BRA `(.L_x_28) ;  /* 0xfffffffc00ec9947 */ /* 0x008fea000383ffff */
[----:B------:R-:W-:Y:S05]  /*d2f0*/  BRA `(.L_x_27) ;  /* 0xffffff4800607947 */ /* 0x000fea000383ffff */
.L_x_50:
[----:B-1----:R-:W-:-:S04]  /*d300*/  MOV R4, UR51 ;  /* 0x0000003300047c02 */ /* 0x002fc80008000f00 */
[----:B------:R1:W2:Y:S03]  /*d310*/  SYNCS.PHASECHK.TRANS64.TRYWAIT P2, [R4+URZ+0x60], R3 ;  /* 0x00006003040075a7 */ /* 0x0002a6000804017f */
[----:B--2---:R-:W-:Y:S05]  /*d320*/  @!P2 NANOSLEEP.SYNCS 0x989680 ;  /* 0x009896800000a95d */ /* 0x004fea0003900000 */
[----:B------:R-:W2:Y:S02]  /*d330*/  @!P2 SYNCS.PHASECHK.TRANS64 P2, [R4+URZ+0x60], R3 ;  /* 0x000060030400a5a7 */ /* 0x000ea4000804007f */
[----:B--2---:R-:W-:Y:S05]  /*d340*/  @!P2 BRA `(.L_x_50) ;  /* 0xfffffffc00eca947 */ /* 0x004fea000383ffff */
[----:B------:R-:W-:Y:S05]  /*d350*/  BRA `(.L_x_355) ;  /* 0xffffff5400447947 */ /* 0x000fea000383ffff */
.L_x_109:
[----:B-1----:R1:W2:Y:S02]  /*d360*/  SYNCS.PHASECHK.TRANS64.TRYWAIT P2, [R15+URZ+0x60], R20 ;  /* 0x000060140f0075a7 */ /* 0x0022a4000804017f */
[----:B--2---:R-:W-:Y:S05]  /*d370*/  @!P2 NANOSLEEP.SYNCS 0x989680 ;  /* 0x009896800000a95d */ /* 0x004fea0003900000 */
[----:B------:R-:W2:Y:S02]  /*d380*/  @!P2 SYNCS.PHASECHK.TRANS64 P2, [R15+URZ+0x60], R20 ;  /* 0x000060140f00a5a7 */ /* 0x000ea4000804007f */
[----:B--2---:R-:W-:Y:S05]  /*d390*/  @!P2 BRA `(.L_x_109) ;  /* 0xfffffffc00f0a947 */ /* 0x004fea000383ffff */
[----:B------:R-:W-:Y:S05]  /*d3a0*/  BRA `(.L_x_356) ;  /* 0xffffff7000cc7947 */ /* 0x000fea000383ffff */
.L_x_166:
[----:B-1----:R1:W2:Y:S02]  /*d3b0*/  SYNCS.PHASECHK.TRANS64.TRYWAIT P2, [R0+URZ+0x60], R3 ;  /* 0x00006003000075a7 */ /* 0x0022a4000804017f */
[----:B--2---:R-:W-:Y:S05]  /*d3c0*/  @!P2 NANOSLEEP.SYNCS 0x989680 ;  /* 0x009896800000a95d */ /* 0x004fea0003900000 */
[----:B------:R-:W2:Y:S02]  /*d3d0*/  @!P2 SYNCS.PHASECHK.TRANS64 P2, [R0+URZ+0x60], R3 ;  /* 0x000060030000a5a7 */ /* 0x000ea4000804007f */
[----:B--2---:R-:W-:Y:S05]  /*d3e0*/  @!P2 BRA `(.L_x_166) ;  /* 0xfffffffc00f0a947 */ /* 0x004fea000383ffff */
[----:B------:R-:W-:Y:S05]  /*d3f0*/  BRA `(.L_x_357) ;  /* 0xffffff9000347947 */ /* 0x000fea000383ffff */
.L_x_223:
[----:B-1----:R1:W2:Y:S02]  /*d400*/  SYNCS.PHASECHK.TRANS64.TRYWAIT P2, [R20+URZ+0x60], R3 ;  /* 0x00006003140075a7 */ /* 0x0022a4000804017f */
[----:B--2---:R-:W-:Y:S05]  /*d410*/  @!P2 NANOSLEEP.SYNCS 0x989680 ;  /* 0x009896800000a95d */ /* 0x004fea0003900000 */
[----:B------:R-:W2:Y:S02]  /*d420*/  @!P2 SYNCS.PHASECHK.TRANS64 P2, [R20+URZ+0x60], R3 ;  /* 0x000060031400a5a7 */ /* 0x000ea4000804007f */
[----:B--2---:R-:W-:Y:S05]  /*d430*/  @!P2 BRA `(.L_x_223) ;  /* 0xfffffffc00f0a947 */ /* 0x004fea000383ffff */
[----:B------:R-:W-:Y:S05]  /*d440*/  BRA `(.L_x_358) ;  /* 0xffffffac00ac7947 */ /* 0x000fea000383ffff */
.L_x_290:
[----:B-1----:R-:W-:-:S04]  /*d450*/  MOV R3, UR4 ;  /* 0x0000000400037c02 */ /* 0x002fc80008000f00 */
[----:B------:R1:W2:Y:S03]  /*d460*/  SYNCS.PHASECHK.TRANS64.TRYWAIT P0, [R3+URZ+0xa8], R0 ;  /* 0x0000a800030075a7 */ /* 0x0002a6000800017f */
[----:B--2---:R-:W-:Y:S05]  /*d470*/  @!P0 NANOSLEEP.SYNCS 0x989680 ;  /* 0x009896800000895d */ /* 0x004fea0003900000 */
[----:B------:R-:W2:Y:S02]  /*d480*/  @!P0 SYNCS.PHASECHK.TRANS64 P0, [R3+URZ+0xa8], R0 ;  /* 0x0000a800030085a7 */ /* 0x000ea4000800007f */
[----:B--2---:R-:W-:Y:S05]  /*d490*/  @!P0 BRA `(.L_x_290) ;  /* 0xfffffffc00ec8947 */ /* 0x004fea000383ffff */
[----:B------:R-:W-:Y:S05]  /*d4a0*/  BRA `(.L_x_289) ;  /* 0xffffffd800c07947 */ /* 0x000fea000383ffff */
.L_x_299:
[----:B-1----:R-:W-:-:S04]  /*d4b0*/  MOV R5, UR5 ;  /* 0x0000000500057c02 */ /* 0x002fc80008000f00 */
[----:B------:R1:W2:Y:S03]  /*d4c0*/  SYNCS.PHASECHK.TRANS64.TRYWAIT P1, [R5+URZ+0x80], R4 ;  /* 0x00008004050075a7 */ /* 0x0002a6000802017f */
[----:B--2---:R-:W-:Y:S05]  /*d4d0*/  @!P1 NANOSLEEP.SYNCS 0x989680 ;  /* 0x009896800000995d */ /* 0x004fea0003900000 */
[----:B------:R-:W2:Y:S02]  /*d4e0*/  @!P1 SYNCS.PHASECHK.TRANS64 P1, [R5+URZ+0x80], R4 ;  /* 0x00008004050095a7 */ /* 0x000ea4000802007f */
[----:B--2---:R-:W-:Y:S05]  /*d4f0*/  @!P1 BRA `(.L_x_299) ;  /* 0xfffffffc00ec9947 */ /* 0x004fea000383ffff */
[----:B------:R-:W-:Y:S05]  /*d500*/  BRA `(.L_x_359) ;  /* 0xffffffdc00ac7947 */ /* 0x000fea000383ffff */
.L_x_305:
[----:B-12---:R-:W-:-:S04]  /*d510*/  IMAD.U32 R5, RZ, RZ, UR5 ;  /* 0x00000005ff057e24 */ /* 0x006fc8000f8e00ff */
[----:B------:R1:W2:Y:S03]  /*d520*/  SYNCS.PHASECHK.TRANS64.TRYWAIT P1, [R5+URZ+0x88], R4 ;  /* 0x00008804050075a7 */ /* 0x0002a6000802017f */
[----:B--2---:R-:W-:Y:S05]  /*d530*/  @!P1 NANOSLEEP.SYNCS 0x989680 ;  /* 0x009896800000995d */ /* 0x004fea0003900000 */
[----:B------:R-:W2:Y:S02]  /*d540*/  @!P1 SYNCS.PHASECHK.TRANS64 P1, [R5+URZ+0x88], R4 ;  /* 0x00008804050095a7 */ /* 0x000ea4000802007f */
[----:B--2---:R-:W-:Y:S05]  /*d550*/  @!P1 BRA `(.L_x_305) ;  /* 0xfffffffc00ec9947 */ /* 0x004fea000383ffff */
[----:B------:R-:W-:Y:S05]  /*d560*/  BRA `(.L_x_360) ;  /* 0xffffffdc00f47947 */ /* 0x000fea000383ffff */
.L_x_311:
[----:B-123--:R-:W-:-:S04]  /*d570*/  MOV R5, UR5 ;  /* 0x0000000500057c02 */ /* 0x00efc80008000f00 */
[----:B------:R1:W2:Y:S03]  /*d580*/  SYNCS.PHASECHK.TRANS64.TRYWAIT P1, [R5+URZ+0x90], R4 ;  /* 0x00009004050075a7 */ /* 0x0002a6000802017f */
[----:B--2---:R-:W-:Y:S05]  /*d590*/  @!P1 NANOSLEEP.SYNCS 0x989680 ;  /* 0x009896800000995d */ /* 0x004fea0003900000 */
[----:B------:R-:W2:Y:S02]  /*d5a0*/  @!P1 SYNCS.PHASECHK.TRANS64 P1, [R5+URZ+0x90], R4 ;  /* 0x00009004050095a7 */ /* 0x000ea4000802007f */
[----:B--2---:R-:W-:Y:S05]  /*d5b0*/  @!P1 BRA `(.L_x_311) ;  /* 0xfffffffc00ec9947 */ /* 0x004fea000383ffff */
[----:B------:R-:W-:Y:S05]  /*d5c0*/  BRA `(.L_x_361) ;  /* 0xffffffe000447947 */ /* 0x000fea000383ffff */
.L_x_317:
[----:B-1234-:R-:W-:-:S04]  /*d5d0*/  MOV R5, UR5 ;  /* 0x0000000500057c02 */ /* 0x01efc80008000f00 */
[----:B------:R1:W2:Y:S03]  /*d5e0*/  SYNCS.PHASECHK.TRANS64.TRYWAIT P1, [R5+URZ+0x98], R4 ;  /* 0x00009804050075a7 */ /* 0x0002a6000802017f */
[----:B--2---:R-:W-:Y:S05]  /*d5f0*/  @!P1 NANOSLEEP.SYNCS 0x989680 ;  /* 0x009896800000995d */ /* 0x004fea0003900000 */
[----:B------:R-:W2:Y:S02]  /*d600*/  @!P1 SYNCS.PHASECHK.TRANS64 P1, [R5+URZ+0x98], R4 ;  /* 0x00009804050095a7 */ /* 0x000ea4000802007f */
[----:B--2---:R-:W-:Y:S05]  /*d610*/  @!P1 BRA `(.L_x_317) ;  /* 0xfffffffc00ec9947 */ /* 0x004fea000383ffff */
[----:B------:R-:W-:Y:S05]  /*d620*/  BRA `(.L_x_362) ;  /* 0xffffffe000947947 */ /* 0x000fea000383ffff */
.L_x_327:
[----:B--2---:R2:W1:Y:S02]  /*d630*/  SYNCS.PHASECHK.TRANS64.TRYWAIT P0, [R3+URZ+0x80], R0 ;  /* 0x00008000030075a7 */ /* 0x004464000800017f */
[----:B-1----:R-:W-:Y:S05]  /*d640*/  @!P0 NANOSLEEP.SYNCS 0x989680 ;  /* 0x009896800000895d */ /* 0x002fea0003900000 */
[----:B------:R-:W1:Y:S02]  /*d650*/  @!P0 SYNCS.PHASECHK.TRANS64 P0, [R3+URZ+0x80], R0 ;  /* 0x00008000030085a7 */ /* 0x000e64000800007f */
[----:B-1----:R-:W-:Y:S05]  /*d660*/  @!P0 BRA `(.L_x_327) ;  /* 0xfffffffc00f08947 */ /* 0x002fea000383ffff */
[----:B------:R-:W-:Y:S05]  /*d670*/  BRA `(.L_x_363) ;  /* 0xffffffe800907947 */ /* 0x000fea000383ffff */
.L_x_329:
[----:B------:R1:W1:Y:S02]  /*d680*/  SYNCS.PHASECHK.TRANS64.TRYWAIT P0, [R3+URZ+0x88], R0 ;  /* 0x00008800030075a7 */ /* 0x000264000800017f */
[----:B-1----:R-:W-:Y:S05]  /*d690*/  @!P0 NANOSLEEP.SYNCS 0x989680 ;  /* 0x009896800000895d */ /* 0x002fea0003900000 */
[----:B------:R-:W1:Y:S02]  /*d6a0*/  @!P0 SYNCS.PHASECHK.TRANS64 P0, [R3+URZ+0x88], R0 ;  /* 0x00008800030085a7 */ /* 0x000e64000800007f */
[----:B-1----:R-:W-:Y:S05]  /*d6b0*/  @!P0 BRA `(.L_x_329) ;  /* 0xfffffffc00f08947 */ /* 0x002fea000383ffff */
[----:B------:R-:W-:Y:S05]  /*d6c0*/  BRA `(.L_x_364) ;  /* 0xffffffe8008c7947 */ /* 0x000fea000383ffff */
.L_x_331:
[----:B------:R1:W1:Y:S02]  /*d6d0*/  SYNCS.PHASECHK.TRANS64.TRYWAIT P0, [R3+URZ+0x90], R0 ;  /* 0x00009000030075a7 */ /* 0x000264000800017f */
[----:B-1----:R-:W-:Y:S05]  /*d6e0*/  @!P0 NANOSLEEP.SYNCS 0x989680 ;  /* 0x009896800000895d */ /* 0x002fea0003900000 */
[----:B------:R-:W1:Y:S02]  /*d6f0*/  @!P0 SYNCS.PHASECHK.TRANS64 P0, [R3+URZ+0x90], R0 ;  /* 0x00009000030085a7 */ /* 0x000e64000800007f */
[----:B-1----:R-:W-:Y:S05]  /*d700*/  @!P0 BRA `(.L_x_331) ;  /* 0xfffffffc00f08947 */ /* 0x002fea000383ffff */
[----:B------:R-:W-:Y:S05]  /*d710*/  BRA `(.L_x_365) ;  /* 0xffffffe800887947 */ /* 0x000fea000383ffff */
.L_x_335:
[----:B------:R-:W-:Y:S01]  /*d720*/  BSSY B1, `(.L_x_366) ;  /* 0x0000006000017945 */ /* 0x000fe20003800000 */
[----:B------:R-:W-:-:S07]  /*d730*/  MOV R15, 0xffffffff ;  /* 0xffffffff000f7802 */ /* 0x000fce0000000f00 */
[----:B------:R-:W-:Y:S05]  /*d740*/  WARPSYNC.COLLECTIVE R15, `(.L_x_367) ;  /* 0x000000000f0c7348 */ /* 0x000fea0003c00000 */
[----:B------:R-:W-:Y:S02]  /*d750*/  ELECT P6, UR62, PT ;  /* 0x00000000003e782f */ /* 0x000fe400038c0000 */
[----:B------:R-:W-:Y:S01]  /*d760*/  MOV R14, UR62 ;  /* 0x0000003e000e7c02 */ /* 0x000fe20008000f00 */
[----:B------:R-:W-:Y:S10]  /*d770*/  ENDCOLLECTIVE ;  /* 0x000000000000791b */ /* 0x000ff40003800000 */
.L_x_367:
[----:B------:R-:W-:Y:S05]  /*d780*/  BSYNC B1 ;  /* 0x0000000000017941 */ /* 0x000fea0003800000 */
.L_x_366:
[----:B------:R-:W-:Y:S05]  /*d790*/  BRA `(.L_x_368) ;  /* 0xffffffec00007947 */ /* 0x000fea000383ffff */
.L_x_338:
[----:B--2---:R2:W3:Y:S02]  /*d7a0*/  SYNCS.PHASECHK.TRANS64.TRYWAIT P1, [R15+URZ+0x30], R8 ;  /* 0x000030080f0075a7 */ /* 0x0044e4000802017f */
[----:B---3--:R-:W-:Y:S05]  /*d7b0*/  @!P1 NANOSLEEP.SYNCS 0x989680 ;  /* 0x009896800000995d */ /* 0x008fea0003900000 */
[----:B------:R-:W3:Y:S02]  /*d7c0*/  @!P1 SYNCS.PHASECHK.TRANS64 P1, [R15+URZ+0x30], R8 ;  /* 0x000030080f0095a7 */ /* 0x000ee4000802007f */
[----:B---3--:R-:W-:Y:S05]  /*d7d0*/  @!P1 BRA `(.L_x_338) ;  /* 0xfffffffc00f09947 */ /* 0x008fea000383ffff */
[----:B------:R-:W-:Y:S05]  /*d7e0*/  BRA `(.L_x_369) ;  /* 0xffffffec00347947 */ /* 0x000fea000383ffff */
.L_x_347:
[----:B------:R-:W-:Y:S01]  /*d7f0*/  BSSY B0, `(.L_x_370) ;  /* 0x0000006000007945 */ /* 0x000fe20003800000 */
[----:B------:R-:W-:-:S07]  /*d800*/  IMAD.MOV.U32 R15, RZ, RZ, -0x1 ;  /* 0xffffffffff0f7424 */ /* 0x000fce00078e00ff */
[----:B------:R-:W-:Y:S05]  /*d810*/  WARPSYNC.COLLECTIVE R15, `(.L_x_371) ;  /* 0x000000000f0c7348 */ /* 0x000fea0003c00000 */
[----:B------:R-:W-:Y:S02]  /*d820*/  ELECT P6, UR62, PT ;  /* 0x00000000003e782f */ /* 0x000fe400038c0000 */
[----:B------:R-:W-:Y:S01]  /*d830*/  MOV R14, UR62 ;  /* 0x0000003e000e7c02 */ /* 0x000fe20008000f00 */
[----:B------:R-:W-:Y:S10]  /*d840*/  ENDCOLLECTIVE ;  /* 0x000000000000791b */ /* 0x000ff40003800000 */
.L_x_371:
[----:B------:R-:W-:Y:S05]  /*d850*/  BSYNC B0 ;  /* 0x0000000000007941 */ /* 0x000fea0003800000 */
.L_x_370:
[----:B------:R-:W-:Y:S05]  /*d860*/  BRA `(.L_x_372) ;  /* 0xfffffff400807947 */ /* 0x000fea000383ffff */
.L_x_349:
[----:B-1----:R1:W2:Y:S02]  /*d870*/  SYNCS.PHASECHK.TRANS64.TRYWAIT P0, [R7+URZ], R2 ;  /* 0x00000002070075a7 */ /* 0x0022a4000800017f */
[----:B--2---:R-:W-:Y:S05]  /*d880*/  @!P0 NANOSLEEP.SYNCS 0x989680 ;  /* 0x009896800000895d */ /* 0x004fea0003900000 */
[----:B------:R-:W2:Y:S02]  /*d890*/  @!P0 SYNCS.PHASECHK.TRANS64 P0, [R7+URZ], R2 ;  /* 0x00000002070085a7 */ /* 0x000ea4000800007f */
[----:B--2---:R-:W-:Y:S05]  /*d8a0*/  @!P0 BRA `(.L_x_349) ;  /* 0xfffffffc00f08947 */ /* 0x004fea000383ffff */
[----:B------:R-:W-:Y:S05]  /*d8b0*/  BRA `(.L_x_373) ;  /* 0xfffffff400bc7947 */ /* 0x000fea000383ffff */
.L_x_350:
[----:B-1----:R1:W2:Y:S02]  /*d8c0*/  SYNCS.PHASECHK.TRANS64.TRYWAIT P0, [R9+URZ], R4 ;  /* 0x00000004090075a7 */ /* 0x0022a4000800017f */
[----:B--2---:R-:W-:Y:S05]  /*d8d0*/  @!P0 NANOSLEEP.SYNCS 0x989680 ;  /* 0x009896800000895d */ /* 0x004fea0003900000 */
[----:B------:R-:W2:Y:S02]  /*d8e0*/  @!P0 SYNCS.PHASECHK.TRANS64 P0, [R9+URZ], R4 ;  /* 0x00000004090085a7 */ /* 0x000ea4000800007f */
[----:B--2---:R-:W-:Y:S05]  /*d8f0*/  @!P0 BRA `(.L_x_350) ;  /* 0xfffffffc00f08947 */ /* 0x004fea000383ffff */
[----:B------:R-:W-:Y:S05]  /*d900*/  BRA `(.L_x_374) ;  /* 0xfffffff400cc7947 */ /* 0x000fea000383ffff */
.L_x_351:
[----:B-1----:R1:W2:Y:S02]  /*d910*/  SYNCS.PHASECHK.TRANS64.TRYWAIT P0, [R6+URZ], R5 ;  /* 0x00000005060075a7 */ /* 0x0022a4000800017f */
[----:B--2---:R-:W-:Y:S05]  /*d920*/  @!P0 NANOSLEEP.SYNCS 0x989680 ;  /* 0x009896800000895d */ /* 0x004fea0003900000 */
[----:B------:R-:W2:Y:S02]  /*d930*/  @!P0 SYNCS.PHASECHK.TRANS64 P0, [R6+URZ], R5 ;  /* 0x00000005060085a7 */ /* 0x000ea4000800007f */
[----:B--2---:R-:W-:Y:S05]  /*d940*/  @!P0 BRA `(.L_x_351) ;  /* 0xfffffffc00f08947 */ /* 0x004fea000383ffff */
[----:B------:R-:W-:Y:S05]  /*d950*/  BRA `(.L_x_375) ;  /* 0xfffffff400dc7947 */ /* 0x000fea000383ffff */
.L_x_352:
[----:B-1----:R1:W2:Y:S02]  /*d960*/  SYNCS.PHASECHK.TRANS64.TRYWAIT P0, [R9+URZ], R4 ;  /* 0x00000004090075a7 */ /* 0x0022a4000800017f */
[----:B--2---:R-:W-:Y:S05]  /*d970*/  @!P0 NANOSLEEP.SYNCS 0x989680 ;  /* 0x009896800000895d */ /* 0x004fea0003900000 */
[----:B------:R-:W2:Y:S02]  /*d980*/  @!P0 SYNCS.PHASECHK.TRANS64 P0, [R9+URZ], R4 ;  /* 0x00000004090085a7 */ /* 0x000ea4000800007f */
[----:B--2---:R-:W-:Y:S05]  /*d990*/  @!P0 BRA `(.L_x_352) ;  /* 0xfffffffc00f08947 */ /* 0x004fea000383ffff */
[----:B------:R-:W-:Y:S05]  /*d9a0*/  BRA `(.L_x_376) ;  /* 0xfffffff400ec7947 */ /* 0x000fea000383ffff */
.L_x_353:
[----:B--2---:R2:W3:Y:S02]  /*d9b0*/  SYNCS.PHASECHK.TRANS64.TRYWAIT P0, [R6+URZ], R5 ;  /* 0x00000005060075a7 */ /* 0x0044e4000800017f */
[----:B---3--:R-:W-:Y:S05]  /*d9c0*/  @!P0 NANOSLEEP.SYNCS 0x989680 ;  /* 0x009896800000895d */ /* 0x008fea0003900000 */
[----:B------:R-:W3:Y:S02]  /*d9d0*/  @!P0 SYNCS.PHASECHK.TRANS64 P0, [R6+URZ], R5 ;  /* 0x00000005060085a7 */ /* 0x000ee4000800007f */
[----:B---3--:R-:W-:Y:S05]  /*d9e0*/  @!P0 BRA `(.L_x_353) ;  /* 0xfffffffc00f08947 */ /* 0x008fea000383ffff */
[----:B------:R-:W-:Y:S05]  /*d9f0*/  BRA `(.L_x_377) ;  /* 0xfffffff400f47947 */ /* 0x000fea000383ffff */
        .weak           $__internal_0_$__cuda_sm20_rcp_rn_f32_slowpath
        .type           $__internal_0_$__cuda_sm20_rcp_rn_f32_slowpath,@function
        .size           $__internal_0_$__cuda_sm20_rcp_rn_f32_slowpath,(.L_x_383 - $__internal_0_$__cuda_sm20_rcp_rn_f32_slowpath)
$__internal_0_$__cuda_sm20_rcp_rn_f32_slowpath:
[----:B------:R-:W-:Y:S01]  /*da00*/  SHF.L.U32 R0, R3, 0x1, RZ ;  /* 0x0000000103007819 */ /* 0x000fe200000006ff */
[----:B------:R-:W-:Y:S03]  /*da10*/  BSSY B0, `(.L_x_378) ;  /* 0x0000030000007945 */ /* 0x000fe60003800000 */
[----:B------:R-:W-:-:S04]  /*da20*/  SHF.R.U32.HI R39, RZ, 0x18, R0 ;  /* 0x00000018ff277819 */ /* 0x000fc80000011600 */
[----:B------:R-:W-:-:S13]  /*da30*/  ISETP.NE.U32.AND P2, PT, R39, RZ, PT ;  /* 0x000000ff2700720c */ /* 0x000fda0003f45070 */
[----:B------:R-:W-:Y:S05]  /*da40*/  @P2 BRA `(.L_x_379) ;  /* 0x0000000000282947 */ /* 0x000fea0003800000 */
[----:B------:R-:W-:-:S04]  /*da50*/  SHF.L.U32 R0, R3, 0x1, RZ ;  /* 0x0000000103007819 */ /* 0x000fc800000006ff */
[----:B------:R-:W-:-:S13]  /*da60*/  ISETP.NE.AND P2, PT, R0, RZ, PT ;  /* 0x000000ff0000720c */ /* 0x000fda0003f45270 */
[----:B------:R-:W-:Y:S01]  /*da70*/  @P2 FFMA R37, R3, 1.84467440737095516160e+19, RZ ;  /* 0x5f80000003252823 */ /* 0x000fe200000000ff */
[----:B------:R-:W-:Y:S08]  /*da80*/  @!P2 MUFU.RCP R21, R3 ;  /* 0x000000030015a308 */ /* 0x000ff00000001000 */
[----:B------:R-:W1:Y:S02]  /*da90*/  @P2 MUFU.RCP R0, R37 ;  /* 0x0000002500002308 */ /* 0x000e640000001000 */
[----:B-1----:R-:W-:-:S04]  /*daa0*/  @P2 FFMA R38, R37, R0, -1 ;  /* 0xbf80000025262423 */ /* 0x002fc80000000000 */
[----:B------:R-:W-:-:S04]  /*dab0*/  @P2 FADD.FTZ R39, -R38, -RZ ;  /* 0x800000ff26272221 */ /* 0x000fc80000010100 */
[----:B------:R-:W-:-:S04]  /*dac0*/  @P2 FFMA R0, R0, R39, R0 ;  /* 0x0000002700002223 */ /* 0x000fc80000000000 */
[----:B------:R-:W-:Y:S01]  /*dad0*/  @P2 FFMA R21, R0, 1.84467440737095516160e+19, RZ ;  /* 0x5f80000000152823 */ /* 0x000fe200000000ff */
[----:B------:R-:W-:Y:S06]  /*dae0*/  BRA `(.L_x_380) ;  /* 0x0000000000887947 */ /* 0x000fec0003800000 */
.L_x_379:
[----:B------:R-:W-:-:S04]  /*daf0*/  IADD3 R103, R39, -0xfd, RZ ;  /* 0xffffff0327677810 */ /* 0x000fc80007ffe0ff */
[----:B------:R-:W-:-:S13]  /*db00*/  ISETP.GT.U32.AND P2, PT, R103, 0x1, PT ;  /* 0x000000016700780c */ /* 0x000fda0003f44070 */
[----:B------:R-:W-:Y:S05]  /*db10*/  @P2 BRA `(.L_x_381) ;  /* 0x0000000000782947 */ /* 0x000fea0003800000 */
[----:B------:R-:W-:Y:S01]  /*db20*/  LOP3.LUT R0, R3, 0x7fffff, RZ, 0xc0, !PT ;  /* 0x007fffff03007812 */ /* 0x000fe200078ec0ff */
[----:B------:R-:W-:-:S03]  /*db30*/  IMAD.MOV.U32 R102, RZ, RZ, 0x3 ;  /* 0x00000003ff667424 */ /* 0x000fc600078e00ff */
[----:B------:R-:W-:Y:S02]  /*db40*/  LOP3.LUT R0, R0, 0x3f800000, RZ, 0xfc, !PT ;  /* 0x3f80000000007812 */ /* 0x000fe400078efcff */
[----:B------:R-:W-:Y:S02]  /*db50*/  SHF.L.U32 R102, R102, R103, RZ ;  /* 0x0000006766667219 */ /* 0x000fe400000006ff */
[----:B------:R-:W1:Y:S02]  /*db60*/  MUFU.RCP R21, R0 ;  /* 0x0000000000157308 */ /* 0x000e640000001000 */
[----:B-1----:R-:W-:-:S04]  /*db70*/  FFMA R37, R0, R21, -1 ;  /* 0xbf80000000257423 */ /* 0x002fc80000000015 */
[----:B------:R-:W-:-:S04]  /*db80*/  FADD.FTZ R38, -R37, -RZ ;  /* 0x800000ff25267221 */ /* 0x000fc80000010100 */
[CCC-:B------:R-:W-:Y:S01]  /*db90*/  FFMA.RM R37, R21.reuse, R38.reuse, R21.reuse ;  /* 0x0000002615257223 */ /* 0x1c0fe20000004015 */
[----:B------:R-:W-:-:S04]  /*dba0*/  FFMA.RP R38, R21, R38, R21 ;  /* 0x0000002615267223 */ /* 0x000fc80000008015 */
[C---:B------:R-:W-:Y:S02]  /*dbb0*/  LOP3.LUT R21, R37.reuse, 0x7fffff, RZ, 0xc0, !PT ;  /* 0x007fffff25157812 */ /* 0x040fe400078ec0ff */
[----:B------:R-:W-:Y:S02]  /*dbc0*/  FSETP.NEU.FTZ.AND P2, PT, R37, R38, PT ;  /* 0x000000262500720b */ /* 0x000fe40003f5d000 */
[----:B------:R-:W-:Y:S02]  /*dbd0*/  LOP3.LUT R21, R21, 0x800000, RZ, 0xfc, !PT ;  /* 0x0080000015157812 */ /* 0x000fe400078efcff */
[----:B------:R-:W-:Y:S02]  /*dbe0*/  SEL R37, RZ, 0xffffffff, !P2 ;  /* 0xffffffffff257807 */ /* 0x000fe40005000000 */
[----:B------:R-:W-:Y:S02]  /*dbf0*/  LOP3.LUT R102, R102, R21, RZ, 0xc0, !PT ;  /* 0x0000001566667212 */ /* 0x000fe400078ec0ff */
[----:B------:R-:W-:-:S02]  /*dc00*/  IADD3 R0, -R37, RZ, RZ ;  /* 0x000000ff25007210 */ /* 0x000fc40007ffe1ff */
[-C--:B------:R-:W-:Y:S02]  /*dc10*/  SHF.R.U32.HI R102, RZ, R103.reuse, R102 ;  /* 0x00000067ff667219 */ /* 0x080fe40000011666 */
[----:B------:R-:W-:Y:S02]  /*dc20*/  LOP3.LUT P3, RZ, R0, R103, R21, 0xf8, !PT ;  /* 0x0000006700ff7212 */ /* 0x000fe4000786f815 */
[C---:B------:R-:W-:Y:S02]  /*dc30*/  LOP3.LUT P2, RZ, R102.reuse, 0x1, RZ, 0xc0, !PT ;  /* 0x0000000166ff7812 */ /* 0x040fe4000784c0ff */
[----:B------:R-:W-:-:S04]  /*dc40*/  LOP3.LUT P4, RZ, R102, 0x2, RZ, 0xc0, !PT ;  /* 0x0000000266ff7812 */ /* 0x000fc8000788c0ff */
[----:B------:R-:W-:Y:S02]  /*dc50*/  PLOP3.LUT P2, PT, P2, P3, P4, 0xe0, 0x0 ;  /* 0x000000000000781c */ /* 0x000fe40001747c40 */
[----:B------:R-:W-:Y:S02]  /*dc60*/  LOP3.LUT P3, RZ, R3, 0x7fffff, RZ, 0xc0, !PT ;  /* 0x007fffff03ff7812 */ /* 0x000fe4000786c0ff */
[----:B------:R-:W-:-:S04]  /*dc70*/  SEL R0, RZ, 0x1, !P2 ;  /* 0x00000001ff007807 */ /* 0x000fc80005000000 */
[----:B------:R-:W-:-:S04]  /*dc80*/  IADD3 R0, -R0, RZ, RZ ;  /* 0x000000ff00007210 */ /* 0x000fc80007ffe1ff */
[----:B------:R-:W-:Y:S02]  /*dc90*/  ISETP.GE.AND P2, PT, R0, RZ, PT ;  /* 0x000000ff0000720c */ /* 0x000fe40003f46270 */
[----:B------:R-:W-:-:S04]  /*dca0*/  IADD3 R0, R39, -0xfc, RZ ;  /* 0xffffff0427007810 */ /* 0x000fc80007ffe0ff */
[----:B------:R-:W-:-:S07]  /*dcb0*/  SHF.R.U32.HI R0, RZ, R0, R21 ;  /* 0x00000000ff007219 */ /* 0x000fce0000011615 */
[----:B------:R-:W-:-:S05]  /*dcc0*/  @!P2 VIADD R0, R0, 0x1 ;  /* 0x000000010000a836 */ /* 0x000fca0000000000 */
[----:B------:R-:W-:-:S04]  /*dcd0*/  @!P3 SHF.L.U32 R0, R0, 0x1, RZ ;  /* 0x000000010000b819 */ /* 0x000fc800000006ff */
[----:B------:R-:W-:Y:S01]  /*dce0*/  LOP3.LUT R21, R0, 0x80000000, R3, 0xf8, !PT ;  /* 0x8000000000157812 */ /* 0x000fe200078ef803 */
[----:B------:R-:W-:Y:S06]  /*dcf0*/  BRA `(.L_x_380) ;  /* 0x0000000000047947 */ /* 0x000fec0003800000 */
.L_x_381:
[----:B------:R1:W2:Y:S02]  /*dd00*/  MUFU.RCP R21, R3 ;  /* 0x0000000300157308 */ /* 0x0002a40000001000 */
.L_x_380:
[----:B------:R-:W-:Y:S05]  /*dd10*/  BSYNC B0 ;  /* 0x0000000000007941 */ /* 0x000fea0003800000 */
.L_x_378:
[----:B--2---:R-:W-:Y:S02]  /*dd20*/  MOV R0, R21 ;  /* 0x0000001500007202 */ /* 0x004fe40000000f00 */
[----:B------:R-:W-:-:S04]  /*dd30*/  MOV R21, 0x0 ;  /* 0x0000000000157802 */ /* 0x000fc80000000f00 */
[----:B-1----:R-:W-:Y:S05]  /*dd40*/  RET.REL.NODEC R20 `(_ZN7cutlass13device_kernelINS_4gemm6kernel13GemmUniversalIN4cute5tupleIJiiiiEEENS1_10collective13CollectiveMmaINS1_34MainloopSm90TmaGmmaWarpSpecializedILi6ENS5_IJNS4_1CILi1EEESB_SB_EEENS1_35KernelTmaWarpSpecializedCooperativeEEENS5_IJNSA_ILi128EEESF_NSA_ILi64EEEEEENS_6half_tENS5_IJlSB_lEEESI_SJ_NS4_8TiledMMAINS4_8MMA_AtomIJNS4_4SM904GMMA26MMA_64x128x16_F32F16F16_SSILNSN_5MajorE0ELSP_0ELNSN_7ScaleInE1ELSQ_1EEEEEENS4_6LayoutINS5_IJNSA_ILi2EEESB_SB_EEENS5_IJSB_NSA_ILi0EEESW_EEEEENS5_IJNS4_10UnderscoreESZ_SZ_EEEEENS4_13SM90_TMA_LOADENS4_14ComposedLayoutINS4_7SwizzleILi3ELi4ELi3EEENS4_18smem_ptr_flag_bitsILi16EEENST_INS5_IJNSA_ILi8EEESG_EEENS5_IJSG_SB_EEEEEEEvNS4_8identityES12_S1C_vS1D_EENS_8epilogue10collective18CollectiveEpilogueINS1F_22Sm90TmaWarpSpecializedILi4ELi2ELi16ELb1ELb0EEEJSH_NS5_IJSF_NSA_ILi32EEEEEESI_SJ_SI_SJ_NS1F_6fusion15FusionCallbacksIS1J_NS1M_13LinCombEltActINS1F_6thread7SigmoidESI_fSI_fLNS_15FloatRoundStyleE2EEESH_S1L_JEEES12_NS13_INS14_ILi2ELi4ELi3EEES17_NST_INS5_IJS18_S1K_EEENS5_IJS1K_SB_EEEEEEENS4_17SM75_U32x4_LDSM_NENS4_14SM90_TMA_STOREES1Y_NS4_17SM90_U32x4_STSM_NENS4_9Copy_AtomIJS21_SI_EEEvEEEvvEEEEvNT_6ParamsE) ;  /* 0xffffff2014ac7950 */ /* 0x002fea0003c3ffff */
.L_x_382:
[----:B------:R-:W-:-:S00]  /*dd50*/  BRA `(.L_x_382) ;  /* 0xfffffffc00fc7947 */ /* 0x000fc0000383ffff */
[----:B------:R-:W-:-:S00]  /*dd60*/  NOP ;  /* 0x0000000000007918 */ /* 0x000fc00000000000 */
        /* <DEDUP_REMOVED lines=9> */
.L_x_383:


//--------------------- .nv.global.init           --------------------------
	.section	.nv.global.init,"aw",@progbits
.nv.global.init:
	.type		$str$22,@object
	.size		$str$22,($str$26 - $str$22)
$str$22:
        /*0000*/ 	.byte	0x6b, 0x5f, 0x74, 0x69, 0x6c, 0x65, 0x5f, 0x63, 0x6f, 0x75, 0x6e, 0x74, 0x20, 0x3e, 0x3d, 0x20
        /*0010*/ 	.byte	0x31, 0x00
	.type		$str$26,@object
	.size		$str$26,($str$27 - $str$26)
$str$26:
        /*0012*/ 	.byte	0x28, 0x61, 0x64, 0x64, 0x72, 0x65, 0x73, 0x73, 0x20, 0x26, 0x20, 0x6d, 0x61, 0x73, 0x6b, 0x29
        /*0022*/ 	.byte	0x20, 0x3d, 0x3d, 0x20, 0x30, 0x00
	.type		$str$27,@object
	.size		$str$27,($str$23 - $str$27)
$str$27:
        /*0028*/ 	.byte	0x2f, 0x74, 0x6d, 0x70, 0x2f, 0x63, 0x75, 0x74, 0x6c, 0x61, 0x73, 0x73, 0x5f, 0x73, 0x77, 0x65
        /*0038*/ 	.byte	0x65, 0x70, 0x5f, 0x73, 0x72, 0x63, 0x2f, 0x69, 0x6e, 0x63, 0x6c, 0x75, 0x64, 0x65, 0x2f, 0x63
        /*0048*/ 	.byte	0x75, 0x74, 0x65, 0x2f, 0x70, 0x6f, 0x69, 0x6e, 0x74, 0x65, 0x72, 0x5f, 0x66, 0x6c, 0x61, 0x67
        /*0058*/ 	.byte	0x67, 0x65, 0x64, 0x2e, 0x68, 0x70, 0x70, 0x00
	.type		$str$23,@object
	.size		$str$23,(__unnamed_2 - $str$23)
$str$23:
        /*0060*/ 	.byte	0x2f, 0x74, 0x6d, 0x70, 0x2f, 0x63, 0x75, 0x74, 0x6c, 0x61, 0x73, 0x73, 0x5f, 0x73, 0x77, 0x65
        /*0070*/ 	.byte	0x65, 0x70, 0x5f, 0x73, 0x72, 0x63, 0x2f, 0x69, 0x6e, 0x63, 0x6c, 0x75, 0x64, 0x65, 0x2f, 0x63
        /*0080*/ 	.byte	0x75, 0x74, 0x6c, 0x61, 0x73, 0x73, 0x2f, 0x67, 0x65, 0x6d, 0x6d, 0x2f, 0x63, 0x6f, 0x6c, 0x6c
        /*0090*/ 	.byte	0x65, 0x63, 0x74, 0x69, 0x76, 0x65, 0x2f, 0x73, 0x6d, 0x39, 0x30, 0x5f, 0x6d, 0x6d, 0x61, 0x5f
        /*00a0*/ 	.byte	0x74, 0x6d, 0x61, 0x5f, 0x67, 0x6d, 0x6d, 0x61, 0x5f, 0x73, 0x73, 0x5f, 0x77, 0x61, 0x72, 0x70
        /*00b0*/ 	.byte	0x73, 0x70, 0x65, 0x63, 0x69, 0x61, 0x6c, 0x69, 0x7a, 0x65, 0x64, 0x2e, 0x68, 0x70, 0x70, 0x00
	.type		__unnamed_2,@object
	.size		__unnamed_2,(__unnamed_1 - __unnamed_2)
__unnamed_2:
        /*00c0*/ 	.byte	0x61, 0x75, 0x74, 0x6f, 0x20, 0x63, 0x75, 0x74, 0x65, 0x3a, 0x3a, 0x61, 0x73, 0x5f, 0x70, 0x6f
        /* <DEDUP_REMOVED lines=27> */
        /*0280*/ 	.byte	0x36, 0x3e, 0x3e, 0x3e, 0x3e, 0x3e, 0x5d, 0x00
	.type		__unnamed_1,@object
	.size		__unnamed_1,(.L_0 - __unnamed_1)
__unnamed_1:
        /* <DEDUP_REMOVED lines=180> */
        /*0dc8*/ 	.byte	0x3a, 0x69, 0x64, 0x65, 0x6e, 0x74, 0x69, 0x74, 0x79, 0x5d, 0x00
.L_0:


//--------------------- .nv.shared._ZN7cutlass13device_kernelINS_4gemm6kernel13GemmUniversalIN4cute5tupleIJiiiiEEENS1_10collective13CollectiveMmaINS1_34MainloopSm90TmaGmmaWarpSpecializedILi6ENS5_IJNS4_1CILi1EEESB_SB_EEENS1_35KernelTmaWarpSpecializedCooperativeEEENS5_IJNSA_ILi128EEESF_NSA_ILi64EEEEEENS_6half_tENS5_IJlSB_lEEESI_SJ_NS4_8TiledMMAINS4_8MMA_AtomIJNS4_4SM904GMMA26MMA_64x128x16_F32F16F16_SSILNSN_5MajorE0ELSP_0ELNSN_7ScaleInE1ELSQ_1EEEEEENS4_6LayoutINS5_IJNSA_ILi2EEESB_SB_EEENS5_IJSB_NSA_ILi0EEESW_EEEEENS5_IJNS4_10UnderscoreESZ_SZ_EEEEENS4_13SM90_TMA_LOADENS4_14ComposedLayoutINS4_7SwizzleILi3ELi4ELi3EEENS4_18smem_ptr_flag_bitsILi16EEENST_INS5_IJNSA_ILi8EEESG_EEENS5_IJSG_SB_EEEEEEEvNS4_8identityES12_S1C_vS1D_EENS_8epilogue10collective18CollectiveEpilogueINS1F_22Sm90TmaWarpSpecializedILi4ELi2ELi16ELb1ELb0EEEJSH_NS5_IJSF_NSA_ILi32EEEEEESI_SJ_SI_SJ_NS1F_6fusion15FusionCallbacksIS1J_NS1M_13LinCombEltActINS1F_6thread7SigmoidESI_fSI_fLNS_15FloatRoundStyleE2EEESH_S1L_JEEES12_NS13_INS14_ILi2ELi4ELi3EEES17_NST_INS5_IJS18_S1K_EEENS5_IJS1K_SB_EEEEEEENS4_17SM75_U32x4_LDSM_NENS4_14SM90_TMA_STOREES1Y_NS4_17SM90_U32x4_STSM_NENS4_9Copy_AtomIJS21_SI_EEEvEEEvvEEEEvNT_6ParamsE --------------------------
	.section	.nv.shared._ZN7cutlass13device_kernelINS_4gemm6kernel13GemmUniversalIN4cute5tupleIJiiiiEEENS1_10collective13CollectiveMmaINS1_34MainloopSm90TmaGmmaWarpSpecializedILi6ENS5_IJNS4_1CILi1EEESB_SB_EEENS1_35KernelTmaWarpSpecializedCooperativeEEENS5_IJNSA_ILi128EEESF_NSA_ILi64EEEEEENS_6half_tENS5_IJlSB_lEEESI_SJ_NS4_8TiledMMAINS4_8MMA_AtomIJNS4_4SM904GMMA26MMA_64x128x16_F32F16F16_SSILNSN_5MajorE0ELSP_0ELNSN_7ScaleInE1ELSQ_1EEEEEENS4_6LayoutINS5_IJNSA_ILi2EEESB_SB_EEENS5_IJSB_NSA_ILi0EEESW_EEEEENS5_IJNS4_10UnderscoreESZ_SZ_EEEEENS4_13SM90_TMA_LOADENS4_14ComposedLayoutINS4_7SwizzleILi3ELi4ELi3EEENS4_18smem_ptr_flag_bitsILi16EEENST_INS5_IJNSA_ILi8EEESG_EEENS5_IJSG_SB_EEEEEEEvNS4_8identityES12_S1C_vS1D_EENS_8epilogue10collective18CollectiveEpilogueINS1F_22Sm90TmaWarpSpecializedILi4ELi2ELi16ELb1ELb0EEEJSH_NS5_IJSF_NSA_ILi32EEEEEESI_SJ_SI_SJ_NS1F_6fusion15FusionCallbacksIS1J_NS1M_13LinCombEltActINS1F_6thread7SigmoidESI_fSI_fLNS_15FloatRoundStyleE2EEESH_S1L_JEEES12_NS13_INS14_ILi2ELi4ELi3EEES17_NST_INS5_IJS18_S1K_EEENS5_IJS1K_SB_EEEEEEENS4_17SM75_U32x4_LDSM_NENS4_14SM90_TMA_STOREES1Y_NS4_17SM90_U32x4_STSM_NENS4_9Copy_AtomIJS21_SI_EEEvEEEvvEEEEvNT_6ParamsE,"aw",@nobits
	.sectionflags	@""
	.align	16
	.zero		1024


//--------------------- .nv.shared.reserved.0     --------------------------
	.section	.nv.shared.reserved.0,"aw",@nobits
	.weak		__nv_reservedSMEM_offset_0_alias
	.size		__nv_reservedSMEM_offset_0_alias, 0, 0
	.other		__nv_reservedSMEM_offset_0_alias,@"STO_CUDA_RESERVED_SHARED STV_DEFAULT"
__nv_reservedSMEM_offset_0_alias:
	.zero		0


//--------------------- .nv.global                --------------------------
	.section	.nv.global,"aw",@nobits
.nv.global:
	.type		_ZN39_INTERNAL_75df70e0_4_k_cu_6c97cb69_26054cute1_E,@object
	.size		_ZN39_INTERNAL_75df70e0_4_k_cu_6c97cb69_26054cute1_E,(_ZN39_INTERNAL_75df70e0_4_k_cu_6c97cb69_26054cuda3std3__45__cpo6cbeginE - _ZN39_INTERNAL_75df70e0_4_k_cu_6c97cb69_26054cute1_E)
_ZN39_INTERNAL_75df70e0_4_k_cu_6c97cb69_26054cute1_E:
	.zero		1
	.type		_ZN39_INTERNAL_75df70e0_4_k_cu_6c97cb69_26054cuda3std3__45__cpo6cbeginE,@object
	.size		_ZN39_INTERNAL_75df70e0_4_k_cu_6c97cb69_26054cuda3std3__45__cpo6cbeginE,(_ZN39_INTERNAL_75df70e0_4_k_cu_6c97cb69_26054cuda3std3__48in_placeE - _ZN39_INTERNAL_75df70e0_4_k_cu_6c97cb69_26054cuda3std3__45__cpo6cbeginE)
_ZN39_INTERNAL_75df70e0_4_k_cu_6c97cb69_26054cuda3std3__45__cpo6cbeginE:
	.zero		1
	.type		_ZN39_INTERNAL_75df70e0_4_k_cu_6c97cb69_26054cuda3std3__48in_placeE,@object
	.size		_ZN39_INTERNAL_75df70e0_4_k_cu_6c97cb69_26054cuda3std3__48in_placeE,(_ZN39_INTERNAL_75df70e0_4_k_cu_6c97cb69_26054cuda3std6ranges3__45__cpo9iter_moveE - _ZN39_INTERNAL_75df70e0_4_k_cu_6c97cb69_26054cuda3std3__48in_placeE)
_ZN39_INTERNAL_75df70e0_4_k_cu_6c97cb69_26054cuda3std3__48in_placeE:
	.zero		1
	.type		_ZN39_INTERNAL_75df70e0_4_k_cu_6c97cb69_26054cuda3std6ranges3__45__cpo9iter_moveE,@object
	.size		_ZN39_INTERNAL_75df70e0_4_k_cu_6c97cb69_26054cuda3std6ranges3__45__cpo9iter_moveE,(_ZN39_INTERNAL_75df70e0_4_k_cu_6c97cb69_26054cuda3std3__45__cpo5beginE - _ZN39_INTERNAL_75df70e0_4_k_cu_6c97cb69_26054cuda3std6ranges3__45__cpo9iter_moveE)
_ZN39_INTERNAL_75df70e0_4_k_cu_6c97cb69_26054cuda3std6ranges3__45__cpo9iter_moveE:
	.zero		1
	.type		_ZN39_INTERNAL_75df70e0_4_k_cu_6c97cb69_26054cuda3std3__45__cpo5beginE,@object
	.size		_ZN39_INTERNAL_75df70e0_4_k_cu_6c97cb69_26054cuda3std3__45__cpo5beginE,(_ZN39_INTERNAL_75df70e0_4_k_cu_6c97cb69_26054cuda3std3__441_GLOBAL__N__75df70e0_4_k_cu_6c97cb69_26056ignoreE - _ZN39_INTERNAL_75df70e0_4_k_cu_6c97cb69_26054cuda3std3__45__cpo5beginE)
_ZN39_INTERNAL_75df70e0_4_k_cu_6c97cb69_26054cuda3std3__45__cpo5beginE:
	.zero		1
	.type		_ZN39_INTERNAL_75df70e0_4_k_cu_6c97cb69_26054cuda3std3__441_GLOBAL__N__75df70e0_4_k_cu_6c97cb69_26056ignoreE,@object
	.size		_ZN39_INTERNAL_75df70e0_4_k_cu_6c97cb69_26054cuda3std3__441_GLOBAL__N__75df70e0_4_k_cu_6c97cb69_26056ignoreE,(_ZN39_INTERNAL_75df70e0_4_k_cu_6c97cb69_26054cute7productE - _ZN39_INTERNAL_75df70e0_4_k_cu_6c97cb69_26054cuda3std3__441_GLOBAL__N__75df70e0_4_k_cu_6c97cb69_26056ignoreE)
_ZN39_INTERNAL_75df70e0_4_k_cu_6c97cb69_26054cuda3std3__441_GLOBAL__N__75df70e0_4_k_cu_6c97cb69_26056ignoreE:
	.zero		1
	.type		_ZN39_INTERNAL_75df70e0_4_k_cu_6c97cb69_26054cute7productE,@object
	.size		_ZN39_INTERNAL_75df70e0_4_k_cu_6c97cb69_26054cute7productE,(_ZN39_INTERNAL_75df70e0_4_k_cu_6c97cb69_26054cuda3std3__45__cpo3endE - _ZN39_INTERNAL_75df70e0_4_k_cu_6c97cb69_26054cute7productE)
_ZN39_INTERNAL_75df70e0_4_k_cu_6c97cb69_26054cute7productE:
	.zero		1
	.type		_ZN39_INTERNAL_75df70e0_4_k_cu_6c97cb69_26054cuda3std3__45__cpo3endE,@object
	.size		_ZN39_INTERNAL_75df70e0_4_k_cu_6c97cb69_26054cuda3std3__45__cpo3endE,(_ZN39_INTERNAL_75df70e0_4_k_cu_6c97cb69_26054cuda3std3__419piecewise_constructE - _ZN39_INTERNAL_75df70e0_4_k_cu_6c97cb69_26054cuda3std3__45__cpo3endE)
_ZN39_INTERNAL_75df70e0_4_k_cu_6c97cb69_26054cuda3std3__45__cpo3endE:
	.zero		1
	.type		_ZN39_INTERNAL_75df70e0_4_k_cu_6c97cb69_26054cuda3std3__419piecewise_constructE,@object
	.size		_ZN39_INTERNAL_75df70e0_4_k_cu_6c97cb69_26054cuda3std3__419piecewise_constructE,(_ZN39_INTERNAL_75df70e0_4_k_cu_6c97cb69_26054cuda3std3__45__cpo4cendE - _ZN39_INTERNAL_75df70e0_4_k_cu_6c97cb69_26054cuda3std3__419piecewise_constructE)
_ZN39_INTERNAL_75df70e0_4_k_cu_6c97cb69_26054cuda3std3__419piecewise_constructE:
	.zero		1
	.type		_ZN39_INTERNAL_75df70e0_4_k_cu_6c97cb69_26054cuda3std3__45__cpo4cendE,@object
	.size		_ZN39_INTERNAL_75df70e0_4_k_cu_6c97cb69_26054cuda3std3__45__cpo4cendE,(_ZN39_INTERNAL_75df70e0_4_k_cu_6c97cb69_26054cuda3std6ranges3__45__cpo4swapE - _ZN39_INTERNAL_75df70e0_4_k_cu_6c97cb69_26054cuda3std3__45__cpo4cendE)
_ZN39_INTERNAL_75df70e0_4_k_cu_6c97cb69_26054cuda3std3__45__cpo4cendE:
	.zero		1
	.type		_ZN39_INTERNAL_75df70e0_4_k_cu_6c97cb69_26054cuda3std6ranges3__45__cpo4swapE,@object
	.size		_ZN39_INTERNAL_75df70e0_4_k_cu_6c97cb69_26054cuda3std6ranges3__45__cpo4swapE,(.L_9 - _ZN39_INTERNAL_75df70e0_4_k_cu_6c97cb69_26054cuda3std6ranges3__45__cpo4swapE)
_ZN39_INTERNAL_75df70e0_4_k_cu_6c97cb69_26054cuda3std6ranges3__45__cpo4swapE:
	.zero		1
.L_9:


//--------------------- .nv.constant0._ZN7cutlass13device_kernelINS_4gemm6kernel13GemmUniversalIN4cute5tupleIJiiiiEEENS1_10collective13CollectiveMmaINS1_34MainloopSm90TmaGmmaWarpSpecializedILi6ENS5_IJNS4_1CILi1EEESB_SB_EEENS1_35KernelTmaWarpSpecializedCooperativeEEENS5_IJNSA_ILi128EEESF_NSA_ILi64EEEEEENS_6half_tENS5_IJlSB_lEEESI_SJ_NS4_8TiledMMAINS4_8MMA_AtomIJNS4_4SM904GMMA26MMA_64x128x16_F32F16F16_SSILNSN_5MajorE0ELSP_0ELNSN_7ScaleInE1ELSQ_1EEEEEENS4_6LayoutINS5_IJNSA_ILi2EEESB_SB_EEENS5_IJSB_NSA_ILi0EEESW_EEEEENS5_IJNS4_10UnderscoreESZ_SZ_EEEEENS4_13SM90_TMA_LOADENS4_14ComposedLayoutINS4_7SwizzleILi3ELi4ELi3EEENS4_18smem_ptr_flag_bitsILi16EEENST_INS5_IJNSA_ILi8EEESG_EEENS5_IJSG_SB_EEEEEEEvNS4_8identityES12_S1C_vS1D_EENS_8epilogue10collective18CollectiveEpilogueINS1F_22Sm90TmaWarpSpecializedILi4ELi2ELi16ELb1ELb0EEEJSH_NS5_IJSF_NSA_ILi32EEEEEESI_SJ_SI_SJ_NS1F_6fusion15FusionCallbacksIS1J_NS1M_13LinCombEltActINS1F_6thread7SigmoidESI_fSI_fLNS_15FloatRoundStyleE2EEESH_S1L_JEEES12_NS13_INS14_ILi2ELi4ELi3EEES17_NST_INS5_IJS18_S1K_EEENS5_IJS1K_SB_EEEEEEENS4_17SM75_U32x4_LDSM_NENS4_14SM90_TMA_STOREES1Y_NS4_17SM90_U32x4_STSM_NENS4_9Copy_AtomIJS21_SI_EEEvEEEvvEEEEvNT_6ParamsE --------------------------
	.section	.nv.constant0._ZN7cutlass13device_kernelINS_4gemm6kernel13GemmUniversalIN4cute5tupleIJiiiiEEENS1_10collective13CollectiveMmaINS1_34MainloopSm90TmaGmmaWarpSpecializedILi6ENS5_IJNS4_1CILi1EEESB_SB_EEENS1_35KernelTmaWarpSpecializedCooperativeEEENS5_IJNSA_ILi128EEESF_NSA_ILi64EEEEEENS_6half_tENS5_IJlSB_lEEESI_SJ_NS4_8TiledMMAINS4_8MMA_AtomIJNS4_4SM904GMMA26MMA_64x128x16_F32F16F16_SSILNSN_5MajorE0ELSP_0ELNSN_7ScaleInE1ELSQ_1EEEEEENS4_6LayoutINS5_IJNSA_ILi2EEESB_SB_EEENS5_IJSB_NSA_ILi0EEESW_EEEEENS5_IJNS4_10UnderscoreESZ_SZ_EEEEENS4_13SM90_TMA_LOADENS4_14ComposedLayoutINS4_7SwizzleILi3ELi4ELi3EEENS4_18smem_ptr_flag_bitsILi16EEENST_INS5_IJNSA_ILi8EEESG_EEENS5_IJSG_SB_EEEEEEEvNS4_8identityES12_S1C_vS1D_EENS_8epilogue10collective18CollectiveEpilogueINS1F_22Sm90TmaWarpSpecializedILi4ELi2ELi16ELb1ELb0EEEJSH_NS5_IJSF_NSA_ILi32EEEEEESI_SJ_SI_SJ_NS1F_6fusion15FusionCallbacksIS1J_NS1M_13LinCombEltActINS1F_6thread7SigmoidESI_fSI_fLNS_15FloatRoundStyleE2EEESH_S1L_JEEES12_NS13_INS14_ILi2ELi4ELi3EEES17_NST_INS5_IJS18_S1K_EEENS5_IJS1K_SB_EEEEEEENS4_17SM75_U32x4_LDSM_NENS4_14SM90_TMA_STOREES1Y_NS4_17SM90_U32x4_STSM_NENS4_9Copy_AtomIJS21_SI_EEEvEEEvvEEEEvNT_6ParamsE,"a",@progbits
	.sectionflags	@""
	.align	4
.nv.constant0._ZN7cutlass13device_kernelINS_4gemm6kernel13GemmUniversalIN4cute5tupleIJiiiiEEENS1_10collective13CollectiveMmaINS1_34MainloopSm90TmaGmmaWarpSpecializedILi6ENS5_IJNS4_1CILi1EEESB_SB_EEENS1_35KernelTmaWarpSpecializedCooperativeEEENS5_IJNSA_ILi128EEESF_NSA_ILi64EEEEEENS_6half_tENS5_IJlSB_lEEESI_SJ_NS4_8TiledMMAINS4_8MMA_AtomIJNS4_4SM904GMMA26MMA_64x128x16_F32F16F16_SSILNSN_5MajorE0ELSP_0ELNSN_7ScaleInE1ELSQ_1EEEEEENS4_6LayoutINS5_IJNSA_ILi2EEESB_SB_EEENS5_IJSB_NSA_ILi0EEESW_EEEEENS5_IJNS4_10UnderscoreESZ_SZ_EEEEENS4_13SM90_TMA_LOADENS4_14ComposedLayoutINS4_7SwizzleILi3ELi4ELi3EEENS4_18smem_ptr_flag_bitsILi16EEENST_INS5_IJNSA_ILi8EEESG_EEENS5_IJSG_SB_EEEEEEEvNS4_8identityES12_S1C_vS1D_EENS_8epilogue10collective18CollectiveEpilogueINS1F_22Sm90TmaWarpSpecializedILi4ELi2ELi16ELb1ELb0EEEJSH_NS5_IJSF_NSA_ILi32EEEEEESI_SJ_SI_SJ_NS1F_6fusion15FusionCallbacksIS1J_NS1M_13LinCombEltActINS1F_6thread7SigmoidESI_fSI_fLNS_15FloatRoundStyleE2EEESH_S1L_JEEES12_NS13_INS14_ILi2ELi4ELi3EEES17_NST_INS5_IJS18_S1K_EEENS5_IJS1K_SB_EEEEEEENS4_17SM75_U32x4_LDSM_NENS4_14SM90_TMA_STOREES1Y_NS4_17SM90_U32x4_STSM_NENS4_9Copy_AtomIJS21_SI_EEEvEEEvvEEEEvNT_6ParamsE:
	.zero		2432


//--------------------- SYMBOLS --------------------------

	.type		.nv.reservedSmem.offset0,@object
	.size		.nv.reservedSmem.offset0,0x4
	.type		__assertfail,@function
